//
// Generated by NVIDIA NVVM Compiler
//
// Compiler Build ID: CL-36424714
// Cuda compilation tools, release 13.0, V13.0.88
// Based on NVVM 20.0.0
//

.version 9.0
.target sm_100
.address_size 64

	// .globl	_ZN3cub18CUB_300001_SM_10006detail11EmptyKernelIvEEvv
// _ZZN3cub18CUB_300001_SM_10006detail6reduce28DeviceReduceSingleTileKernelINS2_10policy_hubIijN4cuda3std3__44plusIiEEE10Policy1000EN6thrust24THRUST_300001_SM_1000_NS6detail15normal_iteratorINSD_10device_ptrIiEEEEPijS9_iiNS7_10__identityEEEvT0_T1_T2_T3_T4_T6_E12temp_storage has been demoted
// _ZZN3cub18CUB_300001_SM_10006detail6reduce18DeviceReduceKernelINS2_10policy_hubIijN4cuda3std3__44plusIiEEE10Policy1000EN6thrust24THRUST_300001_SM_1000_NS6detail15normal_iteratorINSD_10device_ptrIiEEEEjS9_iNS7_10__identityEEEvT0_PT3_T1_NS0_13GridEvenShareISN_EET2_T4_E12temp_storage has been demoted
// _ZZN3cub18CUB_300001_SM_10006detail6reduce28DeviceReduceSingleTileKernelINS2_10policy_hubIijN4cuda3std3__44plusIiEEE10Policy1000EPiSC_iS9_iiNS7_10__identityEEEvT0_T1_T2_T3_T4_T6_E12temp_storage has been demoted
// _ZZN3cub18CUB_300001_SM_10006detail6reduce28DeviceReduceSingleTileKernelINS2_10policy_hubIiyN4cuda3std3__44plusIiEEE10Policy1000EN6thrust24THRUST_300001_SM_1000_NS6detail15normal_iteratorINSD_10device_ptrIiEEEEPiyS9_iiNS7_10__identityEEEvT0_T1_T2_T3_T4_T6_E12temp_storage has been demoted
// _ZZN3cub18CUB_300001_SM_10006detail6reduce18DeviceReduceKernelINS2_10policy_hubIiyN4cuda3std3__44plusIiEEE10Policy1000EN6thrust24THRUST_300001_SM_1000_NS6detail15normal_iteratorINSD_10device_ptrIiEEEEyS9_iNS7_10__identityEEEvT0_PT3_T1_NS0_13GridEvenShareISN_EET2_T4_E12temp_storage has been demoted
// _ZZN3cub18CUB_300001_SM_10006detail6reduce28DeviceReduceSingleTileKernelINS2_10policy_hubIiyN4cuda3std3__44plusIiEEE10Policy1000EPiSC_iS9_iiNS7_10__identityEEEvT0_T1_T2_T3_T4_T6_E12temp_storage has been demoted
.global .align 1 .b8 _ZN30_INTERNAL_d8498670_4_k_cu_main4cuda3std3__45__cpo5beginE[1];
.global .align 1 .b8 _ZN30_INTERNAL_d8498670_4_k_cu_main4cuda3std3__45__cpo3endE[1];
.global .align 1 .b8 _ZN30_INTERNAL_d8498670_4_k_cu_main4cuda3std3__45__cpo6cbeginE[1];
.global .align 1 .b8 _ZN30_INTERNAL_d8498670_4_k_cu_main4cuda3std3__45__cpo4cendE[1];
.global .align 1 .b8 _ZN30_INTERNAL_d8498670_4_k_cu_main4cuda3std3__45__cpo6rbeginE[1];
.global .align 1 .b8 _ZN30_INTERNAL_d8498670_4_k_cu_main4cuda3std3__45__cpo4rendE[1];
.global .align 1 .b8 _ZN30_INTERNAL_d8498670_4_k_cu_main4cuda3std3__45__cpo7crbeginE[1];
.global .align 1 .b8 _ZN30_INTERNAL_d8498670_4_k_cu_main4cuda3std3__45__cpo5crendE[1];
.global .align 1 .b8 _ZN30_INTERNAL_d8498670_4_k_cu_main4cuda3std3__432_GLOBAL__N__d8498670_4_k_cu_main6ignoreE[1];
.global .align 1 .b8 _ZN30_INTERNAL_d8498670_4_k_cu_main4cuda3std3__419piecewise_constructE[1];
.global .align 1 .b8 _ZN30_INTERNAL_d8498670_4_k_cu_main4cuda3std3__48in_placeE[1];
.global .align 1 .b8 _ZN30_INTERNAL_d8498670_4_k_cu_main4cuda3std3__420unreachable_sentinelE[1];
.global .align 1 .b8 _ZN30_INTERNAL_d8498670_4_k_cu_main4cuda3std3__47nulloptE[1];
.global .align 1 .b8 _ZN30_INTERNAL_d8498670_4_k_cu_main4cuda3std3__48unexpectE[1];
.global .align 1 .b8 _ZN30_INTERNAL_d8498670_4_k_cu_main4cuda3std6ranges3__45__cpo4swapE[1];
.global .align 1 .b8 _ZN30_INTERNAL_d8498670_4_k_cu_main4cuda3std6ranges3__45__cpo9iter_moveE[1];
.global .align 1 .b8 _ZN30_INTERNAL_d8498670_4_k_cu_main4cuda3std6ranges3__45__cpo5beginE[1];
.global .align 1 .b8 _ZN30_INTERNAL_d8498670_4_k_cu_main4cuda3std6ranges3__45__cpo3endE[1];
.global .align 1 .b8 _ZN30_INTERNAL_d8498670_4_k_cu_main4cuda3std6ranges3__45__cpo6cbeginE[1];
.global .align 1 .b8 _ZN30_INTERNAL_d8498670_4_k_cu_main4cuda3std6ranges3__45__cpo4cendE[1];
.global .align 1 .b8 _ZN30_INTERNAL_d8498670_4_k_cu_main4cuda3std6ranges3__45__cpo7advanceE[1];
.global .align 1 .b8 _ZN30_INTERNAL_d8498670_4_k_cu_main4cuda3std6ranges3__45__cpo9iter_swapE[1];
.global .align 1 .b8 _ZN30_INTERNAL_d8498670_4_k_cu_main4cuda3std6ranges3__45__cpo4nextE[1];
.global .align 1 .b8 _ZN30_INTERNAL_d8498670_4_k_cu_main4cuda3std6ranges3__45__cpo4prevE[1];
.global .align 1 .b8 _ZN30_INTERNAL_d8498670_4_k_cu_main4cuda3std6ranges3__45__cpo4dataE[1];
.global .align 1 .b8 _ZN30_INTERNAL_d8498670_4_k_cu_main4cuda3std6ranges3__45__cpo5cdataE[1];
.global .align 1 .b8 _ZN30_INTERNAL_d8498670_4_k_cu_main4cuda3std6ranges3__45__cpo4sizeE[1];
.global .align 1 .b8 _ZN30_INTERNAL_d8498670_4_k_cu_main4cuda3std6ranges3__45__cpo5ssizeE[1];
.global .align 1 .b8 _ZN30_INTERNAL_d8498670_4_k_cu_main4cuda3std6ranges3__45__cpo8distanceE[1];
.global .align 1 .b8 _ZN30_INTERNAL_d8498670_4_k_cu_main6thrust24THRUST_300001_SM_1000_NS8cuda_cub3parE[1];
.global .align 1 .b8 _ZN30_INTERNAL_d8498670_4_k_cu_main6thrust24THRUST_300001_SM_1000_NS8cuda_cub10par_nosyncE[1];
.global .align 1 .b8 _ZN30_INTERNAL_d8498670_4_k_cu_main6thrust24THRUST_300001_SM_1000_NS6system6detail10sequential3seqE[1];
.global .align 1 .b8 _ZN30_INTERNAL_d8498670_4_k_cu_main6thrust24THRUST_300001_SM_1000_NS12placeholders2_1E[1];
.global .align 1 .b8 _ZN30_INTERNAL_d8498670_4_k_cu_main6thrust24THRUST_300001_SM_1000_NS12placeholders2_2E[1];
.global .align 1 .b8 _ZN30_INTERNAL_d8498670_4_k_cu_main6thrust24THRUST_300001_SM_1000_NS12placeholders2_3E[1];
.global .align 1 .b8 _ZN30_INTERNAL_d8498670_4_k_cu_main6thrust24THRUST_300001_SM_1000_NS12placeholders2_4E[1];
.global .align 1 .b8 _ZN30_INTERNAL_d8498670_4_k_cu_main6thrust24THRUST_300001_SM_1000_NS12placeholders2_5E[1];
.global .align 1 .b8 _ZN30_INTERNAL_d8498670_4_k_cu_main6thrust24THRUST_300001_SM_1000_NS12placeholders2_6E[1];
.global .align 1 .b8 _ZN30_INTERNAL_d8498670_4_k_cu_main6thrust24THRUST_300001_SM_1000_NS12placeholders2_7E[1];
.global .align 1 .b8 _ZN30_INTERNAL_d8498670_4_k_cu_main6thrust24THRUST_300001_SM_1000_NS12placeholders2_8E[1];
.global .align 1 .b8 _ZN30_INTERNAL_d8498670_4_k_cu_main6thrust24THRUST_300001_SM_1000_NS12placeholders2_9E[1];
.global .align 1 .b8 _ZN30_INTERNAL_d8498670_4_k_cu_main6thrust24THRUST_300001_SM_1000_NS12placeholders3_10E[1];
.global .align 1 .b8 _ZN30_INTERNAL_d8498670_4_k_cu_main6thrust24THRUST_300001_SM_1000_NS3seqE[1];

.visible .entry _ZN3cub18CUB_300001_SM_10006detail11EmptyKernelIvEEvv()
{


	ret;

}
	// .globl	_ZN3cub18CUB_300001_SM_10006detail9transform16transform_kernelINS2_10policy_hubILb1EN4cuda3std3__45tupleIJN6thrust24THRUST_300001_SM_1000_NS6detail15normal_iteratorINSA_10device_ptrIcEEEESF_EEEE10policy1000Ei16custom_transformNSC_INSD_IiEEEEJPcSM_EEEvT0_iT1_T2_DpNS2_10kernel_argIT3_EE
.visible .entry _ZN3cub18CUB_300001_SM_10006detail9transform16transform_kernelINS2_10policy_hubILb1EN4cuda3std3__45tupleIJN6thrust24THRUST_300001_SM_1000_NS6detail15normal_iteratorINSA_10device_ptrIcEEEESF_EEEE10policy1000Ei16custom_transformNSC_INSD_IiEEEEJPcSM_EEEvT0_iT1_T2_DpNS2_10kernel_argIT3_EE(
	.param .u32 _ZN3cub18CUB_300001_SM_10006detail9transform16transform_kernelINS2_10policy_hubILb1EN4cuda3std3__45tupleIJN6thrust24THRUST_300001_SM_1000_NS6detail15normal_iteratorINSA_10device_ptrIcEEEESF_EEEE10policy1000Ei16custom_transformNSC_INSD_IiEEEEJPcSM_EEEvT0_iT1_T2_DpNS2_10kernel_argIT3_EE_param_0,
	.param .u32 _ZN3cub18CUB_300001_SM_10006detail9transform16transform_kernelINS2_10policy_hubILb1EN4cuda3std3__45tupleIJN6thrust24THRUST_300001_SM_1000_NS6detail15normal_iteratorINSA_10device_ptrIcEEEESF_EEEE10policy1000Ei16custom_transformNSC_INSD_IiEEEEJPcSM_EEEvT0_iT1_T2_DpNS2_10kernel_argIT3_EE_param_1,
	.param .align 1 .b8 _ZN3cub18CUB_300001_SM_10006detail9transform16transform_kernelINS2_10policy_hubILb1EN4cuda3std3__45tupleIJN6thrust24THRUST_300001_SM_1000_NS6detail15normal_iteratorINSA_10device_ptrIcEEEESF_EEEE10policy1000Ei16custom_transformNSC_INSD_IiEEEEJPcSM_EEEvT0_iT1_T2_DpNS2_10kernel_argIT3_EE_param_2[1],
	.param .align 8 .b8 _ZN3cub18CUB_300001_SM_10006detail9transform16transform_kernelINS2_10policy_hubILb1EN4cuda3std3__45tupleIJN6thrust24THRUST_300001_SM_1000_NS6detail15normal_iteratorINSA_10device_ptrIcEEEESF_EEEE10policy1000Ei16custom_transformNSC_INSD_IiEEEEJPcSM_EEEvT0_iT1_T2_DpNS2_10kernel_argIT3_EE_param_3[8],
	.param .align 8 .b8 _ZN3cub18CUB_300001_SM_10006detail9transform16transform_kernelINS2_10policy_hubILb1EN4cuda3std3__45tupleIJN6thrust24THRUST_300001_SM_1000_NS6detail15normal_iteratorINSA_10device_ptrIcEEEESF_EEEE10policy1000Ei16custom_transformNSC_INSD_IiEEEEJPcSM_EEEvT0_iT1_T2_DpNS2_10kernel_argIT3_EE_param_4[16],
	.param .align 8 .b8 _ZN3cub18CUB_300001_SM_10006detail9transform16transform_kernelINS2_10policy_hubILb1EN4cuda3std3__45tupleIJN6thrust24THRUST_300001_SM_1000_NS6detail15normal_iteratorINSA_10device_ptrIcEEEESF_EEEE10policy1000Ei16custom_transformNSC_INSD_IiEEEEJPcSM_EEEvT0_iT1_T2_DpNS2_10kernel_argIT3_EE_param_5[16]
)
.maxntid 128
{
	.reg .pred 	%p<68>;
	.reg .b16 	%rs<61>;
	.reg .b32 	%r<109>;
	.reg .b64 	%rd<105>;
	.reg .b64 	%fd<31>;

	ld.param.u32 	%r43, [_ZN3cub18CUB_300001_SM_10006detail9transform16transform_kernelINS2_10policy_hubILb1EN4cuda3std3__45tupleIJN6thrust24THRUST_300001_SM_1000_NS6detail15normal_iteratorINSA_10device_ptrIcEEEESF_EEEE10policy1000Ei16custom_transformNSC_INSD_IiEEEEJPcSM_EEEvT0_iT1_T2_DpNS2_10kernel_argIT3_EE_param_0];
	ld.param.u64 	%rd25, [_ZN3cub18CUB_300001_SM_10006detail9transform16transform_kernelINS2_10policy_hubILb1EN4cuda3std3__45tupleIJN6thrust24THRUST_300001_SM_1000_NS6detail15normal_iteratorINSA_10device_ptrIcEEEESF_EEEE10policy1000Ei16custom_transformNSC_INSD_IiEEEEJPcSM_EEEvT0_iT1_T2_DpNS2_10kernel_argIT3_EE_param_5];
	ld.param.u64 	%rd26, [_ZN3cub18CUB_300001_SM_10006detail9transform16transform_kernelINS2_10policy_hubILb1EN4cuda3std3__45tupleIJN6thrust24THRUST_300001_SM_1000_NS6detail15normal_iteratorINSA_10device_ptrIcEEEESF_EEEE10policy1000Ei16custom_transformNSC_INSD_IiEEEEJPcSM_EEEvT0_iT1_T2_DpNS2_10kernel_argIT3_EE_param_4];
	ld.param.u64 	%rd27, [_ZN3cub18CUB_300001_SM_10006detail9transform16transform_kernelINS2_10policy_hubILb1EN4cuda3std3__45tupleIJN6thrust24THRUST_300001_SM_1000_NS6detail15normal_iteratorINSA_10device_ptrIcEEEESF_EEEE10policy1000Ei16custom_transformNSC_INSD_IiEEEEJPcSM_EEEvT0_iT1_T2_DpNS2_10kernel_argIT3_EE_param_3];
	ld.param.u32 	%r42, [_ZN3cub18CUB_300001_SM_10006detail9transform16transform_kernelINS2_10policy_hubILb1EN4cuda3std3__45tupleIJN6thrust24THRUST_300001_SM_1000_NS6detail15normal_iteratorINSA_10device_ptrIcEEEESF_EEEE10policy1000Ei16custom_transformNSC_INSD_IiEEEEJPcSM_EEEvT0_iT1_T2_DpNS2_10kernel_argIT3_EE_param_1];
	cvta.to.global.u64 	%rd1, %rd27;
	cvta.to.global.u64 	%rd2, %rd26;
	cvta.to.global.u64 	%rd3, %rd25;
	shl.b32 	%r1, %r42, 7;
	mov.u32 	%r44, %ctaid.x;
	mul.lo.s32 	%r45, %r1, %r44;
	sub.s32 	%r2, %r43, %r45;
	min.s32 	%r3, %r1, %r2;
	cvt.s64.s32 	%rd4, %r45;
	mov.u32 	%r4, %tid.x;
	shl.b32 	%r99, %r4, 7;
	setp.ge.s32 	%p1, %r99, %r3;
	@%p1 bra 	$L__BB1_5;
	mul.wide.u32 	%rd5, %r4, 128;
	add.s64 	%rd28, %rd2, %rd5;
	add.s64 	%rd101, %rd28, %rd4;
	mov.u32 	%r98, %r99;
$L__BB1_2:
	.pragma "nounroll";
	// begin inline asm
	prefetch.global.L2 [%rd101];
	// end inline asm
	add.s32 	%r98, %r98, 16384;
	add.s64 	%rd101, %rd101, 16384;
	setp.lt.s32 	%p2, %r98, %r3;
	@%p2 bra 	$L__BB1_2;
	add.s64 	%rd30, %rd3, %rd5;
	add.s64 	%rd102, %rd30, %rd4;
$L__BB1_4:
	.pragma "nounroll";
	// begin inline asm
	prefetch.global.L2 [%rd102];
	// end inline asm
	add.s32 	%r99, %r99, 16384;
	add.s64 	%rd102, %rd102, 16384;
	setp.lt.s32 	%p3, %r99, %r3;
	@%p3 bra 	$L__BB1_4;
$L__BB1_5:
	add.s64 	%rd12, %rd2, %rd4;
	add.s64 	%rd13, %rd3, %rd4;
	shl.b64 	%rd32, %rd4, 2;
	add.s64 	%rd14, %rd1, %rd32;
	setp.gt.s32 	%p4, %r1, %r2;
	@%p4 bra 	$L__BB1_18;
	setp.lt.s32 	%p5, %r42, 1;
	@%p5 bra 	$L__BB1_59;
	and.b32  	%r10, %r42, 7;
	setp.lt.u32 	%p6, %r42, 8;
	mov.b32 	%r106, 0;
	@%p6 bra 	$L__BB1_10;
	and.b32  	%r106, %r42, 2147483640;
	neg.s32 	%r101, %r106;
	cvt.u64.u32 	%rd103, %r4;
	mul.wide.u32 	%rd34, %r4, 4;
	add.s64 	%rd35, %rd32, %rd1;
	add.s64 	%rd104, %rd35, %rd34;
	add.s32 	%r100, %r4, 128;
	add.s64 	%rd17, %rd35, 1536;
$L__BB1_9:
	.pragma "nounroll";
	cvt.s64.s32 	%rd36, %r100;
	add.s64 	%rd37, %rd36, 384;
	mul.wide.s32 	%rd38, %r100, 4;
	add.s64 	%rd39, %rd17, %rd38;
	add.s64 	%rd40, %rd12, %rd103;
	add.s64 	%rd41, %rd13, %rd103;
	ld.global.u8 	%rs1, [%rd40];
	ld.global.u8 	%rs2, [%rd41];
	setp.eq.s16 	%p7, %rs1, %rs2;
	selp.f64 	%fd1, 0d4000000000000000, 0dBFF0000000000000, %p7;
	cvt.rzi.s32.f64 	%r47, %fd1;
	st.global.u32 	[%rd104], %r47;
	add.s64 	%rd42, %rd12, %rd37;
	add.s64 	%rd43, %rd13, %rd37;
	ld.global.u8 	%rs3, [%rd42+-384];
	ld.global.u8 	%rs4, [%rd43+-384];
	setp.eq.s16 	%p8, %rs3, %rs4;
	selp.f64 	%fd2, 0d4000000000000000, 0dBFF0000000000000, %p8;
	cvt.rzi.s32.f64 	%r48, %fd2;
	st.global.u32 	[%rd39+-1536], %r48;
	ld.global.u8 	%rs5, [%rd42+-256];
	ld.global.u8 	%rs6, [%rd43+-256];
	setp.eq.s16 	%p9, %rs5, %rs6;
	selp.f64 	%fd3, 0d4000000000000000, 0dBFF0000000000000, %p9;
	cvt.rzi.s32.f64 	%r49, %fd3;
	st.global.u32 	[%rd39+-1024], %r49;
	ld.global.u8 	%rs7, [%rd42+-128];
	ld.global.u8 	%rs8, [%rd43+-128];
	setp.eq.s16 	%p10, %rs7, %rs8;
	selp.f64 	%fd4, 0d4000000000000000, 0dBFF0000000000000, %p10;
	cvt.rzi.s32.f64 	%r50, %fd4;
	st.global.u32 	[%rd39+-512], %r50;
	ld.global.u8 	%rs9, [%rd42];
	ld.global.u8 	%rs10, [%rd43];
	setp.eq.s16 	%p11, %rs9, %rs10;
	selp.f64 	%fd5, 0d4000000000000000, 0dBFF0000000000000, %p11;
	cvt.rzi.s32.f64 	%r51, %fd5;
	st.global.u32 	[%rd39], %r51;
	ld.global.u8 	%rs11, [%rd42+128];
	ld.global.u8 	%rs12, [%rd43+128];
	setp.eq.s16 	%p12, %rs11, %rs12;
	selp.f64 	%fd6, 0d4000000000000000, 0dBFF0000000000000, %p12;
	cvt.rzi.s32.f64 	%r52, %fd6;
	st.global.u32 	[%rd39+512], %r52;
	ld.global.u8 	%rs13, [%rd42+256];
	ld.global.u8 	%rs14, [%rd43+256];
	setp.eq.s16 	%p13, %rs13, %rs14;
	selp.f64 	%fd7, 0d4000000000000000, 0dBFF0000000000000, %p13;
	cvt.rzi.s32.f64 	%r53, %fd7;
	st.global.u32 	[%rd39+1024], %r53;
	ld.global.u8 	%rs15, [%rd42+384];
	ld.global.u8 	%rs16, [%rd43+384];
	setp.eq.s16 	%p14, %rs15, %rs16;
	selp.f64 	%fd8, 0d4000000000000000, 0dBFF0000000000000, %p14;
	cvt.rzi.s32.f64 	%r54, %fd8;
	st.global.u32 	[%rd39+1536], %r54;
	add.s32 	%r101, %r101, 8;
	add.s64 	%rd104, %rd104, 4096;
	add.s64 	%rd103, %rd103, 1024;
	add.s32 	%r100, %r100, 1024;
	setp.eq.s32 	%p15, %r101, 0;
	@%p15 bra 	$L__BB1_10;
	bra.uni 	$L__BB1_9;
$L__BB1_10:
	setp.eq.s32 	%p16, %r10, 0;
	@%p16 bra 	$L__BB1_59;
	and.b32  	%r37, %r42, 3;
	setp.lt.u32 	%p17, %r10, 4;
	@%p17 bra 	$L__BB1_13;
	shl.b32 	%r55, %r106, 7;
	add.s32 	%r56, %r55, %r4;
	cvt.s64.s32 	%rd44, %r56;
	add.s64 	%rd45, %rd12, %rd44;
	add.s64 	%rd46, %rd13, %rd44;
	ld.global.u8 	%rs17, [%rd45];
	ld.global.u8 	%rs18, [%rd46];
	setp.eq.s16 	%p18, %rs17, %rs18;
	selp.f64 	%fd9, 0d4000000000000000, 0dBFF0000000000000, %p18;
	cvt.rzi.s32.f64 	%r57, %fd9;
	mul.wide.s32 	%rd47, %r56, 4;
	add.s64 	%rd48, %rd14, %rd47;
	st.global.u32 	[%rd48], %r57;
	ld.global.u8 	%rs19, [%rd45+128];
	ld.global.u8 	%rs20, [%rd46+128];
	setp.eq.s16 	%p19, %rs19, %rs20;
	selp.f64 	%fd10, 0d4000000000000000, 0dBFF0000000000000, %p19;
	cvt.rzi.s32.f64 	%r58, %fd10;
	st.global.u32 	[%rd48+512], %r58;
	ld.global.u8 	%rs21, [%rd45+256];
	ld.global.u8 	%rs22, [%rd46+256];
	setp.eq.s16 	%p20, %rs21, %rs22;
	selp.f64 	%fd11, 0d4000000000000000, 0dBFF0000000000000, %p20;
	cvt.rzi.s32.f64 	%r59, %fd11;
	st.global.u32 	[%rd48+1024], %r59;
	ld.global.u8 	%rs23, [%rd45+384];
	ld.global.u8 	%rs24, [%rd46+384];
	setp.eq.s16 	%p21, %rs23, %rs24;
	selp.f64 	%fd12, 0d4000000000000000, 0dBFF0000000000000, %p21;
	cvt.rzi.s32.f64 	%r60, %fd12;
	st.global.u32 	[%rd48+1536], %r60;
	add.s32 	%r106, %r106, 4;
$L__BB1_13:
	setp.eq.s32 	%p22, %r37, 0;
	@%p22 bra 	$L__BB1_59;
	setp.eq.s32 	%p23, %r37, 1;
	@%p23 bra 	$L__BB1_16;
	shl.b32 	%r61, %r106, 7;
	add.s32 	%r62, %r61, %r4;
	cvt.s64.s32 	%rd49, %r62;
	add.s64 	%rd50, %rd12, %rd49;
	add.s64 	%rd51, %rd13, %rd49;
	ld.global.u8 	%rs25, [%rd50];
	ld.global.u8 	%rs26, [%rd51];
	setp.eq.s16 	%p24, %rs25, %rs26;
	selp.f64 	%fd13, 0d4000000000000000, 0dBFF0000000000000, %p24;
	cvt.rzi.s32.f64 	%r63, %fd13;
	mul.wide.s32 	%rd52, %r62, 4;
	add.s64 	%rd53, %rd14, %rd52;
	st.global.u32 	[%rd53], %r63;
	ld.global.u8 	%rs27, [%rd50+128];
	ld.global.u8 	%rs28, [%rd51+128];
	setp.eq.s16 	%p25, %rs27, %rs28;
	selp.f64 	%fd14, 0d4000000000000000, 0dBFF0000000000000, %p25;
	cvt.rzi.s32.f64 	%r64, %fd14;
	st.global.u32 	[%rd53+512], %r64;
	add.s32 	%r106, %r106, 2;
$L__BB1_16:
	and.b32  	%r65, %r42, 1;
	setp.eq.b32 	%p26, %r65, 1;
	not.pred 	%p27, %p26;
	@%p27 bra 	$L__BB1_59;
	shl.b32 	%r66, %r106, 7;
	add.s32 	%r67, %r66, %r4;
	cvt.s64.s32 	%rd54, %r67;
	add.s64 	%rd55, %rd12, %rd54;
	add.s64 	%rd56, %rd13, %rd54;
	ld.global.u8 	%rs29, [%rd55];
	ld.global.u8 	%rs30, [%rd56];
	setp.eq.s16 	%p28, %rs29, %rs30;
	selp.f64 	%fd15, 0d4000000000000000, 0dBFF0000000000000, %p28;
	cvt.rzi.s32.f64 	%r68, %fd15;
	mul.wide.s32 	%rd57, %r67, 4;
	add.s64 	%rd58, %rd14, %rd57;
	st.global.u32 	[%rd58], %r68;
	bra.uni 	$L__BB1_59;
$L__BB1_18:
	setp.lt.s32 	%p29, %r42, 1;
	@%p29 bra 	$L__BB1_59;
	and.b32  	%r14, %r42, 7;
	setp.lt.u32 	%p30, %r42, 8;
	mov.b32 	%r103, 0;
	@%p30 bra 	$L__BB1_38;
	and.b32  	%r103, %r42, 2147483640;
	mov.b32 	%r102, 0;
$L__BB1_21:
	.pragma "nounroll";
	shl.b32 	%r71, %r102, 7;
	add.s32 	%r21, %r71, %r4;
	setp.ge.s32 	%p31, %r21, %r3;
	@%p31 bra 	$L__BB1_23;
	cvt.u64.u32 	%rd59, %r21;
	add.s64 	%rd60, %rd12, %rd59;
	add.s64 	%rd61, %rd13, %rd59;
	ld.global.u8 	%rs31, [%rd60];
	ld.global.u8 	%rs32, [%rd61];
	setp.eq.s16 	%p32, %rs31, %rs32;
	selp.f64 	%fd16, 0d4000000000000000, 0dBFF0000000000000, %p32;
	cvt.rzi.s32.f64 	%r72, %fd16;
	mul.wide.u32 	%rd62, %r21, 4;
	add.s64 	%rd63, %rd14, %rd62;
	st.global.u32 	[%rd63], %r72;
$L__BB1_23:
	add.s32 	%r73, %r21, 128;
	setp.ge.s32 	%p33, %r73, %r3;
	cvt.s64.s32 	%rd64, %r73;
	add.s64 	%rd22, %rd12, %rd64;
	add.s64 	%rd23, %rd13, %rd64;
	mul.wide.s32 	%rd65, %r73, 4;
	add.s64 	%rd24, %rd14, %rd65;
	@%p33 bra 	$L__BB1_25;
	ld.global.u8 	%rs33, [%rd22];
	ld.global.u8 	%rs34, [%rd23];
	setp.eq.s16 	%p34, %rs33, %rs34;
	selp.f64 	%fd17, 0d4000000000000000, 0dBFF0000000000000, %p34;
	cvt.rzi.s32.f64 	%r74, %fd17;
	st.global.u32 	[%rd24], %r74;
$L__BB1_25:
	add.s32 	%r75, %r21, 256;
	setp.ge.s32 	%p35, %r75, %r3;
	@%p35 bra 	$L__BB1_27;
	ld.global.u8 	%rs35, [%rd22+128];
	ld.global.u8 	%rs36, [%rd23+128];
	setp.eq.s16 	%p36, %rs35, %rs36;
	selp.f64 	%fd18, 0d4000000000000000, 0dBFF0000000000000, %p36;
	cvt.rzi.s32.f64 	%r76, %fd18;
	st.global.u32 	[%rd24+512], %r76;
$L__BB1_27:
	add.s32 	%r77, %r21, 384;
	setp.ge.s32 	%p37, %r77, %r3;
	@%p37 bra 	$L__BB1_29;
	ld.global.u8 	%rs37, [%rd22+256];
	ld.global.u8 	%rs38, [%rd23+256];
	setp.eq.s16 	%p38, %rs37, %rs38;
	selp.f64 	%fd19, 0d4000000000000000, 0dBFF0000000000000, %p38;
	cvt.rzi.s32.f64 	%r78, %fd19;
	st.global.u32 	[%rd24+1024], %r78;
$L__BB1_29:
	add.s32 	%r79, %r21, 512;
	setp.ge.s32 	%p39, %r79, %r3;
	@%p39 bra 	$L__BB1_31;
	ld.global.u8 	%rs39, [%rd22+384];
	ld.global.u8 	%rs40, [%rd23+384];
	setp.eq.s16 	%p40, %rs39, %rs40;
	selp.f64 	%fd20, 0d4000000000000000, 0dBFF0000000000000, %p40;
	cvt.rzi.s32.f64 	%r80, %fd20;
	st.global.u32 	[%rd24+1536], %r80;
$L__BB1_31:
	add.s32 	%r81, %r21, 640;
	setp.ge.s32 	%p41, %r81, %r3;
	@%p41 bra 	$L__BB1_33;
	ld.global.u8 	%rs41, [%rd22+512];
	ld.global.u8 	%rs42, [%rd23+512];
	setp.eq.s16 	%p42, %rs41, %rs42;
	selp.f64 	%fd21, 0d4000000000000000, 0dBFF0000000000000, %p42;
	cvt.rzi.s32.f64 	%r82, %fd21;
	st.global.u32 	[%rd24+2048], %r82;
$L__BB1_33:
	add.s32 	%r83, %r21, 768;
	setp.ge.s32 	%p43, %r83, %r3;
	@%p43 bra 	$L__BB1_35;
	ld.global.u8 	%rs43, [%rd22+640];
	ld.global.u8 	%rs44, [%rd23+640];
	setp.eq.s16 	%p44, %rs43, %rs44;
	selp.f64 	%fd22, 0d4000000000000000, 0dBFF0000000000000, %p44;
	cvt.rzi.s32.f64 	%r84, %fd22;
	st.global.u32 	[%rd24+2560], %r84;
$L__BB1_35:
	add.s32 	%r85, %r21, 896;
	setp.ge.s32 	%p45, %r85, %r3;
	@%p45 bra 	$L__BB1_37;
	ld.global.u8 	%rs45, [%rd22+768];
	ld.global.u8 	%rs46, [%rd23+768];
	setp.eq.s16 	%p46, %rs45, %rs46;
	selp.f64 	%fd23, 0d4000000000000000, 0dBFF0000000000000, %p46;
	cvt.rzi.s32.f64 	%r86, %fd23;
	st.global.u32 	[%rd24+3072], %r86;
$L__BB1_37:
	add.s32 	%r102, %r102, 8;
	setp.ne.s32 	%p47, %r102, %r103;
	@%p47 bra 	$L__BB1_21;
$L__BB1_38:
	setp.eq.s32 	%p48, %r14, 0;
	@%p48 bra 	$L__BB1_59;
	and.b32  	%r24, %r42, 3;
	setp.lt.u32 	%p49, %r14, 4;
	@%p49 bra 	$L__BB1_49;
	shl.b32 	%r87, %r103, 7;
	add.s32 	%r25, %r87, %r4;
	setp.ge.s32 	%p50, %r25, %r3;
	@%p50 bra 	$L__BB1_42;
	cvt.s64.s32 	%rd66, %r25;
	add.s64 	%rd67, %rd12, %rd66;
	add.s64 	%rd68, %rd13, %rd66;
	ld.global.u8 	%rs47, [%rd67];
	ld.global.u8 	%rs48, [%rd68];
	setp.eq.s16 	%p51, %rs47, %rs48;
	selp.f64 	%fd24, 0d4000000000000000, 0dBFF0000000000000, %p51;
	cvt.rzi.s32.f64 	%r88, %fd24;
	mul.wide.s32 	%rd69, %r25, 4;
	add.s64 	%rd70, %rd14, %rd69;
	st.global.u32 	[%rd70], %r88;
$L__BB1_42:
	add.s32 	%r26, %r25, 128;
	setp.ge.s32 	%p52, %r26, %r3;
	@%p52 bra 	$L__BB1_44;
	cvt.s64.s32 	%rd71, %r26;
	add.s64 	%rd72, %rd12, %rd71;
	add.s64 	%rd73, %rd13, %rd71;
	ld.global.u8 	%rs49, [%rd72];
	ld.global.u8 	%rs50, [%rd73];
	setp.eq.s16 	%p53, %rs49, %rs50;
	selp.f64 	%fd25, 0d4000000000000000, 0dBFF0000000000000, %p53;
	cvt.rzi.s32.f64 	%r89, %fd25;
	mul.wide.s32 	%rd74, %r26, 4;
	add.s64 	%rd75, %rd14, %rd74;
	st.global.u32 	[%rd75], %r89;
$L__BB1_44:
	add.s32 	%r27, %r25, 256;
	setp.ge.s32 	%p54, %r27, %r3;
	@%p54 bra 	$L__BB1_46;
	cvt.s64.s32 	%rd76, %r27;
	add.s64 	%rd77, %rd12, %rd76;
	add.s64 	%rd78, %rd13, %rd76;
	ld.global.u8 	%rs51, [%rd77];
	ld.global.u8 	%rs52, [%rd78];
	setp.eq.s16 	%p55, %rs51, %rs52;
	selp.f64 	%fd26, 0d4000000000000000, 0dBFF0000000000000, %p55;
	cvt.rzi.s32.f64 	%r90, %fd26;
	mul.wide.s32 	%rd79, %r27, 4;
	add.s64 	%rd80, %rd14, %rd79;
	st.global.u32 	[%rd80], %r90;
$L__BB1_46:
	add.s32 	%r28, %r25, 384;
	setp.ge.s32 	%p56, %r28, %r3;
	@%p56 bra 	$L__BB1_48;
	cvt.s64.s32 	%rd81, %r28;
	add.s64 	%rd82, %rd12, %rd81;
	add.s64 	%rd83, %rd13, %rd81;
	ld.global.u8 	%rs53, [%rd82];
	ld.global.u8 	%rs54, [%rd83];
	setp.eq.s16 	%p57, %rs53, %rs54;
	selp.f64 	%fd27, 0d4000000000000000, 0dBFF0000000000000, %p57;
	cvt.rzi.s32.f64 	%r91, %fd27;
	mul.wide.s32 	%rd84, %r28, 4;
	add.s64 	%rd85, %rd14, %rd84;
	st.global.u32 	[%rd85], %r91;
$L__BB1_48:
	add.s32 	%r103, %r103, 4;
$L__BB1_49:
	setp.eq.s32 	%p58, %r24, 0;
	@%p58 bra 	$L__BB1_59;
	setp.eq.s32 	%p59, %r24, 1;
	@%p59 bra 	$L__BB1_56;
	shl.b32 	%r92, %r103, 7;
	add.s32 	%r31, %r92, %r4;
	setp.ge.s32 	%p60, %r31, %r3;
	@%p60 bra 	$L__BB1_53;
	cvt.s64.s32 	%rd86, %r31;
	add.s64 	%rd87, %rd12, %rd86;
	add.s64 	%rd88, %rd13, %rd86;
	ld.global.u8 	%rs55, [%rd87];
	ld.global.u8 	%rs56, [%rd88];
	setp.eq.s16 	%p61, %rs55, %rs56;
	selp.f64 	%fd28, 0d4000000000000000, 0dBFF0000000000000, %p61;
	cvt.rzi.s32.f64 	%r93, %fd28;
	mul.wide.s32 	%rd89, %r31, 4;
	add.s64 	%rd90, %rd14, %rd89;
	st.global.u32 	[%rd90], %r93;
$L__BB1_53:
	add.s32 	%r32, %r31, 128;
	setp.ge.s32 	%p62, %r32, %r3;
	@%p62 bra 	$L__BB1_55;
	cvt.s64.s32 	%rd91, %r32;
	add.s64 	%rd92, %rd12, %rd91;
	add.s64 	%rd93, %rd13, %rd91;
	ld.global.u8 	%rs57, [%rd92];
	ld.global.u8 	%rs58, [%rd93];
	setp.eq.s16 	%p63, %rs57, %rs58;
	selp.f64 	%fd29, 0d4000000000000000, 0dBFF0000000000000, %p63;
	cvt.rzi.s32.f64 	%r94, %fd29;
	mul.wide.s32 	%rd94, %r32, 4;
	add.s64 	%rd95, %rd14, %rd94;
	st.global.u32 	[%rd95], %r94;
$L__BB1_55:
	add.s32 	%r103, %r103, 2;
$L__BB1_56:
	and.b32  	%r95, %r42, 1;
	setp.eq.b32 	%p64, %r95, 1;
	not.pred 	%p65, %p64;
	@%p65 bra 	$L__BB1_59;
	shl.b32 	%r96, %r103, 7;
	add.s32 	%r35, %r96, %r4;
	setp.ge.s32 	%p66, %r35, %r3;
	@%p66 bra 	$L__BB1_59;
	cvt.s64.s32 	%rd96, %r35;
	add.s64 	%rd97, %rd12, %rd96;
	add.s64 	%rd98, %rd13, %rd96;
	ld.global.u8 	%rs59, [%rd97];
	ld.global.u8 	%rs60, [%rd98];
	setp.eq.s16 	%p67, %rs59, %rs60;
	selp.f64 	%fd30, 0d4000000000000000, 0dBFF0000000000000, %p67;
	cvt.rzi.s32.f64 	%r97, %fd30;
	mul.wide.s32 	%rd99, %r35, 4;
	add.s64 	%rd100, %rd14, %rd99;
	st.global.u32 	[%rd100], %r97;
$L__BB1_59:
	ret;

}
	// .globl	_ZN3cub18CUB_300001_SM_10006detail9transform16transform_kernelINS2_10policy_hubILb1EN4cuda3std3__45tupleIJN6thrust24THRUST_300001_SM_1000_NS6detail15normal_iteratorINSA_10device_ptrIcEEEESF_EEEE10policy1000El16custom_transformNSC_INSD_IiEEEEJPcSM_EEEvT0_iT1_T2_DpNS2_10kernel_argIT3_EE
.visible .entry _ZN3cub18CUB_300001_SM_10006detail9transform16transform_kernelINS2_10policy_hubILb1EN4cuda3std3__45tupleIJN6thrust24THRUST_300001_SM_1000_NS6detail15normal_iteratorINSA_10device_ptrIcEEEESF_EEEE10policy1000El16custom_transformNSC_INSD_IiEEEEJPcSM_EEEvT0_iT1_T2_DpNS2_10kernel_argIT3_EE(
	.param .u64 _ZN3cub18CUB_300001_SM_10006detail9transform16transform_kernelINS2_10policy_hubILb1EN4cuda3std3__45tupleIJN6thrust24THRUST_300001_SM_1000_NS6detail15normal_iteratorINSA_10device_ptrIcEEEESF_EEEE10policy1000El16custom_transformNSC_INSD_IiEEEEJPcSM_EEEvT0_iT1_T2_DpNS2_10kernel_argIT3_EE_param_0,
	.param .u32 _ZN3cub18CUB_300001_SM_10006detail9transform16transform_kernelINS2_10policy_hubILb1EN4cuda3std3__45tupleIJN6thrust24THRUST_300001_SM_1000_NS6detail15normal_iteratorINSA_10device_ptrIcEEEESF_EEEE10policy1000El16custom_transformNSC_INSD_IiEEEEJPcSM_EEEvT0_iT1_T2_DpNS2_10kernel_argIT3_EE_param_1,
	.param .align 1 .b8 _ZN3cub18CUB_300001_SM_10006detail9transform16transform_kernelINS2_10policy_hubILb1EN4cuda3std3__45tupleIJN6thrust24THRUST_300001_SM_1000_NS6detail15normal_iteratorINSA_10device_ptrIcEEEESF_EEEE10policy1000El16custom_transformNSC_INSD_IiEEEEJPcSM_EEEvT0_iT1_T2_DpNS2_10kernel_argIT3_EE_param_2[1],
	.param .align 8 .b8 _ZN3cub18CUB_300001_SM_10006detail9transform16transform_kernelINS2_10policy_hubILb1EN4cuda3std3__45tupleIJN6thrust24THRUST_300001_SM_1000_NS6detail15normal_iteratorINSA_10device_ptrIcEEEESF_EEEE10policy1000El16custom_transformNSC_INSD_IiEEEEJPcSM_EEEvT0_iT1_T2_DpNS2_10kernel_argIT3_EE_param_3[8],
	.param .align 8 .b8 _ZN3cub18CUB_300001_SM_10006detail9transform16transform_kernelINS2_10policy_hubILb1EN4cuda3std3__45tupleIJN6thrust24THRUST_300001_SM_1000_NS6detail15normal_iteratorINSA_10device_ptrIcEEEESF_EEEE10policy1000El16custom_transformNSC_INSD_IiEEEEJPcSM_EEEvT0_iT1_T2_DpNS2_10kernel_argIT3_EE_param_4[16],
	.param .align 8 .b8 _ZN3cub18CUB_300001_SM_10006detail9transform16transform_kernelINS2_10policy_hubILb1EN4cuda3std3__45tupleIJN6thrust24THRUST_300001_SM_1000_NS6detail15normal_iteratorINSA_10device_ptrIcEEEESF_EEEE10policy1000El16custom_transformNSC_INSD_IiEEEEJPcSM_EEEvT0_iT1_T2_DpNS2_10kernel_argIT3_EE_param_5[16]
)
.maxntid 128
{
	.reg .pred 	%p<68>;
	.reg .b16 	%rs<61>;
	.reg .b32 	%r<106>;
	.reg .b64 	%rd<110>;
	.reg .b64 	%fd<31>;

	ld.param.u64 	%rd25, [_ZN3cub18CUB_300001_SM_10006detail9transform16transform_kernelINS2_10policy_hubILb1EN4cuda3std3__45tupleIJN6thrust24THRUST_300001_SM_1000_NS6detail15normal_iteratorINSA_10device_ptrIcEEEESF_EEEE10policy1000El16custom_transformNSC_INSD_IiEEEEJPcSM_EEEvT0_iT1_T2_DpNS2_10kernel_argIT3_EE_param_0];
	ld.param.u64 	%rd26, [_ZN3cub18CUB_300001_SM_10006detail9transform16transform_kernelINS2_10policy_hubILb1EN4cuda3std3__45tupleIJN6thrust24THRUST_300001_SM_1000_NS6detail15normal_iteratorINSA_10device_ptrIcEEEESF_EEEE10policy1000El16custom_transformNSC_INSD_IiEEEEJPcSM_EEEvT0_iT1_T2_DpNS2_10kernel_argIT3_EE_param_5];
	ld.param.u64 	%rd27, [_ZN3cub18CUB_300001_SM_10006detail9transform16transform_kernelINS2_10policy_hubILb1EN4cuda3std3__45tupleIJN6thrust24THRUST_300001_SM_1000_NS6detail15normal_iteratorINSA_10device_ptrIcEEEESF_EEEE10policy1000El16custom_transformNSC_INSD_IiEEEEJPcSM_EEEvT0_iT1_T2_DpNS2_10kernel_argIT3_EE_param_4];
	ld.param.u64 	%rd28, [_ZN3cub18CUB_300001_SM_10006detail9transform16transform_kernelINS2_10policy_hubILb1EN4cuda3std3__45tupleIJN6thrust24THRUST_300001_SM_1000_NS6detail15normal_iteratorINSA_10device_ptrIcEEEESF_EEEE10policy1000El16custom_transformNSC_INSD_IiEEEEJPcSM_EEEvT0_iT1_T2_DpNS2_10kernel_argIT3_EE_param_3];
	ld.param.u32 	%r41, [_ZN3cub18CUB_300001_SM_10006detail9transform16transform_kernelINS2_10policy_hubILb1EN4cuda3std3__45tupleIJN6thrust24THRUST_300001_SM_1000_NS6detail15normal_iteratorINSA_10device_ptrIcEEEESF_EEEE10policy1000El16custom_transformNSC_INSD_IiEEEEJPcSM_EEEvT0_iT1_T2_DpNS2_10kernel_argIT3_EE_param_1];
	cvta.to.global.u64 	%rd1, %rd28;
	cvta.to.global.u64 	%rd2, %rd27;
	cvta.to.global.u64 	%rd3, %rd26;
	shl.b32 	%r1, %r41, 7;
	mov.u32 	%r42, %ctaid.x;
	cvt.u64.u32 	%rd29, %r42;
	cvt.s64.s32 	%rd30, %r1;
	mul.lo.s64 	%rd4, %rd30, %rd29;
	sub.s64 	%rd31, %rd25, %rd4;
	min.s64 	%rd32, %rd31, %rd30;
	cvt.u32.u64 	%r2, %rd32;
	mov.u32 	%r3, %tid.x;
	shl.b32 	%r96, %r3, 7;
	setp.ge.s32 	%p1, %r96, %r2;
	@%p1 bra 	$L__BB2_5;
	add.s64 	%rd33, %rd2, %rd4;
	mul.wide.u32 	%rd5, %r3, 128;
	add.s64 	%rd106, %rd33, %rd5;
	mov.u32 	%r95, %r96;
$L__BB2_2:
	.pragma "nounroll";
	// begin inline asm
	prefetch.global.L2 [%rd106];
	// end inline asm
	add.s32 	%r95, %r95, 16384;
	add.s64 	%rd106, %rd106, 16384;
	setp.lt.s32 	%p2, %r95, %r2;
	@%p2 bra 	$L__BB2_2;
	add.s64 	%rd35, %rd3, %rd4;
	add.s64 	%rd107, %rd35, %rd5;
$L__BB2_4:
	.pragma "nounroll";
	// begin inline asm
	prefetch.global.L2 [%rd107];
	// end inline asm
	add.s32 	%r96, %r96, 16384;
	add.s64 	%rd107, %rd107, 16384;
	setp.lt.s32 	%p3, %r96, %r2;
	@%p3 bra 	$L__BB2_4;
$L__BB2_5:
	add.s64 	%rd12, %rd2, %rd4;
	add.s64 	%rd13, %rd3, %rd4;
	shl.b64 	%rd37, %rd4, 2;
	add.s64 	%rd14, %rd1, %rd37;
	setp.eq.s32 	%p4, %r1, %r2;
	@%p4 bra 	$L__BB2_47;
	setp.lt.s32 	%p5, %r41, 1;
	@%p5 bra 	$L__BB2_59;
	and.b32  	%r9, %r41, 7;
	setp.lt.u32 	%p6, %r41, 8;
	mov.b32 	%r103, 0;
	@%p6 bra 	$L__BB2_26;
	and.b32  	%r103, %r41, 2147483640;
	mov.b32 	%r99, 0;
$L__BB2_9:
	.pragma "nounroll";
	shl.b32 	%r45, %r99, 7;
	add.s32 	%r20, %r45, %r3;
	setp.ge.s32 	%p7, %r20, %r2;
	@%p7 bra 	$L__BB2_11;
	cvt.u64.u32 	%rd38, %r20;
	add.s64 	%rd39, %rd12, %rd38;
	add.s64 	%rd40, %rd13, %rd38;
	ld.global.u8 	%rs1, [%rd39];
	ld.global.u8 	%rs2, [%rd40];
	setp.eq.s16 	%p8, %rs1, %rs2;
	selp.f64 	%fd1, 0d4000000000000000, 0dBFF0000000000000, %p8;
	cvt.rzi.s32.f64 	%r46, %fd1;
	mul.wide.u32 	%rd41, %r20, 4;
	add.s64 	%rd42, %rd14, %rd41;
	st.global.u32 	[%rd42], %r46;
$L__BB2_11:
	add.s32 	%r47, %r20, 128;
	setp.ge.s32 	%p9, %r47, %r2;
	cvt.s64.s32 	%rd43, %r47;
	add.s64 	%rd22, %rd12, %rd43;
	add.s64 	%rd23, %rd13, %rd43;
	mul.wide.s32 	%rd44, %r47, 4;
	add.s64 	%rd24, %rd14, %rd44;
	@%p9 bra 	$L__BB2_13;
	ld.global.u8 	%rs3, [%rd22];
	ld.global.u8 	%rs4, [%rd23];
	setp.eq.s16 	%p10, %rs3, %rs4;
	selp.f64 	%fd2, 0d4000000000000000, 0dBFF0000000000000, %p10;
	cvt.rzi.s32.f64 	%r48, %fd2;
	st.global.u32 	[%rd24], %r48;
$L__BB2_13:
	add.s32 	%r49, %r20, 256;
	setp.ge.s32 	%p11, %r49, %r2;
	@%p11 bra 	$L__BB2_15;
	ld.global.u8 	%rs5, [%rd22+128];
	ld.global.u8 	%rs6, [%rd23+128];
	setp.eq.s16 	%p12, %rs5, %rs6;
	selp.f64 	%fd3, 0d4000000000000000, 0dBFF0000000000000, %p12;
	cvt.rzi.s32.f64 	%r50, %fd3;
	st.global.u32 	[%rd24+512], %r50;
$L__BB2_15:
	add.s32 	%r51, %r20, 384;
	setp.ge.s32 	%p13, %r51, %r2;
	@%p13 bra 	$L__BB2_17;
	ld.global.u8 	%rs7, [%rd22+256];
	ld.global.u8 	%rs8, [%rd23+256];
	setp.eq.s16 	%p14, %rs7, %rs8;
	selp.f64 	%fd4, 0d4000000000000000, 0dBFF0000000000000, %p14;
	cvt.rzi.s32.f64 	%r52, %fd4;
	st.global.u32 	[%rd24+1024], %r52;
$L__BB2_17:
	add.s32 	%r53, %r20, 512;
	setp.ge.s32 	%p15, %r53, %r2;
	@%p15 bra 	$L__BB2_19;
	ld.global.u8 	%rs9, [%rd22+384];
	ld.global.u8 	%rs10, [%rd23+384];
	setp.eq.s16 	%p16, %rs9, %rs10;
	selp.f64 	%fd5, 0d4000000000000000, 0dBFF0000000000000, %p16;
	cvt.rzi.s32.f64 	%r54, %fd5;
	st.global.u32 	[%rd24+1536], %r54;
$L__BB2_19:
	add.s32 	%r55, %r20, 640;
	setp.ge.s32 	%p17, %r55, %r2;
	@%p17 bra 	$L__BB2_21;
	ld.global.u8 	%rs11, [%rd22+512];
	ld.global.u8 	%rs12, [%rd23+512];
	setp.eq.s16 	%p18, %rs11, %rs12;
	selp.f64 	%fd6, 0d4000000000000000, 0dBFF0000000000000, %p18;
	cvt.rzi.s32.f64 	%r56, %fd6;
	st.global.u32 	[%rd24+2048], %r56;
$L__BB2_21:
	add.s32 	%r57, %r20, 768;
	setp.ge.s32 	%p19, %r57, %r2;
	@%p19 bra 	$L__BB2_23;
	ld.global.u8 	%rs13, [%rd22+640];
	ld.global.u8 	%rs14, [%rd23+640];
	setp.eq.s16 	%p20, %rs13, %rs14;
	selp.f64 	%fd7, 0d4000000000000000, 0dBFF0000000000000, %p20;
	cvt.rzi.s32.f64 	%r58, %fd7;
	st.global.u32 	[%rd24+2560], %r58;
$L__BB2_23:
	add.s32 	%r59, %r20, 896;
	setp.ge.s32 	%p21, %r59, %r2;
	@%p21 bra 	$L__BB2_25;
	ld.global.u8 	%rs15, [%rd22+768];
	ld.global.u8 	%rs16, [%rd23+768];
	setp.eq.s16 	%p22, %rs15, %rs16;
	selp.f64 	%fd8, 0d4000000000000000, 0dBFF0000000000000, %p22;
	cvt.rzi.s32.f64 	%r60, %fd8;
	st.global.u32 	[%rd24+3072], %r60;
$L__BB2_25:
	add.s32 	%r99, %r99, 8;
	setp.eq.s32 	%p23, %r99, %r103;
	@%p23 bra 	$L__BB2_26;
	bra.uni 	$L__BB2_9;
$L__BB2_26:
	setp.eq.s32 	%p24, %r9, 0;
	@%p24 bra 	$L__BB2_59;
	and.b32  	%r29, %r41, 3;
	setp.lt.u32 	%p25, %r9, 4;
	@%p25 bra 	$L__BB2_37;
	shl.b32 	%r61, %r103, 7;
	add.s32 	%r30, %r61, %r3;
	setp.ge.s32 	%p26, %r30, %r2;
	@%p26 bra 	$L__BB2_30;
	cvt.s64.s32 	%rd45, %r30;
	add.s64 	%rd46, %rd12, %rd45;
	add.s64 	%rd47, %rd13, %rd45;
	ld.global.u8 	%rs17, [%rd46];
	ld.global.u8 	%rs18, [%rd47];
	setp.eq.s16 	%p27, %rs17, %rs18;
	selp.f64 	%fd9, 0d4000000000000000, 0dBFF0000000000000, %p27;
	cvt.rzi.s32.f64 	%r62, %fd9;
	mul.wide.s32 	%rd48, %r30, 4;
	add.s64 	%rd49, %rd14, %rd48;
	st.global.u32 	[%rd49], %r62;
$L__BB2_30:
	add.s32 	%r31, %r30, 128;
	setp.ge.s32 	%p28, %r31, %r2;
	@%p28 bra 	$L__BB2_32;
	cvt.s64.s32 	%rd50, %r31;
	add.s64 	%rd51, %rd12, %rd50;
	add.s64 	%rd52, %rd13, %rd50;
	ld.global.u8 	%rs19, [%rd51];
	ld.global.u8 	%rs20, [%rd52];
	setp.eq.s16 	%p29, %rs19, %rs20;
	selp.f64 	%fd10, 0d4000000000000000, 0dBFF0000000000000, %p29;
	cvt.rzi.s32.f64 	%r63, %fd10;
	mul.wide.s32 	%rd53, %r31, 4;
	add.s64 	%rd54, %rd14, %rd53;
	st.global.u32 	[%rd54], %r63;
$L__BB2_32:
	add.s32 	%r32, %r30, 256;
	setp.ge.s32 	%p30, %r32, %r2;
	@%p30 bra 	$L__BB2_34;
	cvt.s64.s32 	%rd55, %r32;
	add.s64 	%rd56, %rd12, %rd55;
	add.s64 	%rd57, %rd13, %rd55;
	ld.global.u8 	%rs21, [%rd56];
	ld.global.u8 	%rs22, [%rd57];
	setp.eq.s16 	%p31, %rs21, %rs22;
	selp.f64 	%fd11, 0d4000000000000000, 0dBFF0000000000000, %p31;
	cvt.rzi.s32.f64 	%r64, %fd11;
	mul.wide.s32 	%rd58, %r32, 4;
	add.s64 	%rd59, %rd14, %rd58;
	st.global.u32 	[%rd59], %r64;
$L__BB2_34:
	add.s32 	%r33, %r30, 384;
	setp.ge.s32 	%p32, %r33, %r2;
	@%p32 bra 	$L__BB2_36;
	cvt.s64.s32 	%rd60, %r33;
	add.s64 	%rd61, %rd12, %rd60;
	add.s64 	%rd62, %rd13, %rd60;
	ld.global.u8 	%rs23, [%rd61];
	ld.global.u8 	%rs24, [%rd62];
	setp.eq.s16 	%p33, %rs23, %rs24;
	selp.f64 	%fd12, 0d4000000000000000, 0dBFF0000000000000, %p33;
	cvt.rzi.s32.f64 	%r65, %fd12;
	mul.wide.s32 	%rd63, %r33, 4;
	add.s64 	%rd64, %rd14, %rd63;
	st.global.u32 	[%rd64], %r65;
$L__BB2_36:
	add.s32 	%r103, %r103, 4;
$L__BB2_37:
	setp.eq.s32 	%p34, %r29, 0;
	@%p34 bra 	$L__BB2_59;
	setp.eq.s32 	%p35, %r29, 1;
	@%p35 bra 	$L__BB2_44;
	shl.b32 	%r66, %r103, 7;
	add.s32 	%r36, %r66, %r3;
	setp.ge.s32 	%p36, %r36, %r2;
	@%p36 bra 	$L__BB2_41;
	cvt.s64.s32 	%rd65, %r36;
	add.s64 	%rd66, %rd12, %rd65;
	add.s64 	%rd67, %rd13, %rd65;
	ld.global.u8 	%rs25, [%rd66];
	ld.global.u8 	%rs26, [%rd67];
	setp.eq.s16 	%p37, %rs25, %rs26;
	selp.f64 	%fd13, 0d4000000000000000, 0dBFF0000000000000, %p37;
	cvt.rzi.s32.f64 	%r67, %fd13;
	mul.wide.s32 	%rd68, %r36, 4;
	add.s64 	%rd69, %rd14, %rd68;
	st.global.u32 	[%rd69], %r67;
$L__BB2_41:
	add.s32 	%r37, %r36, 128;
	setp.ge.s32 	%p38, %r37, %r2;
	@%p38 bra 	$L__BB2_43;
	cvt.s64.s32 	%rd70, %r37;
	add.s64 	%rd71, %rd12, %rd70;
	add.s64 	%rd72, %rd13, %rd70;
	ld.global.u8 	%rs27, [%rd71];
	ld.global.u8 	%rs28, [%rd72];
	setp.eq.s16 	%p39, %rs27, %rs28;
	selp.f64 	%fd14, 0d4000000000000000, 0dBFF0000000000000, %p39;
	cvt.rzi.s32.f64 	%r68, %fd14;
	mul.wide.s32 	%rd73, %r37, 4;
	add.s64 	%rd74, %rd14, %rd73;
	st.global.u32 	[%rd74], %r68;
$L__BB2_43:
	add.s32 	%r103, %r103, 2;
$L__BB2_44:
	and.b32  	%r69, %r41, 1;
	setp.eq.b32 	%p40, %r69, 1;
	not.pred 	%p41, %p40;
	@%p41 bra 	$L__BB2_59;
	shl.b32 	%r70, %r103, 7;
	add.s32 	%r40, %r70, %r3;
	setp.ge.s32 	%p42, %r40, %r2;
	@%p42 bra 	$L__BB2_59;
	cvt.s64.s32 	%rd75, %r40;
	add.s64 	%rd76, %rd12, %rd75;
	add.s64 	%rd77, %rd13, %rd75;
	ld.global.u8 	%rs29, [%rd76];
	ld.global.u8 	%rs30, [%rd77];
	setp.eq.s16 	%p43, %rs29, %rs30;
	selp.f64 	%fd15, 0d4000000000000000, 0dBFF0000000000000, %p43;
	cvt.rzi.s32.f64 	%r71, %fd15;
	mul.wide.s32 	%rd78, %r40, 4;
	add.s64 	%rd79, %rd14, %rd78;
	st.global.u32 	[%rd79], %r71;
	bra.uni 	$L__BB2_59;
$L__BB2_47:
	setp.lt.s32 	%p44, %r41, 1;
	@%p44 bra 	$L__BB2_59;
	and.b32  	%r11, %r41, 7;
	setp.lt.u32 	%p45, %r41, 8;
	mov.b32 	%r101, 0;
	@%p45 bra 	$L__BB2_51;
	and.b32  	%r101, %r41, 2147483640;
	neg.s32 	%r98, %r101;
	cvt.u64.u32 	%rd108, %r3;
	mul.wide.u32 	%rd81, %r3, 4;
	add.s64 	%rd82, %rd37, %rd1;
	add.s64 	%rd109, %rd82, %rd81;
	add.s32 	%r97, %r3, 128;
	add.s64 	%rd17, %rd82, 1536;
$L__BB2_50:
	.pragma "nounroll";
	cvt.s64.s32 	%rd83, %r97;
	add.s64 	%rd84, %rd83, 384;
	mul.wide.s32 	%rd85, %r97, 4;
	add.s64 	%rd86, %rd17, %rd85;
	add.s64 	%rd87, %rd12, %rd108;
	add.s64 	%rd88, %rd13, %rd108;
	ld.global.u8 	%rs31, [%rd87];
	ld.global.u8 	%rs32, [%rd88];
	setp.eq.s16 	%p46, %rs31, %rs32;
	selp.f64 	%fd16, 0d4000000000000000, 0dBFF0000000000000, %p46;
	cvt.rzi.s32.f64 	%r73, %fd16;
	st.global.u32 	[%rd109], %r73;
	add.s64 	%rd89, %rd12, %rd84;
	add.s64 	%rd90, %rd13, %rd84;
	ld.global.u8 	%rs33, [%rd89+-384];
	ld.global.u8 	%rs34, [%rd90+-384];
	setp.eq.s16 	%p47, %rs33, %rs34;
	selp.f64 	%fd17, 0d4000000000000000, 0dBFF0000000000000, %p47;
	cvt.rzi.s32.f64 	%r74, %fd17;
	st.global.u32 	[%rd86+-1536], %r74;
	ld.global.u8 	%rs35, [%rd89+-256];
	ld.global.u8 	%rs36, [%rd90+-256];
	setp.eq.s16 	%p48, %rs35, %rs36;
	selp.f64 	%fd18, 0d4000000000000000, 0dBFF0000000000000, %p48;
	cvt.rzi.s32.f64 	%r75, %fd18;
	st.global.u32 	[%rd86+-1024], %r75;
	ld.global.u8 	%rs37, [%rd89+-128];
	ld.global.u8 	%rs38, [%rd90+-128];
	setp.eq.s16 	%p49, %rs37, %rs38;
	selp.f64 	%fd19, 0d4000000000000000, 0dBFF0000000000000, %p49;
	cvt.rzi.s32.f64 	%r76, %fd19;
	st.global.u32 	[%rd86+-512], %r76;
	ld.global.u8 	%rs39, [%rd89];
	ld.global.u8 	%rs40, [%rd90];
	setp.eq.s16 	%p50, %rs39, %rs40;
	selp.f64 	%fd20, 0d4000000000000000, 0dBFF0000000000000, %p50;
	cvt.rzi.s32.f64 	%r77, %fd20;
	st.global.u32 	[%rd86], %r77;
	ld.global.u8 	%rs41, [%rd89+128];
	ld.global.u8 	%rs42, [%rd90+128];
	setp.eq.s16 	%p51, %rs41, %rs42;
	selp.f64 	%fd21, 0d4000000000000000, 0dBFF0000000000000, %p51;
	cvt.rzi.s32.f64 	%r78, %fd21;
	st.global.u32 	[%rd86+512], %r78;
	ld.global.u8 	%rs43, [%rd89+256];
	ld.global.u8 	%rs44, [%rd90+256];
	setp.eq.s16 	%p52, %rs43, %rs44;
	selp.f64 	%fd22, 0d4000000000000000, 0dBFF0000000000000, %p52;
	cvt.rzi.s32.f64 	%r79, %fd22;
	st.global.u32 	[%rd86+1024], %r79;
	ld.global.u8 	%rs45, [%rd89+384];
	ld.global.u8 	%rs46, [%rd90+384];
	setp.eq.s16 	%p53, %rs45, %rs46;
	selp.f64 	%fd23, 0d4000000000000000, 0dBFF0000000000000, %p53;
	cvt.rzi.s32.f64 	%r80, %fd23;
	st.global.u32 	[%rd86+1536], %r80;
	add.s32 	%r98, %r98, 8;
	add.s64 	%rd109, %rd109, 4096;
	add.s64 	%rd108, %rd108, 1024;
	add.s32 	%r97, %r97, 1024;
	setp.eq.s32 	%p54, %r98, 0;
	@%p54 bra 	$L__BB2_51;
	bra.uni 	$L__BB2_50;
$L__BB2_51:
	setp.eq.s32 	%p55, %r11, 0;
	@%p55 bra 	$L__BB2_59;
	and.b32  	%r23, %r41, 3;
	setp.lt.u32 	%p56, %r11, 4;
	@%p56 bra 	$L__BB2_54;
	shl.b32 	%r81, %r101, 7;
	add.s32 	%r82, %r81, %r3;
	cvt.s64.s32 	%rd91, %r82;
	add.s64 	%rd92, %rd12, %rd91;
	add.s64 	%rd93, %rd13, %rd91;
	ld.global.u8 	%rs47, [%rd92];
	ld.global.u8 	%rs48, [%rd93];
	setp.eq.s16 	%p57, %rs47, %rs48;
	selp.f64 	%fd24, 0d4000000000000000, 0dBFF0000000000000, %p57;
	cvt.rzi.s32.f64 	%r83, %fd24;
	mul.wide.s32 	%rd94, %r82, 4;
	add.s64 	%rd95, %rd14, %rd94;
	st.global.u32 	[%rd95], %r83;
	ld.global.u8 	%rs49, [%rd92+128];
	ld.global.u8 	%rs50, [%rd93+128];
	setp.eq.s16 	%p58, %rs49, %rs50;
	selp.f64 	%fd25, 0d4000000000000000, 0dBFF0000000000000, %p58;
	cvt.rzi.s32.f64 	%r84, %fd25;
	st.global.u32 	[%rd95+512], %r84;
	ld.global.u8 	%rs51, [%rd92+256];
	ld.global.u8 	%rs52, [%rd93+256];
	setp.eq.s16 	%p59, %rs51, %rs52;
	selp.f64 	%fd26, 0d4000000000000000, 0dBFF0000000000000, %p59;
	cvt.rzi.s32.f64 	%r85, %fd26;
	st.global.u32 	[%rd95+1024], %r85;
	ld.global.u8 	%rs53, [%rd92+384];
	ld.global.u8 	%rs54, [%rd93+384];
	setp.eq.s16 	%p60, %rs53, %rs54;
	selp.f64 	%fd27, 0d4000000000000000, 0dBFF0000000000000, %p60;
	cvt.rzi.s32.f64 	%r86, %fd27;
	st.global.u32 	[%rd95+1536], %r86;
	add.s32 	%r101, %r101, 4;
$L__BB2_54:
	setp.eq.s32 	%p61, %r23, 0;
	@%p61 bra 	$L__BB2_59;
	setp.eq.s32 	%p62, %r23, 1;
	@%p62 bra 	$L__BB2_57;
	shl.b32 	%r87, %r101, 7;
	add.s32 	%r88, %r87, %r3;
	cvt.s64.s32 	%rd96, %r88;
	add.s64 	%rd97, %rd12, %rd96;
	add.s64 	%rd98, %rd13, %rd96;
	ld.global.u8 	%rs55, [%rd97];
	ld.global.u8 	%rs56, [%rd98];
	setp.eq.s16 	%p63, %rs55, %rs56;
	selp.f64 	%fd28, 0d4000000000000000, 0dBFF0000000000000, %p63;
	cvt.rzi.s32.f64 	%r89, %fd28;
	mul.wide.s32 	%rd99, %r88, 4;
	add.s64 	%rd100, %rd14, %rd99;
	st.global.u32 	[%rd100], %r89;
	ld.global.u8 	%rs57, [%rd97+128];
	ld.global.u8 	%rs58, [%rd98+128];
	setp.eq.s16 	%p64, %rs57, %rs58;
	selp.f64 	%fd29, 0d4000000000000000, 0dBFF0000000000000, %p64;
	cvt.rzi.s32.f64 	%r90, %fd29;
	st.global.u32 	[%rd100+512], %r90;
	add.s32 	%r101, %r101, 2;
$L__BB2_57:
	and.b32  	%r91, %r41, 1;
	setp.eq.b32 	%p65, %r91, 1;
	not.pred 	%p66, %p65;
	@%p66 bra 	$L__BB2_59;
	shl.b32 	%r92, %r101, 7;
	add.s32 	%r93, %r92, %r3;
	cvt.s64.s32 	%rd101, %r93;
	add.s64 	%rd102, %rd12, %rd101;
	add.s64 	%rd103, %rd13, %rd101;
	ld.global.u8 	%rs59, [%rd102];
	ld.global.u8 	%rs60, [%rd103];
	setp.eq.s16 	%p67, %rs59, %rs60;
	selp.f64 	%fd30, 0d4000000000000000, 0dBFF0000000000000, %p67;
	cvt.rzi.s32.f64 	%r94, %fd30;
	mul.wide.s32 	%rd104, %r93, 4;
	add.s64 	%rd105, %rd14, %rd104;
	st.global.u32 	[%rd105], %r94;
$L__BB2_59:
	ret;

}
	// .globl	_ZN3cub18CUB_300001_SM_10006detail8for_each13static_kernelINS2_12policy_hub_t12policy_500_tEmN6thrust24THRUST_300001_SM_1000_NS8cuda_cub20__uninitialized_fill7functorINS7_10device_ptrIcEEcEEEEvT0_T1_
.visible .entry _ZN3cub18CUB_300001_SM_10006detail8for_each13static_kernelINS2_12policy_hub_t12policy_500_tEmN6thrust24THRUST_300001_SM_1000_NS8cuda_cub20__uninitialized_fill7functorINS7_10device_ptrIcEEcEEEEvT0_T1_(
	.param .u64 _ZN3cub18CUB_300001_SM_10006detail8for_each13static_kernelINS2_12policy_hub_t12policy_500_tEmN6thrust24THRUST_300001_SM_1000_NS8cuda_cub20__uninitialized_fill7functorINS7_10device_ptrIcEEcEEEEvT0_T1__param_0,
	.param .align 8 .b8 _ZN3cub18CUB_300001_SM_10006detail8for_each13static_kernelINS2_12policy_hub_t12policy_500_tEmN6thrust24THRUST_300001_SM_1000_NS8cuda_cub20__uninitialized_fill7functorINS7_10device_ptrIcEEcEEEEvT0_T1__param_1[16]
)
.maxntid 256
{
	.reg .pred 	%p<4>;
	.reg .b16 	%rs<10>;
	.reg .b32 	%r<15>;
	.reg .b64 	%rd<14>;

	ld.param.u32 	%r7, [_ZN3cub18CUB_300001_SM_10006detail8for_each13static_kernelINS2_12policy_hub_t12policy_500_tEmN6thrust24THRUST_300001_SM_1000_NS8cuda_cub20__uninitialized_fill7functorINS7_10device_ptrIcEEcEEEEvT0_T1__param_1+8];
	bfe.u32 	%r11, %r7, 0, 8;
	cvt.u16.u32 	%rs2, %r11;
	ld.param.u64 	%rd4, [_ZN3cub18CUB_300001_SM_10006detail8for_each13static_kernelINS2_12policy_hub_t12policy_500_tEmN6thrust24THRUST_300001_SM_1000_NS8cuda_cub20__uninitialized_fill7functorINS7_10device_ptrIcEEcEEEEvT0_T1__param_1];
	ld.param.u64 	%rd5, [_ZN3cub18CUB_300001_SM_10006detail8for_each13static_kernelINS2_12policy_hub_t12policy_500_tEmN6thrust24THRUST_300001_SM_1000_NS8cuda_cub20__uninitialized_fill7functorINS7_10device_ptrIcEEcEEEEvT0_T1__param_0];
	mov.u32 	%r12, %ctaid.x;
	mul.wide.u32 	%rd1, %r12, 512;
	sub.s64 	%rd2, %rd5, %rd1;
	setp.lt.u64 	%p1, %rd2, 512;
	@%p1 bra 	$L__BB3_2;
	mov.u32 	%r14, %tid.x;
	cvta.to.global.u64 	%rd10, %rd4;
	cvt.u64.u32 	%rd11, %r14;
	add.s64 	%rd12, %rd1, %rd11;
	add.s64 	%rd13, %rd10, %rd12;
	st.global.u8 	[%rd13], %rs2;
	st.global.u8 	[%rd13+256], %rs2;
	bra.uni 	$L__BB3_6;
$L__BB3_2:
	cvta.to.global.u64 	%rd6, %rd4;
	mov.u32 	%r1, %tid.x;
	cvt.u64.u32 	%rd7, %r1;
	setp.le.u64 	%p2, %rd2, %rd7;
	add.s64 	%rd8, %rd1, %rd7;
	add.s64 	%rd3, %rd6, %rd8;
	@%p2 bra 	$L__BB3_4;
	st.global.u8 	[%rd3], %rs2;
$L__BB3_4:
	add.s32 	%r13, %r1, 256;
	cvt.u64.u32 	%rd9, %r13;
	setp.le.u64 	%p3, %rd2, %rd9;
	@%p3 bra 	$L__BB3_6;
	st.global.u8 	[%rd3+256], %rs2;
$L__BB3_6:
	ret;

}
	// .globl	_ZN3cub18CUB_300001_SM_10006detail8for_each13static_kernelINS2_12policy_hub_t12policy_500_tEmN6thrust24THRUST_300001_SM_1000_NS8cuda_cub20__uninitialized_fill7functorINS7_10device_ptrIiEEiEEEEvT0_T1_
.visible .entry _ZN3cub18CUB_300001_SM_10006detail8for_each13static_kernelINS2_12policy_hub_t12policy_500_tEmN6thrust24THRUST_300001_SM_1000_NS8cuda_cub20__uninitialized_fill7functorINS7_10device_ptrIiEEiEEEEvT0_T1_(
	.param .u64 _ZN3cub18CUB_300001_SM_10006detail8for_each13static_kernelINS2_12policy_hub_t12policy_500_tEmN6thrust24THRUST_300001_SM_1000_NS8cuda_cub20__uninitialized_fill7functorINS7_10device_ptrIiEEiEEEEvT0_T1__param_0,
	.param .align 8 .b8 _ZN3cub18CUB_300001_SM_10006detail8for_each13static_kernelINS2_12policy_hub_t12policy_500_tEmN6thrust24THRUST_300001_SM_1000_NS8cuda_cub20__uninitialized_fill7functorINS7_10device_ptrIiEEiEEEEvT0_T1__param_1[16]
)
.maxntid 256
{
	.reg .pred 	%p<4>;
	.reg .b16 	%rs<5>;
	.reg .b32 	%r<12>;
	.reg .b64 	%rd<16>;

	ld.param.u32 	%r3, [_ZN3cub18CUB_300001_SM_10006detail8for_each13static_kernelINS2_12policy_hub_t12policy_500_tEmN6thrust24THRUST_300001_SM_1000_NS8cuda_cub20__uninitialized_fill7functorINS7_10device_ptrIiEEiEEEEvT0_T1__param_1+8];
	ld.param.u64 	%rd4, [_ZN3cub18CUB_300001_SM_10006detail8for_each13static_kernelINS2_12policy_hub_t12policy_500_tEmN6thrust24THRUST_300001_SM_1000_NS8cuda_cub20__uninitialized_fill7functorINS7_10device_ptrIiEEiEEEEvT0_T1__param_1];
	ld.param.u64 	%rd5, [_ZN3cub18CUB_300001_SM_10006detail8for_each13static_kernelINS2_12policy_hub_t12policy_500_tEmN6thrust24THRUST_300001_SM_1000_NS8cuda_cub20__uninitialized_fill7functorINS7_10device_ptrIiEEiEEEEvT0_T1__param_0];
	mov.u32 	%r9, %ctaid.x;
	mul.wide.u32 	%rd1, %r9, 512;
	sub.s64 	%rd2, %rd5, %rd1;
	setp.lt.u64 	%p1, %rd2, 512;
	@%p1 bra 	$L__BB4_2;
	mov.u32 	%r11, %tid.x;
	cvta.to.global.u64 	%rd11, %rd4;
	cvt.u64.u32 	%rd12, %r11;
	add.s64 	%rd13, %rd1, %rd12;
	shl.b64 	%rd14, %rd13, 2;
	add.s64 	%rd15, %rd11, %rd14;
	st.global.u32 	[%rd15], %r3;
	st.global.u32 	[%rd15+1024], %r3;
	bra.uni 	$L__BB4_6;
$L__BB4_2:
	cvta.to.global.u64 	%rd6, %rd4;
	mov.u32 	%r2, %tid.x;
	cvt.u64.u32 	%rd7, %r2;
	setp.le.u64 	%p2, %rd2, %rd7;
	add.s64 	%rd8, %rd1, %rd7;
	shl.b64 	%rd9, %rd8, 2;
	add.s64 	%rd3, %rd6, %rd9;
	@%p2 bra 	$L__BB4_4;
	st.global.u32 	[%rd3], %r3;
$L__BB4_4:
	add.s32 	%r10, %r2, 256;
	cvt.u64.u32 	%rd10, %r10;
	setp.le.u64 	%p3, %rd2, %rd10;
	@%p3 bra 	$L__BB4_6;
	st.global.u32 	[%rd3+1024], %r3;
$L__BB4_6:
	ret;

}
	// .globl	_ZN3cub18CUB_300001_SM_10006detail6reduce28DeviceReduceSingleTileKernelINS2_10policy_hubIijN4cuda3std3__44plusIiEEE10Policy1000EN6thrust24THRUST_300001_SM_1000_NS6detail15normal_iteratorINSD_10device_ptrIiEEEEPijS9_iiNS7_10__identityEEEvT0_T1_T2_T3_T4_T6_
.visible .entry _ZN3cub18CUB_300001_SM_10006detail6reduce28DeviceReduceSingleTileKernelINS2_10policy_hubIijN4cuda3std3__44plusIiEEE10Policy1000EN6thrust24THRUST_300001_SM_1000_NS6detail15normal_iteratorINSD_10device_ptrIiEEEEPijS9_iiNS7_10__identityEEEvT0_T1_T2_T3_T4_T6_(
	.param .align 8 .b8 _ZN3cub18CUB_300001_SM_10006detail6reduce28DeviceReduceSingleTileKernelINS2_10policy_hubIijN4cuda3std3__44plusIiEEE10Policy1000EN6thrust24THRUST_300001_SM_1000_NS6detail15normal_iteratorINSD_10device_ptrIiEEEEPijS9_iiNS7_10__identityEEEvT0_T1_T2_T3_T4_T6__param_0[8],
	.param .u64 .ptr .align 1 _ZN3cub18CUB_300001_SM_10006detail6reduce28DeviceReduceSingleTileKernelINS2_10policy_hubIijN4cuda3std3__44plusIiEEE10Policy1000EN6thrust24THRUST_300001_SM_1000_NS6detail15normal_iteratorINSD_10device_ptrIiEEEEPijS9_iiNS7_10__identityEEEvT0_T1_T2_T3_T4_T6__param_1,
	.param .u32 _ZN3cub18CUB_300001_SM_10006detail6reduce28DeviceReduceSingleTileKernelINS2_10policy_hubIijN4cuda3std3__44plusIiEEE10Policy1000EN6thrust24THRUST_300001_SM_1000_NS6detail15normal_iteratorINSD_10device_ptrIiEEEEPijS9_iiNS7_10__identityEEEvT0_T1_T2_T3_T4_T6__param_2,
	.param .align 1 .b8 _ZN3cub18CUB_300001_SM_10006detail6reduce28DeviceReduceSingleTileKernelINS2_10policy_hubIijN4cuda3std3__44plusIiEEE10Policy1000EN6thrust24THRUST_300001_SM_1000_NS6detail15normal_iteratorINSD_10device_ptrIiEEEEPijS9_iiNS7_10__identityEEEvT0_T1_T2_T3_T4_T6__param_3[1],
	.param .u32 _ZN3cub18CUB_300001_SM_10006detail6reduce28DeviceReduceSingleTileKernelINS2_10policy_hubIijN4cuda3std3__44plusIiEEE10Policy1000EN6thrust24THRUST_300001_SM_1000_NS6detail15normal_iteratorINSD_10device_ptrIiEEEEPijS9_iiNS7_10__identityEEEvT0_T1_T2_T3_T4_T6__param_4,
	.param .align 1 .b8 _ZN3cub18CUB_300001_SM_10006detail6reduce28DeviceReduceSingleTileKernelINS2_10policy_hubIijN4cuda3std3__44plusIiEEE10Policy1000EN6thrust24THRUST_300001_SM_1000_NS6detail15normal_iteratorINSD_10device_ptrIiEEEEPijS9_iiNS7_10__identityEEEvT0_T1_T2_T3_T4_T6__param_5[1]
)
.maxntid 256
.minnctapersm 1
{
	.reg .pred 	%p<59>;
	.reg .b32 	%r<511>;
	.reg .b64 	%rd<84>;
	// demoted variable
	.shared .align 4 .b8 _ZZN3cub18CUB_300001_SM_10006detail6reduce28DeviceReduceSingleTileKernelINS2_10policy_hubIijN4cuda3std3__44plusIiEEE10Policy1000EN6thrust24THRUST_300001_SM_1000_NS6detail15normal_iteratorINSD_10device_ptrIiEEEEPijS9_iiNS7_10__identityEEEvT0_T1_T2_T3_T4_T6_E12temp_storage[44];
	ld.param.u64 	%rd9, [_ZN3cub18CUB_300001_SM_10006detail6reduce28DeviceReduceSingleTileKernelINS2_10policy_hubIijN4cuda3std3__44plusIiEEE10Policy1000EN6thrust24THRUST_300001_SM_1000_NS6detail15normal_iteratorINSD_10device_ptrIiEEEEPijS9_iiNS7_10__identityEEEvT0_T1_T2_T3_T4_T6__param_0];
	ld.param.u64 	%rd10, [_ZN3cub18CUB_300001_SM_10006detail6reduce28DeviceReduceSingleTileKernelINS2_10policy_hubIijN4cuda3std3__44plusIiEEE10Policy1000EN6thrust24THRUST_300001_SM_1000_NS6detail15normal_iteratorINSD_10device_ptrIiEEEEPijS9_iiNS7_10__identityEEEvT0_T1_T2_T3_T4_T6__param_1];
	ld.param.u32 	%r90, [_ZN3cub18CUB_300001_SM_10006detail6reduce28DeviceReduceSingleTileKernelINS2_10policy_hubIijN4cuda3std3__44plusIiEEE10Policy1000EN6thrust24THRUST_300001_SM_1000_NS6detail15normal_iteratorINSD_10device_ptrIiEEEEPijS9_iiNS7_10__identityEEEvT0_T1_T2_T3_T4_T6__param_2];
	ld.param.u32 	%r91, [_ZN3cub18CUB_300001_SM_10006detail6reduce28DeviceReduceSingleTileKernelINS2_10policy_hubIijN4cuda3std3__44plusIiEEE10Policy1000EN6thrust24THRUST_300001_SM_1000_NS6detail15normal_iteratorINSD_10device_ptrIiEEEEPijS9_iiNS7_10__identityEEEvT0_T1_T2_T3_T4_T6__param_4];
	cvta.to.global.u64 	%rd1, %rd10;
	setp.ne.s32 	%p1, %r90, 0;
	@%p1 bra 	$L__BB5_3;
	mov.u32 	%r471, %tid.x;
	setp.ne.s32 	%p58, %r471, 0;
	@%p58 bra 	$L__BB5_52;
	st.global.u32 	[%rd1], %r91;
	bra.uni 	$L__BB5_52;
$L__BB5_3:
	cvta.to.global.u64 	%rd2, %rd9;
	setp.gt.u32 	%p2, %r90, 4095;
	@%p2 bra 	$L__BB5_28;
	mov.u32 	%r1, %tid.x;
	setp.ge.u32 	%p24, %r1, %r90;
	mov.b32 	%r488, 0;
	mov.u32 	%r478, %r1;
	@%p24 bra 	$L__BB5_6;
	mul.wide.u32 	%rd73, %r1, 4;
	add.s64 	%rd74, %rd2, %rd73;
	ld.global.u32 	%r488, [%rd74];
	add.s32 	%r478, %r1, 256;
$L__BB5_6:
	setp.ge.u32 	%p25, %r478, %r90;
	@%p25 bra 	$L__BB5_19;
	not.b32 	%r298, %r478;
	add.s32 	%r299, %r90, %r298;
	shr.u32 	%r300, %r299, 8;
	add.s32 	%r6, %r300, 1;
	and.b32  	%r7, %r6, 15;
	setp.lt.u32 	%p26, %r299, 3840;
	@%p26 bra 	$L__BB5_10;
	and.b32  	%r301, %r6, 33554416;
	neg.s32 	%r474, %r301;
	mul.wide.u32 	%rd75, %r478, 4;
	add.s64 	%rd76, %rd75, %rd2;
	add.s64 	%rd82, %rd76, 8192;
$L__BB5_9:
	.pragma "nounroll";
	ld.global.u32 	%r302, [%rd82+-8192];
	add.s32 	%r303, %r302, %r488;
	ld.global.u32 	%r304, [%rd82+-7168];
	add.s32 	%r305, %r304, %r303;
	ld.global.u32 	%r306, [%rd82+-6144];
	add.s32 	%r307, %r306, %r305;
	ld.global.u32 	%r308, [%rd82+-5120];
	add.s32 	%r309, %r308, %r307;
	ld.global.u32 	%r310, [%rd82+-4096];
	add.s32 	%r311, %r310, %r309;
	ld.global.u32 	%r312, [%rd82+-3072];
	add.s32 	%r313, %r312, %r311;
	ld.global.u32 	%r314, [%rd82+-2048];
	add.s32 	%r315, %r314, %r313;
	ld.global.u32 	%r316, [%rd82+-1024];
	add.s32 	%r317, %r316, %r315;
	ld.global.u32 	%r318, [%rd82];
	add.s32 	%r319, %r318, %r317;
	ld.global.u32 	%r320, [%rd82+1024];
	add.s32 	%r321, %r320, %r319;
	ld.global.u32 	%r322, [%rd82+2048];
	add.s32 	%r323, %r322, %r321;
	ld.global.u32 	%r324, [%rd82+3072];
	add.s32 	%r325, %r324, %r323;
	ld.global.u32 	%r326, [%rd82+4096];
	add.s32 	%r327, %r326, %r325;
	ld.global.u32 	%r328, [%rd82+5120];
	add.s32 	%r329, %r328, %r327;
	ld.global.u32 	%r330, [%rd82+6144];
	add.s32 	%r331, %r330, %r329;
	ld.global.u32 	%r332, [%rd82+7168];
	add.s32 	%r488, %r332, %r331;
	add.s32 	%r478, %r478, 4096;
	add.s32 	%r474, %r474, 16;
	add.s64 	%rd82, %rd82, 16384;
	setp.ne.s32 	%p27, %r474, 0;
	@%p27 bra 	$L__BB5_9;
$L__BB5_10:
	setp.eq.s32 	%p28, %r7, 0;
	@%p28 bra 	$L__BB5_19;
	and.b32  	%r18, %r6, 7;
	setp.lt.u32 	%p29, %r7, 8;
	@%p29 bra 	$L__BB5_13;
	mul.wide.u32 	%rd77, %r478, 4;
	add.s64 	%rd78, %rd2, %rd77;
	ld.global.u32 	%r334, [%rd78];
	add.s32 	%r335, %r334, %r488;
	ld.global.u32 	%r336, [%rd78+1024];
	add.s32 	%r337, %r336, %r335;
	ld.global.u32 	%r338, [%rd78+2048];
	add.s32 	%r339, %r338, %r337;
	ld.global.u32 	%r340, [%rd78+3072];
	add.s32 	%r341, %r340, %r339;
	ld.global.u32 	%r342, [%rd78+4096];
	add.s32 	%r343, %r342, %r341;
	ld.global.u32 	%r344, [%rd78+5120];
	add.s32 	%r345, %r344, %r343;
	ld.global.u32 	%r346, [%rd78+6144];
	add.s32 	%r347, %r346, %r345;
	ld.global.u32 	%r348, [%rd78+7168];
	add.s32 	%r488, %r348, %r347;
	add.s32 	%r478, %r478, 2048;
$L__BB5_13:
	setp.eq.s32 	%p30, %r18, 0;
	@%p30 bra 	$L__BB5_19;
	and.b32  	%r24, %r6, 3;
	setp.lt.u32 	%p31, %r18, 4;
	@%p31 bra 	$L__BB5_16;
	mul.wide.u32 	%rd79, %r478, 4;
	add.s64 	%rd80, %rd2, %rd79;
	ld.global.u32 	%r350, [%rd80];
	add.s32 	%r351, %r350, %r488;
	ld.global.u32 	%r352, [%rd80+1024];
	add.s32 	%r353, %r352, %r351;
	ld.global.u32 	%r354, [%rd80+2048];
	add.s32 	%r355, %r354, %r353;
	ld.global.u32 	%r356, [%rd80+3072];
	add.s32 	%r488, %r356, %r355;
	add.s32 	%r478, %r478, 1024;
$L__BB5_16:
	setp.eq.s32 	%p32, %r24, 0;
	@%p32 bra 	$L__BB5_19;
	mul.wide.u32 	%rd81, %r478, 4;
	add.s64 	%rd83, %rd2, %rd81;
	neg.s32 	%r486, %r24;
$L__BB5_18:
	.pragma "nounroll";
	ld.global.u32 	%r357, [%rd83];
	add.s32 	%r488, %r357, %r488;
	add.s64 	%rd83, %rd83, 1024;
	add.s32 	%r486, %r486, 1;
	setp.ne.s32 	%p33, %r486, 0;
	@%p33 bra 	$L__BB5_18;
$L__BB5_19:
	setp.lt.u32 	%p34, %r90, 256;
	@%p34 bra 	$L__BB5_24;
	// begin inline asm
	mov.u32 %r421, %laneid;
	// end inline asm
	mov.b32 	%r424, 1;
	mov.b32 	%r445, 31;
	mov.b32 	%r446, -1;
	// begin inline asm
	shfl.sync.down.b32 %r422, %r488, %r424, %r445, %r446;
	// end inline asm
	setp.gt.s32 	%p50, %r421, 30;
	selp.b32 	%r447, 0, %r422, %p50;
	add.s32 	%r428, %r447, %r488;
	mov.b32 	%r429, 2;
	// begin inline asm
	shfl.sync.down.b32 %r427, %r428, %r429, %r445, %r446;
	// end inline asm
	setp.gt.s32 	%p51, %r421, 29;
	selp.b32 	%r448, 0, %r427, %p51;
	add.s32 	%r433, %r428, %r448;
	mov.b32 	%r434, 4;
	// begin inline asm
	shfl.sync.down.b32 %r432, %r433, %r434, %r445, %r446;
	// end inline asm
	setp.gt.s32 	%p52, %r421, 27;
	selp.b32 	%r449, 0, %r432, %p52;
	add.s32 	%r438, %r433, %r449;
	mov.b32 	%r439, 8;
	// begin inline asm
	shfl.sync.down.b32 %r437, %r438, %r439, %r445, %r446;
	// end inline asm
	setp.gt.s32 	%p53, %r421, 23;
	selp.b32 	%r450, 0, %r437, %p53;
	add.s32 	%r443, %r438, %r450;
	mov.b32 	%r444, 16;
	// begin inline asm
	shfl.sync.down.b32 %r442, %r443, %r444, %r445, %r446;
	// end inline asm
	setp.gt.s32 	%p54, %r421, 15;
	selp.b32 	%r451, 0, %r442, %p54;
	add.s32 	%r510, %r443, %r451;
	setp.ne.s32 	%p55, %r421, 0;
	@%p55 bra 	$L__BB5_22;
	shr.u32 	%r452, %r1, 3;
	and.b32  	%r453, %r452, 124;
	mov.u32 	%r454, _ZZN3cub18CUB_300001_SM_10006detail6reduce28DeviceReduceSingleTileKernelINS2_10policy_hubIijN4cuda3std3__44plusIiEEE10Policy1000EN6thrust24THRUST_300001_SM_1000_NS6detail15normal_iteratorINSD_10device_ptrIiEEEEPijS9_iiNS7_10__identityEEEvT0_T1_T2_T3_T4_T6_E12temp_storage;
	add.s32 	%r455, %r454, %r453;
	st.shared.u32 	[%r455+8], %r510;
$L__BB5_22:
	bar.sync 	0;
	setp.ne.s32 	%p56, %r1, 0;
	@%p56 bra 	$L__BB5_50;
	ld.shared.u32 	%r456, [_ZZN3cub18CUB_300001_SM_10006detail6reduce28DeviceReduceSingleTileKernelINS2_10policy_hubIijN4cuda3std3__44plusIiEEE10Policy1000EN6thrust24THRUST_300001_SM_1000_NS6detail15normal_iteratorINSD_10device_ptrIiEEEEPijS9_iiNS7_10__identityEEEvT0_T1_T2_T3_T4_T6_E12temp_storage+12];
	add.s32 	%r457, %r456, %r510;
	ld.shared.u32 	%r458, [_ZZN3cub18CUB_300001_SM_10006detail6reduce28DeviceReduceSingleTileKernelINS2_10policy_hubIijN4cuda3std3__44plusIiEEE10Policy1000EN6thrust24THRUST_300001_SM_1000_NS6detail15normal_iteratorINSD_10device_ptrIiEEEEPijS9_iiNS7_10__identityEEEvT0_T1_T2_T3_T4_T6_E12temp_storage+16];
	add.s32 	%r459, %r457, %r458;
	ld.shared.u32 	%r460, [_ZZN3cub18CUB_300001_SM_10006detail6reduce28DeviceReduceSingleTileKernelINS2_10policy_hubIijN4cuda3std3__44plusIiEEE10Policy1000EN6thrust24THRUST_300001_SM_1000_NS6detail15normal_iteratorINSD_10device_ptrIiEEEEPijS9_iiNS7_10__identityEEEvT0_T1_T2_T3_T4_T6_E12temp_storage+20];
	add.s32 	%r461, %r459, %r460;
	ld.shared.u32 	%r462, [_ZZN3cub18CUB_300001_SM_10006detail6reduce28DeviceReduceSingleTileKernelINS2_10policy_hubIijN4cuda3std3__44plusIiEEE10Policy1000EN6thrust24THRUST_300001_SM_1000_NS6detail15normal_iteratorINSD_10device_ptrIiEEEEPijS9_iiNS7_10__identityEEEvT0_T1_T2_T3_T4_T6_E12temp_storage+24];
	add.s32 	%r463, %r461, %r462;
	ld.shared.u32 	%r464, [_ZZN3cub18CUB_300001_SM_10006detail6reduce28DeviceReduceSingleTileKernelINS2_10policy_hubIijN4cuda3std3__44plusIiEEE10Policy1000EN6thrust24THRUST_300001_SM_1000_NS6detail15normal_iteratorINSD_10device_ptrIiEEEEPijS9_iiNS7_10__identityEEEvT0_T1_T2_T3_T4_T6_E12temp_storage+28];
	add.s32 	%r465, %r463, %r464;
	ld.shared.u32 	%r466, [_ZZN3cub18CUB_300001_SM_10006detail6reduce28DeviceReduceSingleTileKernelINS2_10policy_hubIijN4cuda3std3__44plusIiEEE10Policy1000EN6thrust24THRUST_300001_SM_1000_NS6detail15normal_iteratorINSD_10device_ptrIiEEEEPijS9_iiNS7_10__identityEEEvT0_T1_T2_T3_T4_T6_E12temp_storage+32];
	add.s32 	%r467, %r465, %r466;
	ld.shared.u32 	%r468, [_ZZN3cub18CUB_300001_SM_10006detail6reduce28DeviceReduceSingleTileKernelINS2_10policy_hubIijN4cuda3std3__44plusIiEEE10Policy1000EN6thrust24THRUST_300001_SM_1000_NS6detail15normal_iteratorINSD_10device_ptrIiEEEEPijS9_iiNS7_10__identityEEEvT0_T1_T2_T3_T4_T6_E12temp_storage+36];
	add.s32 	%r510, %r467, %r468;
	bra.uni 	$L__BB5_50;
$L__BB5_24:
	// begin inline asm
	mov.u32 %r358, %laneid;
	// end inline asm
	and.b32  	%r384, %r1, 992;
	add.s32 	%r385, %r384, 32;
	setp.gt.u32 	%p35, %r385, %r90;
	not.b32 	%r386, %r384;
	add.s32 	%r387, %r90, %r386;
	selp.b32 	%r382, %r387, 31, %p35;
	mov.b32 	%r361, 1;
	mov.b32 	%r383, -1;
	// begin inline asm
	shfl.sync.down.b32 %r359, %r488, %r361, %r382, %r383;
	// end inline asm
	setp.lt.s32 	%p36, %r358, %r382;
	selp.b32 	%r388, %r359, 0, %p36;
	add.s32 	%r365, %r388, %r488;
	mov.b32 	%r366, 2;
	// begin inline asm
	shfl.sync.down.b32 %r364, %r365, %r366, %r382, %r383;
	// end inline asm
	add.s32 	%r389, %r358, 2;
	setp.gt.s32 	%p37, %r389, %r382;
	selp.b32 	%r390, 0, %r364, %p37;
	add.s32 	%r370, %r365, %r390;
	mov.b32 	%r371, 4;
	// begin inline asm
	shfl.sync.down.b32 %r369, %r370, %r371, %r382, %r383;
	// end inline asm
	add.s32 	%r391, %r358, 4;
	setp.gt.s32 	%p38, %r391, %r382;
	selp.b32 	%r392, 0, %r369, %p38;
	add.s32 	%r375, %r370, %r392;
	mov.b32 	%r376, 8;
	// begin inline asm
	shfl.sync.down.b32 %r374, %r375, %r376, %r382, %r383;
	// end inline asm
	add.s32 	%r393, %r358, 8;
	setp.gt.s32 	%p39, %r393, %r382;
	selp.b32 	%r394, 0, %r374, %p39;
	add.s32 	%r380, %r375, %r394;
	mov.b32 	%r381, 16;
	// begin inline asm
	shfl.sync.down.b32 %r379, %r380, %r381, %r382, %r383;
	// end inline asm
	add.s32 	%r395, %r358, 16;
	setp.gt.s32 	%p40, %r395, %r382;
	selp.b32 	%r396, 0, %r379, %p40;
	add.s32 	%r510, %r380, %r396;
	setp.ne.s32 	%p41, %r358, 0;
	@%p41 bra 	$L__BB5_26;
	shr.u32 	%r397, %r1, 3;
	and.b32  	%r398, %r397, 124;
	mov.u32 	%r399, _ZZN3cub18CUB_300001_SM_10006detail6reduce28DeviceReduceSingleTileKernelINS2_10policy_hubIijN4cuda3std3__44plusIiEEE10Policy1000EN6thrust24THRUST_300001_SM_1000_NS6detail15normal_iteratorINSD_10device_ptrIiEEEEPijS9_iiNS7_10__identityEEEvT0_T1_T2_T3_T4_T6_E12temp_storage;
	add.s32 	%r400, %r399, %r398;
	st.shared.u32 	[%r400+8], %r510;
$L__BB5_26:
	bar.sync 	0;
	setp.ne.s32 	%p42, %r1, 0;
	@%p42 bra 	$L__BB5_50;
	setp.gt.u32 	%p43, %r90, 32;
	ld.shared.u32 	%r401, [_ZZN3cub18CUB_300001_SM_10006detail6reduce28DeviceReduceSingleTileKernelINS2_10policy_hubIijN4cuda3std3__44plusIiEEE10Policy1000EN6thrust24THRUST_300001_SM_1000_NS6detail15normal_iteratorINSD_10device_ptrIiEEEEPijS9_iiNS7_10__identityEEEvT0_T1_T2_T3_T4_T6_E12temp_storage+12];
	selp.b32 	%r402, %r401, 0, %p43;
	add.s32 	%r403, %r402, %r510;
	setp.gt.u32 	%p44, %r90, 64;
	ld.shared.u32 	%r404, [_ZZN3cub18CUB_300001_SM_10006detail6reduce28DeviceReduceSingleTileKernelINS2_10policy_hubIijN4cuda3std3__44plusIiEEE10Policy1000EN6thrust24THRUST_300001_SM_1000_NS6detail15normal_iteratorINSD_10device_ptrIiEEEEPijS9_iiNS7_10__identityEEEvT0_T1_T2_T3_T4_T6_E12temp_storage+16];
	selp.b32 	%r405, %r404, 0, %p44;
	add.s32 	%r406, %r403, %r405;
	setp.gt.u32 	%p45, %r90, 96;
	ld.shared.u32 	%r407, [_ZZN3cub18CUB_300001_SM_10006detail6reduce28DeviceReduceSingleTileKernelINS2_10policy_hubIijN4cuda3std3__44plusIiEEE10Policy1000EN6thrust24THRUST_300001_SM_1000_NS6detail15normal_iteratorINSD_10device_ptrIiEEEEPijS9_iiNS7_10__identityEEEvT0_T1_T2_T3_T4_T6_E12temp_storage+20];
	selp.b32 	%r408, %r407, 0, %p45;
	add.s32 	%r409, %r406, %r408;
	setp.gt.u32 	%p46, %r90, 128;
	ld.shared.u32 	%r410, [_ZZN3cub18CUB_300001_SM_10006detail6reduce28DeviceReduceSingleTileKernelINS2_10policy_hubIijN4cuda3std3__44plusIiEEE10Policy1000EN6thrust24THRUST_300001_SM_1000_NS6detail15normal_iteratorINSD_10device_ptrIiEEEEPijS9_iiNS7_10__identityEEEvT0_T1_T2_T3_T4_T6_E12temp_storage+24];
	selp.b32 	%r411, %r410, 0, %p46;
	add.s32 	%r412, %r409, %r411;
	setp.gt.u32 	%p47, %r90, 160;
	ld.shared.u32 	%r413, [_ZZN3cub18CUB_300001_SM_10006detail6reduce28DeviceReduceSingleTileKernelINS2_10policy_hubIijN4cuda3std3__44plusIiEEE10Policy1000EN6thrust24THRUST_300001_SM_1000_NS6detail15normal_iteratorINSD_10device_ptrIiEEEEPijS9_iiNS7_10__identityEEEvT0_T1_T2_T3_T4_T6_E12temp_storage+28];
	selp.b32 	%r414, %r413, 0, %p47;
	add.s32 	%r415, %r412, %r414;
	setp.gt.u32 	%p48, %r90, 192;
	ld.shared.u32 	%r416, [_ZZN3cub18CUB_300001_SM_10006detail6reduce28DeviceReduceSingleTileKernelINS2_10policy_hubIijN4cuda3std3__44plusIiEEE10Policy1000EN6thrust24THRUST_300001_SM_1000_NS6detail15normal_iteratorINSD_10device_ptrIiEEEEPijS9_iiNS7_10__identityEEEvT0_T1_T2_T3_T4_T6_E12temp_storage+32];
	selp.b32 	%r417, %r416, 0, %p48;
	add.s32 	%r418, %r415, %r417;
	setp.gt.u32 	%p49, %r90, 224;
	ld.shared.u32 	%r419, [_ZZN3cub18CUB_300001_SM_10006detail6reduce28DeviceReduceSingleTileKernelINS2_10policy_hubIijN4cuda3std3__44plusIiEEE10Policy1000EN6thrust24THRUST_300001_SM_1000_NS6detail15normal_iteratorINSD_10device_ptrIiEEEEPijS9_iiNS7_10__identityEEEvT0_T1_T2_T3_T4_T6_E12temp_storage+36];
	selp.b32 	%r420, %r419, 0, %p49;
	add.s32 	%r510, %r418, %r420;
	bra.uni 	$L__BB5_50;
$L__BB5_28:
	mov.u32 	%r40, %tid.x;
	mul.wide.u32 	%rd11, %r40, 4;
	add.s64 	%rd12, %rd2, %rd11;
	ld.global.u32 	%r93, [%rd12];
	ld.global.u32 	%r94, [%rd12+1024];
	ld.global.u32 	%r95, [%rd12+2048];
	ld.global.u32 	%r96, [%rd12+3072];
	ld.global.u32 	%r97, [%rd12+4096];
	ld.global.u32 	%r98, [%rd12+5120];
	ld.global.u32 	%r99, [%rd12+6144];
	ld.global.u32 	%r100, [%rd12+7168];
	ld.global.u32 	%r101, [%rd12+8192];
	ld.global.u32 	%r102, [%rd12+9216];
	ld.global.u32 	%r103, [%rd12+10240];
	ld.global.u32 	%r104, [%rd12+11264];
	ld.global.u32 	%r105, [%rd12+12288];
	ld.global.u32 	%r106, [%rd12+13312];
	ld.global.u32 	%r107, [%rd12+14336];
	ld.global.u32 	%r108, [%rd12+15360];
	add.s32 	%r109, %r94, %r93;
	add.s32 	%r110, %r95, %r109;
	add.s32 	%r111, %r96, %r110;
	add.s32 	%r112, %r97, %r111;
	add.s32 	%r113, %r98, %r112;
	add.s32 	%r114, %r99, %r113;
	add.s32 	%r115, %r100, %r114;
	add.s32 	%r116, %r101, %r115;
	add.s32 	%r117, %r102, %r116;
	add.s32 	%r118, %r103, %r117;
	add.s32 	%r119, %r104, %r118;
	add.s32 	%r120, %r105, %r119;
	add.s32 	%r121, %r106, %r120;
	add.s32 	%r122, %r107, %r121;
	add.s32 	%r509, %r108, %r122;
	add.s32 	%r42, %r90, -4096;
	setp.lt.u32 	%p3, %r42, 4096;
	mov.b32 	%r492, 4096;
	@%p3 bra 	$L__BB5_32;
	mov.b32 	%r492, 4096;
$L__BB5_30:
	add.s32 	%r124, %r40, %r492;
	mul.wide.u32 	%rd13, %r124, 4;
	add.s64 	%rd14, %rd2, %rd13;
	ld.global.u32 	%r125, [%rd14];
	ld.global.u32 	%r126, [%rd14+1024];
	ld.global.u32 	%r127, [%rd14+2048];
	ld.global.u32 	%r128, [%rd14+3072];
	ld.global.u32 	%r129, [%rd14+4096];
	ld.global.u32 	%r130, [%rd14+5120];
	ld.global.u32 	%r131, [%rd14+6144];
	ld.global.u32 	%r132, [%rd14+7168];
	ld.global.u32 	%r133, [%rd14+8192];
	ld.global.u32 	%r134, [%rd14+9216];
	ld.global.u32 	%r135, [%rd14+10240];
	ld.global.u32 	%r136, [%rd14+11264];
	ld.global.u32 	%r137, [%rd14+12288];
	ld.global.u32 	%r138, [%rd14+13312];
	ld.global.u32 	%r139, [%rd14+14336];
	ld.global.u32 	%r140, [%rd14+15360];
	add.s32 	%r141, %r125, %r509;
	add.s32 	%r142, %r126, %r141;
	add.s32 	%r143, %r127, %r142;
	add.s32 	%r144, %r128, %r143;
	add.s32 	%r145, %r129, %r144;
	add.s32 	%r146, %r130, %r145;
	add.s32 	%r147, %r131, %r146;
	add.s32 	%r148, %r132, %r147;
	add.s32 	%r149, %r133, %r148;
	add.s32 	%r150, %r134, %r149;
	add.s32 	%r151, %r135, %r150;
	add.s32 	%r152, %r136, %r151;
	add.s32 	%r153, %r137, %r152;
	add.s32 	%r154, %r138, %r153;
	add.s32 	%r155, %r139, %r154;
	add.s32 	%r509, %r140, %r155;
	sub.s32 	%r156, %r90, %r492;
	setp.lt.u32 	%p4, %r156, 4096;
	@%p4 bra 	$L__BB5_46;
	add.s32 	%r492, %r492, 4096;
	setp.le.u32 	%p5, %r492, %r42;
	@%p5 bra 	$L__BB5_30;
$L__BB5_32:
	setp.le.u32 	%p6, %r90, %r492;
	sub.s32 	%r157, %r90, %r492;
	setp.ge.s32 	%p7, %r40, %r157;
	or.pred  	%p8, %p6, %p7;
	@%p8 bra 	$L__BB5_46;
	not.b32 	%r160, %r40;
	add.s32 	%r161, %r90, %r160;
	sub.s32 	%r162, %r161, %r492;
	shr.u32 	%r163, %r162, 8;
	add.s32 	%r49, %r163, 1;
	and.b32  	%r50, %r49, 15;
	setp.lt.u32 	%p9, %r162, 3840;
	mov.u32 	%r501, %r40;
	@%p9 bra 	$L__BB5_37;
	or.b32  	%r495, %r40, 2048;
	add.s32 	%r494, %r40, %r492;
	and.b32  	%r164, %r49, 33554416;
	neg.s32 	%r493, %r164;
$L__BB5_35:
	.pragma "nounroll";
	mul.wide.u32 	%rd15, %r494, 4;
	add.s64 	%rd16, %rd2, %rd15;
	ld.global.u32 	%r165, [%rd16];
	add.s32 	%r166, %r165, %r509;
	add.s32 	%r167, %r494, 256;
	mul.wide.u32 	%rd17, %r167, 4;
	add.s64 	%rd18, %rd2, %rd17;
	ld.global.u32 	%r168, [%rd18];
	add.s32 	%r169, %r168, %r166;
	add.s32 	%r170, %r494, 512;
	mul.wide.u32 	%rd19, %r170, 4;
	add.s64 	%rd20, %rd2, %rd19;
	ld.global.u32 	%r171, [%rd20];
	add.s32 	%r172, %r171, %r169;
	add.s32 	%r173, %r494, 768;
	mul.wide.u32 	%rd21, %r173, 4;
	add.s64 	%rd22, %rd2, %rd21;
	ld.global.u32 	%r174, [%rd22];
	add.s32 	%r175, %r174, %r172;
	add.s32 	%r176, %r494, 1024;
	mul.wide.u32 	%rd23, %r176, 4;
	add.s64 	%rd24, %rd2, %rd23;
	ld.global.u32 	%r177, [%rd24];
	add.s32 	%r178, %r177, %r175;
	add.s32 	%r179, %r494, 1280;
	mul.wide.u32 	%rd25, %r179, 4;
	add.s64 	%rd26, %rd2, %rd25;
	ld.global.u32 	%r180, [%rd26];
	add.s32 	%r181, %r180, %r178;
	add.s32 	%r182, %r494, 1536;
	mul.wide.u32 	%rd27, %r182, 4;
	add.s64 	%rd28, %rd2, %rd27;
	ld.global.u32 	%r183, [%rd28];
	add.s32 	%r184, %r183, %r181;
	add.s32 	%r185, %r494, 1792;
	mul.wide.u32 	%rd29, %r185, 4;
	add.s64 	%rd30, %rd2, %rd29;
	ld.global.u32 	%r186, [%rd30];
	add.s32 	%r187, %r186, %r184;
	add.s32 	%r188, %r494, 2048;
	mul.wide.u32 	%rd31, %r188, 4;
	add.s64 	%rd32, %rd2, %rd31;
	ld.global.u32 	%r189, [%rd32];
	add.s32 	%r190, %r189, %r187;
	add.s32 	%r191, %r494, 2304;
	mul.wide.u32 	%rd33, %r191, 4;
	add.s64 	%rd34, %rd2, %rd33;
	ld.global.u32 	%r192, [%rd34];
	add.s32 	%r193, %r192, %r190;
	add.s32 	%r194, %r494, 2560;
	mul.wide.u32 	%rd35, %r194, 4;
	add.s64 	%rd36, %rd2, %rd35;
	ld.global.u32 	%r195, [%rd36];
	add.s32 	%r196, %r195, %r193;
	add.s32 	%r197, %r494, 2816;
	mul.wide.u32 	%rd37, %r197, 4;
	add.s64 	%rd38, %rd2, %rd37;
	ld.global.u32 	%r198, [%rd38];
	add.s32 	%r199, %r198, %r196;
	add.s32 	%r200, %r494, 3072;
	mul.wide.u32 	%rd39, %r200, 4;
	add.s64 	%rd40, %rd2, %rd39;
	ld.global.u32 	%r201, [%rd40];
	add.s32 	%r202, %r201, %r199;
	add.s32 	%r203, %r494, 3328;
	mul.wide.u32 	%rd41, %r203, 4;
	add.s64 	%rd42, %rd2, %rd41;
	ld.global.u32 	%r204, [%rd42];
	add.s32 	%r205, %r204, %r202;
	add.s32 	%r206, %r494, 3584;
	mul.wide.u32 	%rd43, %r206, 4;
	add.s64 	%rd44, %rd2, %rd43;
	ld.global.u32 	%r207, [%rd44];
	add.s32 	%r208, %r207, %r205;
	add.s32 	%r209, %r494, 3840;
	mul.wide.u32 	%rd45, %r209, 4;
	add.s64 	%rd46, %rd2, %rd45;
	ld.global.u32 	%r210, [%rd46];
	add.s32 	%r509, %r210, %r208;
	add.s32 	%r495, %r495, 4096;
	add.s32 	%r494, %r494, 4096;
	add.s32 	%r493, %r493, 16;
	setp.ne.s32 	%p10, %r493, 0;
	@%p10 bra 	$L__BB5_35;
	add.s32 	%r501, %r495, -2048;
$L__BB5_37:
	setp.eq.s32 	%p11, %r50, 0;
	@%p11 bra 	$L__BB5_46;
	and.b32  	%r66, %r49, 7;
	setp.lt.u32 	%p12, %r50, 8;
	@%p12 bra 	$L__BB5_40;
	add.s32 	%r212, %r501, %r492;
	mul.wide.u32 	%rd47, %r212, 4;
	add.s64 	%rd48, %rd2, %rd47;
	ld.global.u32 	%r213, [%rd48];
	add.s32 	%r214, %r213, %r509;
	add.s32 	%r215, %r212, 256;
	mul.wide.u32 	%rd49, %r215, 4;
	add.s64 	%rd50, %rd2, %rd49;
	ld.global.u32 	%r216, [%rd50];
	add.s32 	%r217, %r216, %r214;
	add.s32 	%r218, %r212, 512;
	mul.wide.u32 	%rd51, %r218, 4;
	add.s64 	%rd52, %rd2, %rd51;
	ld.global.u32 	%r219, [%rd52];
	add.s32 	%r220, %r219, %r217;
	add.s32 	%r221, %r212, 768;
	mul.wide.u32 	%rd53, %r221, 4;
	add.s64 	%rd54, %rd2, %rd53;
	ld.global.u32 	%r222, [%rd54];
	add.s32 	%r223, %r222, %r220;
	add.s32 	%r224, %r212, 1024;
	mul.wide.u32 	%rd55, %r224, 4;
	add.s64 	%rd56, %rd2, %rd55;
	ld.global.u32 	%r225, [%rd56];
	add.s32 	%r226, %r225, %r223;
	add.s32 	%r227, %r212, 1280;
	mul.wide.u32 	%rd57, %r227, 4;
	add.s64 	%rd58, %rd2, %rd57;
	ld.global.u32 	%r228, [%rd58];
	add.s32 	%r229, %r228, %r226;
	add.s32 	%r230, %r212, 1536;
	mul.wide.u32 	%rd59, %r230, 4;
	add.s64 	%rd60, %rd2, %rd59;
	ld.global.u32 	%r231, [%rd60];
	add.s32 	%r232, %r231, %r229;
	add.s32 	%r233, %r212, 1792;
	mul.wide.u32 	%rd61, %r233, 4;
	add.s64 	%rd62, %rd2, %rd61;
	ld.global.u32 	%r234, [%rd62];
	add.s32 	%r509, %r234, %r232;
	add.s32 	%r501, %r501, 2048;
$L__BB5_40:
	setp.eq.s32 	%p13, %r66, 0;
	@%p13 bra 	$L__BB5_46;
	and.b32  	%r72, %r49, 3;
	setp.lt.u32 	%p14, %r66, 4;
	@%p14 bra 	$L__BB5_43;
	add.s32 	%r236, %r501, %r492;
	mul.wide.u32 	%rd63, %r236, 4;
	add.s64 	%rd64, %rd2, %rd63;
	ld.global.u32 	%r237, [%rd64];
	add.s32 	%r238, %r237, %r509;
	add.s32 	%r239, %r236, 256;
	mul.wide.u32 	%rd65, %r239, 4;
	add.s64 	%rd66, %rd2, %rd65;
	ld.global.u32 	%r240, [%rd66];
	add.s32 	%r241, %r240, %r238;
	add.s32 	%r242, %r236, 512;
	mul.wide.u32 	%rd67, %r242, 4;
	add.s64 	%rd68, %rd2, %rd67;
	ld.global.u32 	%r243, [%rd68];
	add.s32 	%r244, %r243, %r241;
	add.s32 	%r245, %r236, 768;
	mul.wide.u32 	%rd69, %r245, 4;
	add.s64 	%rd70, %rd2, %rd69;
	ld.global.u32 	%r246, [%rd70];
	add.s32 	%r509, %r246, %r244;
	add.s32 	%r501, %r501, 1024;
$L__BB5_43:
	setp.eq.s32 	%p15, %r72, 0;
	@%p15 bra 	$L__BB5_46;
	add.s32 	%r507, %r501, %r492;
	neg.s32 	%r506, %r72;
$L__BB5_45:
	.pragma "nounroll";
	mul.wide.u32 	%rd71, %r507, 4;
	add.s64 	%rd72, %rd2, %rd71;
	ld.global.u32 	%r247, [%rd72];
	add.s32 	%r509, %r247, %r509;
	add.s32 	%r507, %r507, 256;
	add.s32 	%r506, %r506, 1;
	setp.ne.s32 	%p16, %r506, 0;
	@%p16 bra 	$L__BB5_45;
$L__BB5_46:
	// begin inline asm
	mov.u32 %r248, %laneid;
	// end inline asm
	mov.b32 	%r251, 1;
	mov.b32 	%r272, 31;
	mov.b32 	%r273, -1;
	// begin inline asm
	shfl.sync.down.b32 %r249, %r509, %r251, %r272, %r273;
	// end inline asm
	setp.gt.s32 	%p17, %r248, 30;
	selp.b32 	%r274, 0, %r249, %p17;
	add.s32 	%r255, %r274, %r509;
	mov.b32 	%r256, 2;
	// begin inline asm
	shfl.sync.down.b32 %r254, %r255, %r256, %r272, %r273;
	// end inline asm
	setp.gt.s32 	%p18, %r248, 29;
	selp.b32 	%r275, 0, %r254, %p18;
	add.s32 	%r260, %r255, %r275;
	mov.b32 	%r261, 4;
	// begin inline asm
	shfl.sync.down.b32 %r259, %r260, %r261, %r272, %r273;
	// end inline asm
	setp.gt.s32 	%p19, %r248, 27;
	selp.b32 	%r276, 0, %r259, %p19;
	add.s32 	%r265, %r260, %r276;
	mov.b32 	%r266, 8;
	// begin inline asm
	shfl.sync.down.b32 %r264, %r265, %r266, %r272, %r273;
	// end inline asm
	setp.gt.s32 	%p20, %r248, 23;
	selp.b32 	%r277, 0, %r264, %p20;
	add.s32 	%r270, %r265, %r277;
	mov.b32 	%r271, 16;
	// begin inline asm
	shfl.sync.down.b32 %r269, %r270, %r271, %r272, %r273;
	// end inline asm
	setp.gt.s32 	%p21, %r248, 15;
	selp.b32 	%r278, 0, %r269, %p21;
	add.s32 	%r510, %r270, %r278;
	setp.ne.s32 	%p22, %r248, 0;
	@%p22 bra 	$L__BB5_48;
	shr.u32 	%r279, %r40, 3;
	and.b32  	%r280, %r279, 124;
	mov.u32 	%r281, _ZZN3cub18CUB_300001_SM_10006detail6reduce28DeviceReduceSingleTileKernelINS2_10policy_hubIijN4cuda3std3__44plusIiEEE10Policy1000EN6thrust24THRUST_300001_SM_1000_NS6detail15normal_iteratorINSD_10device_ptrIiEEEEPijS9_iiNS7_10__identityEEEvT0_T1_T2_T3_T4_T6_E12temp_storage;
	add.s32 	%r282, %r281, %r280;
	st.shared.u32 	[%r282+8], %r510;
$L__BB5_48:
	bar.sync 	0;
	setp.ne.s32 	%p23, %r40, 0;
	@%p23 bra 	$L__BB5_50;
	ld.shared.u32 	%r283, [_ZZN3cub18CUB_300001_SM_10006detail6reduce28DeviceReduceSingleTileKernelINS2_10policy_hubIijN4cuda3std3__44plusIiEEE10Policy1000EN6thrust24THRUST_300001_SM_1000_NS6detail15normal_iteratorINSD_10device_ptrIiEEEEPijS9_iiNS7_10__identityEEEvT0_T1_T2_T3_T4_T6_E12temp_storage+12];
	add.s32 	%r284, %r283, %r510;
	ld.shared.u32 	%r285, [_ZZN3cub18CUB_300001_SM_10006detail6reduce28DeviceReduceSingleTileKernelINS2_10policy_hubIijN4cuda3std3__44plusIiEEE10Policy1000EN6thrust24THRUST_300001_SM_1000_NS6detail15normal_iteratorINSD_10device_ptrIiEEEEPijS9_iiNS7_10__identityEEEvT0_T1_T2_T3_T4_T6_E12temp_storage+16];
	add.s32 	%r286, %r284, %r285;
	ld.shared.u32 	%r287, [_ZZN3cub18CUB_300001_SM_10006detail6reduce28DeviceReduceSingleTileKernelINS2_10policy_hubIijN4cuda3std3__44plusIiEEE10Policy1000EN6thrust24THRUST_300001_SM_1000_NS6detail15normal_iteratorINSD_10device_ptrIiEEEEPijS9_iiNS7_10__identityEEEvT0_T1_T2_T3_T4_T6_E12temp_storage+20];
	add.s32 	%r288, %r286, %r287;
	ld.shared.u32 	%r289, [_ZZN3cub18CUB_300001_SM_10006detail6reduce28DeviceReduceSingleTileKernelINS2_10policy_hubIijN4cuda3std3__44plusIiEEE10Policy1000EN6thrust24THRUST_300001_SM_1000_NS6detail15normal_iteratorINSD_10device_ptrIiEEEEPijS9_iiNS7_10__identityEEEvT0_T1_T2_T3_T4_T6_E12temp_storage+24];
	add.s32 	%r290, %r288, %r289;
	ld.shared.u32 	%r291, [_ZZN3cub18CUB_300001_SM_10006detail6reduce28DeviceReduceSingleTileKernelINS2_10policy_hubIijN4cuda3std3__44plusIiEEE10Policy1000EN6thrust24THRUST_300001_SM_1000_NS6detail15normal_iteratorINSD_10device_ptrIiEEEEPijS9_iiNS7_10__identityEEEvT0_T1_T2_T3_T4_T6_E12temp_storage+28];
	add.s32 	%r292, %r290, %r291;
	ld.shared.u32 	%r293, [_ZZN3cub18CUB_300001_SM_10006detail6reduce28DeviceReduceSingleTileKernelINS2_10policy_hubIijN4cuda3std3__44plusIiEEE10Policy1000EN6thrust24THRUST_300001_SM_1000_NS6detail15normal_iteratorINSD_10device_ptrIiEEEEPijS9_iiNS7_10__identityEEEvT0_T1_T2_T3_T4_T6_E12temp_storage+32];
	add.s32 	%r294, %r292, %r293;
	ld.shared.u32 	%r295, [_ZZN3cub18CUB_300001_SM_10006detail6reduce28DeviceReduceSingleTileKernelINS2_10policy_hubIijN4cuda3std3__44plusIiEEE10Policy1000EN6thrust24THRUST_300001_SM_1000_NS6detail15normal_iteratorINSD_10device_ptrIiEEEEPijS9_iiNS7_10__identityEEEvT0_T1_T2_T3_T4_T6_E12temp_storage+36];
	add.s32 	%r510, %r294, %r295;
$L__BB5_50:
	mov.u32 	%r469, %tid.x;
	setp.ne.s32 	%p57, %r469, 0;
	@%p57 bra 	$L__BB5_52;
	add.s32 	%r470, %r510, %r91;
	st.global.u32 	[%rd1], %r470;
$L__BB5_52:
	ret;

}
	// .globl	_ZN3cub18CUB_300001_SM_10006detail6reduce18DeviceReduceKernelINS2_10policy_hubIijN4cuda3std3__44plusIiEEE10Policy1000EN6thrust24THRUST_300001_SM_1000_NS6detail15normal_iteratorINSD_10device_ptrIiEEEEjS9_iNS7_10__identityEEEvT0_PT3_T1_NS0_13GridEvenShareISN_EET2_T4_
.visible .entry _ZN3cub18CUB_300001_SM_10006detail6reduce18DeviceReduceKernelINS2_10policy_hubIijN4cuda3std3__44plusIiEEE10Policy1000EN6thrust24THRUST_300001_SM_1000_NS6detail15normal_iteratorINSD_10device_ptrIiEEEEjS9_iNS7_10__identityEEEvT0_PT3_T1_NS0_13GridEvenShareISN_EET2_T4_(
	.param .align 8 .b8 _ZN3cub18CUB_300001_SM_10006detail6reduce18DeviceReduceKernelINS2_10policy_hubIijN4cuda3std3__44plusIiEEE10Policy1000EN6thrust24THRUST_300001_SM_1000_NS6detail15normal_iteratorINSD_10device_ptrIiEEEEjS9_iNS7_10__identityEEEvT0_PT3_T1_NS0_13GridEvenShareISN_EET2_T4__param_0[8],
	.param .u64 .ptr .align 1 _ZN3cub18CUB_300001_SM_10006detail6reduce18DeviceReduceKernelINS2_10policy_hubIijN4cuda3std3__44plusIiEEE10Policy1000EN6thrust24THRUST_300001_SM_1000_NS6detail15normal_iteratorINSD_10device_ptrIiEEEEjS9_iNS7_10__identityEEEvT0_PT3_T1_NS0_13GridEvenShareISN_EET2_T4__param_1,
	.param .u32 _ZN3cub18CUB_300001_SM_10006detail6reduce18DeviceReduceKernelINS2_10policy_hubIijN4cuda3std3__44plusIiEEE10Policy1000EN6thrust24THRUST_300001_SM_1000_NS6detail15normal_iteratorINSD_10device_ptrIiEEEEjS9_iNS7_10__identityEEEvT0_PT3_T1_NS0_13GridEvenShareISN_EET2_T4__param_2,
	.param .align 4 .b8 _ZN3cub18CUB_300001_SM_10006detail6reduce18DeviceReduceKernelINS2_10policy_hubIijN4cuda3std3__44plusIiEEE10Policy1000EN6thrust24THRUST_300001_SM_1000_NS6detail15normal_iteratorINSD_10device_ptrIiEEEEjS9_iNS7_10__identityEEEvT0_PT3_T1_NS0_13GridEvenShareISN_EET2_T4__param_3[40],
	.param .align 1 .b8 _ZN3cub18CUB_300001_SM_10006detail6reduce18DeviceReduceKernelINS2_10policy_hubIijN4cuda3std3__44plusIiEEE10Policy1000EN6thrust24THRUST_300001_SM_1000_NS6detail15normal_iteratorINSD_10device_ptrIiEEEEjS9_iNS7_10__identityEEEvT0_PT3_T1_NS0_13GridEvenShareISN_EET2_T4__param_4[1],
	.param .align 1 .b8 _ZN3cub18CUB_300001_SM_10006detail6reduce18DeviceReduceKernelINS2_10policy_hubIijN4cuda3std3__44plusIiEEE10Policy1000EN6thrust24THRUST_300001_SM_1000_NS6detail15normal_iteratorINSD_10device_ptrIiEEEEjS9_iNS7_10__identityEEEvT0_PT3_T1_NS0_13GridEvenShareISN_EET2_T4__param_5[1]
)
.maxntid 256
{
	.reg .pred 	%p<57>;
	.reg .b16 	%rs<4>;
	.reg .b32 	%r<575>;
	.reg .b64 	%rd<130>;
	// demoted variable
	.shared .align 4 .b8 _ZZN3cub18CUB_300001_SM_10006detail6reduce18DeviceReduceKernelINS2_10policy_hubIijN4cuda3std3__44plusIiEEE10Policy1000EN6thrust24THRUST_300001_SM_1000_NS6detail15normal_iteratorINSD_10device_ptrIiEEEEjS9_iNS7_10__identityEEEvT0_PT3_T1_NS0_13GridEvenShareISN_EET2_T4_E12temp_storage[44];
	ld.param.u32 	%r1, [_ZN3cub18CUB_300001_SM_10006detail6reduce18DeviceReduceKernelINS2_10policy_hubIijN4cuda3std3__44plusIiEEE10Policy1000EN6thrust24THRUST_300001_SM_1000_NS6detail15normal_iteratorINSD_10device_ptrIiEEEEjS9_iNS7_10__identityEEEvT0_PT3_T1_NS0_13GridEvenShareISN_EET2_T4__param_3+20];
	ld.param.u32 	%r2, [_ZN3cub18CUB_300001_SM_10006detail6reduce18DeviceReduceKernelINS2_10policy_hubIijN4cuda3std3__44plusIiEEE10Policy1000EN6thrust24THRUST_300001_SM_1000_NS6detail15normal_iteratorINSD_10device_ptrIiEEEEjS9_iNS7_10__identityEEEvT0_PT3_T1_NS0_13GridEvenShareISN_EET2_T4__param_3+24];
	ld.param.u64 	%rd3, [_ZN3cub18CUB_300001_SM_10006detail6reduce18DeviceReduceKernelINS2_10policy_hubIijN4cuda3std3__44plusIiEEE10Policy1000EN6thrust24THRUST_300001_SM_1000_NS6detail15normal_iteratorINSD_10device_ptrIiEEEEjS9_iNS7_10__identityEEEvT0_PT3_T1_NS0_13GridEvenShareISN_EET2_T4__param_0];
	cvta.to.global.u64 	%rd1, %rd3;
	mov.u32 	%r3, %ctaid.x;
	shl.b32 	%r4, %r2, 12;
	shl.b32 	%r556, %r3, 12;
	sub.s32 	%r6, %r1, %r556;
	setp.gt.u32 	%p1, %r6, 4095;
	@%p1 bra 	$L__BB6_26;
	mov.u32 	%r7, %tid.x;
	setp.ge.u32 	%p23, %r7, %r6;
	mov.b32 	%r550, 0;
	mov.u32 	%r539, %r7;
	@%p23 bra 	$L__BB6_3;
	add.s32 	%r330, %r556, %r7;
	mul.wide.u32 	%rd66, %r330, 4;
	add.s64 	%rd67, %rd1, %rd66;
	ld.global.u32 	%r550, [%rd67];
	add.s32 	%r539, %r7, 256;
$L__BB6_3:
	setp.ge.u32 	%p24, %r539, %r6;
	@%p24 bra 	$L__BB6_17;
	not.b32 	%r332, %r539;
	add.s32 	%r333, %r1, %r332;
	sub.s32 	%r334, %r333, %r556;
	shr.u32 	%r335, %r334, 8;
	add.s32 	%r12, %r335, 1;
	and.b32  	%r13, %r12, 15;
	setp.lt.u32 	%p25, %r334, 3840;
	@%p25 bra 	$L__BB6_8;
	or.b32  	%r536, %r539, 2048;
	add.s32 	%r535, %r539, %r556;
	and.b32  	%r336, %r12, 33554416;
	neg.s32 	%r534, %r336;
$L__BB6_6:
	.pragma "nounroll";
	mul.wide.u32 	%rd68, %r535, 4;
	add.s64 	%rd69, %rd1, %rd68;
	ld.global.u32 	%r337, [%rd69];
	add.s32 	%r338, %r337, %r550;
	add.s32 	%r339, %r535, 256;
	mul.wide.u32 	%rd70, %r339, 4;
	add.s64 	%rd71, %rd1, %rd70;
	ld.global.u32 	%r340, [%rd71];
	add.s32 	%r341, %r340, %r338;
	add.s32 	%r342, %r535, 512;
	mul.wide.u32 	%rd72, %r342, 4;
	add.s64 	%rd73, %rd1, %rd72;
	ld.global.u32 	%r343, [%rd73];
	add.s32 	%r344, %r343, %r341;
	add.s32 	%r345, %r535, 768;
	mul.wide.u32 	%rd74, %r345, 4;
	add.s64 	%rd75, %rd1, %rd74;
	ld.global.u32 	%r346, [%rd75];
	add.s32 	%r347, %r346, %r344;
	add.s32 	%r348, %r535, 1024;
	mul.wide.u32 	%rd76, %r348, 4;
	add.s64 	%rd77, %rd1, %rd76;
	ld.global.u32 	%r349, [%rd77];
	add.s32 	%r350, %r349, %r347;
	add.s32 	%r351, %r535, 1280;
	mul.wide.u32 	%rd78, %r351, 4;
	add.s64 	%rd79, %rd1, %rd78;
	ld.global.u32 	%r352, [%rd79];
	add.s32 	%r353, %r352, %r350;
	add.s32 	%r354, %r535, 1536;
	mul.wide.u32 	%rd80, %r354, 4;
	add.s64 	%rd81, %rd1, %rd80;
	ld.global.u32 	%r355, [%rd81];
	add.s32 	%r356, %r355, %r353;
	add.s32 	%r357, %r535, 1792;
	mul.wide.u32 	%rd82, %r357, 4;
	add.s64 	%rd83, %rd1, %rd82;
	ld.global.u32 	%r358, [%rd83];
	add.s32 	%r359, %r358, %r356;
	add.s32 	%r360, %r535, 2048;
	mul.wide.u32 	%rd84, %r360, 4;
	add.s64 	%rd85, %rd1, %rd84;
	ld.global.u32 	%r361, [%rd85];
	add.s32 	%r362, %r361, %r359;
	add.s32 	%r363, %r535, 2304;
	mul.wide.u32 	%rd86, %r363, 4;
	add.s64 	%rd87, %rd1, %rd86;
	ld.global.u32 	%r364, [%rd87];
	add.s32 	%r365, %r364, %r362;
	add.s32 	%r366, %r535, 2560;
	mul.wide.u32 	%rd88, %r366, 4;
	add.s64 	%rd89, %rd1, %rd88;
	ld.global.u32 	%r367, [%rd89];
	add.s32 	%r368, %r367, %r365;
	add.s32 	%r369, %r535, 2816;
	mul.wide.u32 	%rd90, %r369, 4;
	add.s64 	%rd91, %rd1, %rd90;
	ld.global.u32 	%r370, [%rd91];
	add.s32 	%r371, %r370, %r368;
	add.s32 	%r372, %r535, 3072;
	mul.wide.u32 	%rd92, %r372, 4;
	add.s64 	%rd93, %rd1, %rd92;
	ld.global.u32 	%r373, [%rd93];
	add.s32 	%r374, %r373, %r371;
	add.s32 	%r375, %r535, 3328;
	mul.wide.u32 	%rd94, %r375, 4;
	add.s64 	%rd95, %rd1, %rd94;
	ld.global.u32 	%r376, [%rd95];
	add.s32 	%r377, %r376, %r374;
	add.s32 	%r378, %r535, 3584;
	mul.wide.u32 	%rd96, %r378, 4;
	add.s64 	%rd97, %rd1, %rd96;
	ld.global.u32 	%r379, [%rd97];
	add.s32 	%r380, %r379, %r377;
	add.s32 	%r381, %r535, 3840;
	mul.wide.u32 	%rd98, %r381, 4;
	add.s64 	%rd99, %rd1, %rd98;
	ld.global.u32 	%r382, [%rd99];
	add.s32 	%r550, %r382, %r380;
	add.s32 	%r536, %r536, 4096;
	add.s32 	%r535, %r535, 4096;
	add.s32 	%r534, %r534, 16;
	setp.ne.s32 	%p26, %r534, 0;
	@%p26 bra 	$L__BB6_6;
	add.s32 	%r539, %r536, -2048;
$L__BB6_8:
	setp.eq.s32 	%p27, %r13, 0;
	@%p27 bra 	$L__BB6_17;
	and.b32  	%r29, %r12, 7;
	setp.lt.u32 	%p28, %r13, 8;
	@%p28 bra 	$L__BB6_11;
	add.s32 	%r384, %r556, %r539;
	mul.wide.u32 	%rd100, %r384, 4;
	add.s64 	%rd101, %rd1, %rd100;
	ld.global.u32 	%r385, [%rd101];
	add.s32 	%r386, %r385, %r550;
	add.s32 	%r387, %r384, 256;
	mul.wide.u32 	%rd102, %r387, 4;
	add.s64 	%rd103, %rd1, %rd102;
	ld.global.u32 	%r388, [%rd103];
	add.s32 	%r389, %r388, %r386;
	add.s32 	%r390, %r384, 512;
	mul.wide.u32 	%rd104, %r390, 4;
	add.s64 	%rd105, %rd1, %rd104;
	ld.global.u32 	%r391, [%rd105];
	add.s32 	%r392, %r391, %r389;
	add.s32 	%r393, %r384, 768;
	mul.wide.u32 	%rd106, %r393, 4;
	add.s64 	%rd107, %rd1, %rd106;
	ld.global.u32 	%r394, [%rd107];
	add.s32 	%r395, %r394, %r392;
	add.s32 	%r396, %r384, 1024;
	mul.wide.u32 	%rd108, %r396, 4;
	add.s64 	%rd109, %rd1, %rd108;
	ld.global.u32 	%r397, [%rd109];
	add.s32 	%r398, %r397, %r395;
	add.s32 	%r399, %r384, 1280;
	mul.wide.u32 	%rd110, %r399, 4;
	add.s64 	%rd111, %rd1, %rd110;
	ld.global.u32 	%r400, [%rd111];
	add.s32 	%r401, %r400, %r398;
	add.s32 	%r402, %r384, 1536;
	mul.wide.u32 	%rd112, %r402, 4;
	add.s64 	%rd113, %rd1, %rd112;
	ld.global.u32 	%r403, [%rd113];
	add.s32 	%r404, %r403, %r401;
	add.s32 	%r405, %r384, 1792;
	mul.wide.u32 	%rd114, %r405, 4;
	add.s64 	%rd115, %rd1, %rd114;
	ld.global.u32 	%r406, [%rd115];
	add.s32 	%r550, %r406, %r404;
	add.s32 	%r539, %r539, 2048;
$L__BB6_11:
	setp.eq.s32 	%p29, %r29, 0;
	@%p29 bra 	$L__BB6_17;
	and.b32  	%r35, %r12, 3;
	setp.lt.u32 	%p30, %r29, 4;
	@%p30 bra 	$L__BB6_14;
	add.s32 	%r408, %r556, %r539;
	mul.wide.u32 	%rd116, %r408, 4;
	add.s64 	%rd117, %rd1, %rd116;
	ld.global.u32 	%r409, [%rd117];
	add.s32 	%r410, %r409, %r550;
	add.s32 	%r411, %r408, 256;
	mul.wide.u32 	%rd118, %r411, 4;
	add.s64 	%rd119, %rd1, %rd118;
	ld.global.u32 	%r412, [%rd119];
	add.s32 	%r413, %r412, %r410;
	add.s32 	%r414, %r408, 512;
	mul.wide.u32 	%rd120, %r414, 4;
	add.s64 	%rd121, %rd1, %rd120;
	ld.global.u32 	%r415, [%rd121];
	add.s32 	%r416, %r415, %r413;
	add.s32 	%r417, %r408, 768;
	mul.wide.u32 	%rd122, %r417, 4;
	add.s64 	%rd123, %rd1, %rd122;
	ld.global.u32 	%r418, [%rd123];
	add.s32 	%r550, %r418, %r416;
	add.s32 	%r539, %r539, 1024;
$L__BB6_14:
	setp.eq.s32 	%p31, %r35, 0;
	@%p31 bra 	$L__BB6_17;
	add.s32 	%r548, %r539, %r556;
	neg.s32 	%r547, %r35;
$L__BB6_16:
	.pragma "nounroll";
	mul.wide.u32 	%rd124, %r548, 4;
	add.s64 	%rd125, %rd1, %rd124;
	ld.global.u32 	%r419, [%rd125];
	add.s32 	%r550, %r419, %r550;
	add.s32 	%r548, %r548, 256;
	add.s32 	%r547, %r547, 1;
	setp.ne.s32 	%p32, %r547, 0;
	@%p32 bra 	$L__BB6_16;
$L__BB6_17:
	setp.lt.u32 	%p33, %r6, 256;
	@%p33 bra 	$L__BB6_22;
	// begin inline asm
	mov.u32 %r483, %laneid;
	// end inline asm
	mov.b32 	%r486, 1;
	mov.b32 	%r507, 31;
	mov.b32 	%r508, -1;
	// begin inline asm
	shfl.sync.down.b32 %r484, %r550, %r486, %r507, %r508;
	// end inline asm
	setp.gt.s32 	%p49, %r483, 30;
	selp.b32 	%r509, 0, %r484, %p49;
	add.s32 	%r490, %r509, %r550;
	mov.b32 	%r491, 2;
	// begin inline asm
	shfl.sync.down.b32 %r489, %r490, %r491, %r507, %r508;
	// end inline asm
	setp.gt.s32 	%p50, %r483, 29;
	selp.b32 	%r510, 0, %r489, %p50;
	add.s32 	%r495, %r490, %r510;
	mov.b32 	%r496, 4;
	// begin inline asm
	shfl.sync.down.b32 %r494, %r495, %r496, %r507, %r508;
	// end inline asm
	setp.gt.s32 	%p51, %r483, 27;
	selp.b32 	%r511, 0, %r494, %p51;
	add.s32 	%r500, %r495, %r511;
	mov.b32 	%r501, 8;
	// begin inline asm
	shfl.sync.down.b32 %r499, %r500, %r501, %r507, %r508;
	// end inline asm
	setp.gt.s32 	%p52, %r483, 23;
	selp.b32 	%r512, 0, %r499, %p52;
	add.s32 	%r505, %r500, %r512;
	mov.b32 	%r506, 16;
	// begin inline asm
	shfl.sync.down.b32 %r504, %r505, %r506, %r507, %r508;
	// end inline asm
	setp.gt.s32 	%p53, %r483, 15;
	selp.b32 	%r513, 0, %r504, %p53;
	add.s32 	%r574, %r505, %r513;
	setp.ne.s32 	%p54, %r483, 0;
	@%p54 bra 	$L__BB6_20;
	shr.u32 	%r514, %r7, 3;
	and.b32  	%r515, %r514, 124;
	mov.u32 	%r516, _ZZN3cub18CUB_300001_SM_10006detail6reduce18DeviceReduceKernelINS2_10policy_hubIijN4cuda3std3__44plusIiEEE10Policy1000EN6thrust24THRUST_300001_SM_1000_NS6detail15normal_iteratorINSD_10device_ptrIiEEEEjS9_iNS7_10__identityEEEvT0_PT3_T1_NS0_13GridEvenShareISN_EET2_T4_E12temp_storage;
	add.s32 	%r517, %r516, %r515;
	st.shared.u32 	[%r517+8], %r574;
$L__BB6_20:
	bar.sync 	0;
	setp.ne.s32 	%p55, %r7, 0;
	@%p55 bra 	$L__BB6_48;
	ld.shared.u32 	%r518, [_ZZN3cub18CUB_300001_SM_10006detail6reduce18DeviceReduceKernelINS2_10policy_hubIijN4cuda3std3__44plusIiEEE10Policy1000EN6thrust24THRUST_300001_SM_1000_NS6detail15normal_iteratorINSD_10device_ptrIiEEEEjS9_iNS7_10__identityEEEvT0_PT3_T1_NS0_13GridEvenShareISN_EET2_T4_E12temp_storage+12];
	add.s32 	%r519, %r518, %r574;
	ld.shared.u32 	%r520, [_ZZN3cub18CUB_300001_SM_10006detail6reduce18DeviceReduceKernelINS2_10policy_hubIijN4cuda3std3__44plusIiEEE10Policy1000EN6thrust24THRUST_300001_SM_1000_NS6detail15normal_iteratorINSD_10device_ptrIiEEEEjS9_iNS7_10__identityEEEvT0_PT3_T1_NS0_13GridEvenShareISN_EET2_T4_E12temp_storage+16];
	add.s32 	%r521, %r519, %r520;
	ld.shared.u32 	%r522, [_ZZN3cub18CUB_300001_SM_10006detail6reduce18DeviceReduceKernelINS2_10policy_hubIijN4cuda3std3__44plusIiEEE10Policy1000EN6thrust24THRUST_300001_SM_1000_NS6detail15normal_iteratorINSD_10device_ptrIiEEEEjS9_iNS7_10__identityEEEvT0_PT3_T1_NS0_13GridEvenShareISN_EET2_T4_E12temp_storage+20];
	add.s32 	%r523, %r521, %r522;
	ld.shared.u32 	%r524, [_ZZN3cub18CUB_300001_SM_10006detail6reduce18DeviceReduceKernelINS2_10policy_hubIijN4cuda3std3__44plusIiEEE10Policy1000EN6thrust24THRUST_300001_SM_1000_NS6detail15normal_iteratorINSD_10device_ptrIiEEEEjS9_iNS7_10__identityEEEvT0_PT3_T1_NS0_13GridEvenShareISN_EET2_T4_E12temp_storage+24];
	add.s32 	%r525, %r523, %r524;
	ld.shared.u32 	%r526, [_ZZN3cub18CUB_300001_SM_10006detail6reduce18DeviceReduceKernelINS2_10policy_hubIijN4cuda3std3__44plusIiEEE10Policy1000EN6thrust24THRUST_300001_SM_1000_NS6detail15normal_iteratorINSD_10device_ptrIiEEEEjS9_iNS7_10__identityEEEvT0_PT3_T1_NS0_13GridEvenShareISN_EET2_T4_E12temp_storage+28];
	add.s32 	%r527, %r525, %r526;
	ld.shared.u32 	%r528, [_ZZN3cub18CUB_300001_SM_10006detail6reduce18DeviceReduceKernelINS2_10policy_hubIijN4cuda3std3__44plusIiEEE10Policy1000EN6thrust24THRUST_300001_SM_1000_NS6detail15normal_iteratorINSD_10device_ptrIiEEEEjS9_iNS7_10__identityEEEvT0_PT3_T1_NS0_13GridEvenShareISN_EET2_T4_E12temp_storage+32];
	add.s32 	%r529, %r527, %r528;
	ld.shared.u32 	%r530, [_ZZN3cub18CUB_300001_SM_10006detail6reduce18DeviceReduceKernelINS2_10policy_hubIijN4cuda3std3__44plusIiEEE10Policy1000EN6thrust24THRUST_300001_SM_1000_NS6detail15normal_iteratorINSD_10device_ptrIiEEEEjS9_iNS7_10__identityEEEvT0_PT3_T1_NS0_13GridEvenShareISN_EET2_T4_E12temp_storage+36];
	add.s32 	%r574, %r529, %r530;
	bra.uni 	$L__BB6_48;
$L__BB6_22:
	// begin inline asm
	mov.u32 %r420, %laneid;
	// end inline asm
	and.b32  	%r446, %r7, 992;
	add.s32 	%r447, %r446, 32;
	setp.gt.u32 	%p34, %r447, %r6;
	not.b32 	%r448, %r446;
	add.s32 	%r449, %r6, %r448;
	selp.b32 	%r444, %r449, 31, %p34;
	mov.b32 	%r423, 1;
	mov.b32 	%r445, -1;
	// begin inline asm
	shfl.sync.down.b32 %r421, %r550, %r423, %r444, %r445;
	// end inline asm
	setp.lt.s32 	%p35, %r420, %r444;
	selp.b32 	%r450, %r421, 0, %p35;
	add.s32 	%r427, %r450, %r550;
	mov.b32 	%r428, 2;
	// begin inline asm
	shfl.sync.down.b32 %r426, %r427, %r428, %r444, %r445;
	// end inline asm
	add.s32 	%r451, %r420, 2;
	setp.gt.s32 	%p36, %r451, %r444;
	selp.b32 	%r452, 0, %r426, %p36;
	add.s32 	%r432, %r427, %r452;
	mov.b32 	%r433, 4;
	// begin inline asm
	shfl.sync.down.b32 %r431, %r432, %r433, %r444, %r445;
	// end inline asm
	add.s32 	%r453, %r420, 4;
	setp.gt.s32 	%p37, %r453, %r444;
	selp.b32 	%r454, 0, %r431, %p37;
	add.s32 	%r437, %r432, %r454;
	mov.b32 	%r438, 8;
	// begin inline asm
	shfl.sync.down.b32 %r436, %r437, %r438, %r444, %r445;
	// end inline asm
	add.s32 	%r455, %r420, 8;
	setp.gt.s32 	%p38, %r455, %r444;
	selp.b32 	%r456, 0, %r436, %p38;
	add.s32 	%r442, %r437, %r456;
	mov.b32 	%r443, 16;
	// begin inline asm
	shfl.sync.down.b32 %r441, %r442, %r443, %r444, %r445;
	// end inline asm
	add.s32 	%r457, %r420, 16;
	setp.gt.s32 	%p39, %r457, %r444;
	selp.b32 	%r458, 0, %r441, %p39;
	add.s32 	%r574, %r442, %r458;
	setp.ne.s32 	%p40, %r420, 0;
	@%p40 bra 	$L__BB6_24;
	shr.u32 	%r459, %r7, 3;
	and.b32  	%r460, %r459, 124;
	mov.u32 	%r461, _ZZN3cub18CUB_300001_SM_10006detail6reduce18DeviceReduceKernelINS2_10policy_hubIijN4cuda3std3__44plusIiEEE10Policy1000EN6thrust24THRUST_300001_SM_1000_NS6detail15normal_iteratorINSD_10device_ptrIiEEEEjS9_iNS7_10__identityEEEvT0_PT3_T1_NS0_13GridEvenShareISN_EET2_T4_E12temp_storage;
	add.s32 	%r462, %r461, %r460;
	st.shared.u32 	[%r462+8], %r574;
$L__BB6_24:
	bar.sync 	0;
	setp.ne.s32 	%p41, %r7, 0;
	@%p41 bra 	$L__BB6_48;
	setp.gt.u32 	%p42, %r6, 32;
	ld.shared.u32 	%r463, [_ZZN3cub18CUB_300001_SM_10006detail6reduce18DeviceReduceKernelINS2_10policy_hubIijN4cuda3std3__44plusIiEEE10Policy1000EN6thrust24THRUST_300001_SM_1000_NS6detail15normal_iteratorINSD_10device_ptrIiEEEEjS9_iNS7_10__identityEEEvT0_PT3_T1_NS0_13GridEvenShareISN_EET2_T4_E12temp_storage+12];
	selp.b32 	%r464, %r463, 0, %p42;
	add.s32 	%r465, %r464, %r574;
	setp.gt.u32 	%p43, %r6, 64;
	ld.shared.u32 	%r466, [_ZZN3cub18CUB_300001_SM_10006detail6reduce18DeviceReduceKernelINS2_10policy_hubIijN4cuda3std3__44plusIiEEE10Policy1000EN6thrust24THRUST_300001_SM_1000_NS6detail15normal_iteratorINSD_10device_ptrIiEEEEjS9_iNS7_10__identityEEEvT0_PT3_T1_NS0_13GridEvenShareISN_EET2_T4_E12temp_storage+16];
	selp.b32 	%r467, %r466, 0, %p43;
	add.s32 	%r468, %r465, %r467;
	setp.gt.u32 	%p44, %r6, 96;
	ld.shared.u32 	%r469, [_ZZN3cub18CUB_300001_SM_10006detail6reduce18DeviceReduceKernelINS2_10policy_hubIijN4cuda3std3__44plusIiEEE10Policy1000EN6thrust24THRUST_300001_SM_1000_NS6detail15normal_iteratorINSD_10device_ptrIiEEEEjS9_iNS7_10__identityEEEvT0_PT3_T1_NS0_13GridEvenShareISN_EET2_T4_E12temp_storage+20];
	selp.b32 	%r470, %r469, 0, %p44;
	add.s32 	%r471, %r468, %r470;
	setp.gt.u32 	%p45, %r6, 128;
	ld.shared.u32 	%r472, [_ZZN3cub18CUB_300001_SM_10006detail6reduce18DeviceReduceKernelINS2_10policy_hubIijN4cuda3std3__44plusIiEEE10Policy1000EN6thrust24THRUST_300001_SM_1000_NS6detail15normal_iteratorINSD_10device_ptrIiEEEEjS9_iNS7_10__identityEEEvT0_PT3_T1_NS0_13GridEvenShareISN_EET2_T4_E12temp_storage+24];
	selp.b32 	%r473, %r472, 0, %p45;
	add.s32 	%r474, %r471, %r473;
	setp.gt.u32 	%p46, %r6, 160;
	ld.shared.u32 	%r475, [_ZZN3cub18CUB_300001_SM_10006detail6reduce18DeviceReduceKernelINS2_10policy_hubIijN4cuda3std3__44plusIiEEE10Policy1000EN6thrust24THRUST_300001_SM_1000_NS6detail15normal_iteratorINSD_10device_ptrIiEEEEjS9_iNS7_10__identityEEEvT0_PT3_T1_NS0_13GridEvenShareISN_EET2_T4_E12temp_storage+28];
	selp.b32 	%r476, %r475, 0, %p46;
	add.s32 	%r477, %r474, %r476;
	setp.gt.u32 	%p47, %r6, 192;
	ld.shared.u32 	%r478, [_ZZN3cub18CUB_300001_SM_10006detail6reduce18DeviceReduceKernelINS2_10policy_hubIijN4cuda3std3__44plusIiEEE10Policy1000EN6thrust24THRUST_300001_SM_1000_NS6detail15normal_iteratorINSD_10device_ptrIiEEEEjS9_iNS7_10__identityEEEvT0_PT3_T1_NS0_13GridEvenShareISN_EET2_T4_E12temp_storage+32];
	selp.b32 	%r479, %r478, 0, %p47;
	add.s32 	%r480, %r477, %r479;
	setp.gt.u32 	%p48, %r6, 224;
	ld.shared.u32 	%r481, [_ZZN3cub18CUB_300001_SM_10006detail6reduce18DeviceReduceKernelINS2_10policy_hubIijN4cuda3std3__44plusIiEEE10Policy1000EN6thrust24THRUST_300001_SM_1000_NS6detail15normal_iteratorINSD_10device_ptrIiEEEEjS9_iNS7_10__identityEEEvT0_PT3_T1_NS0_13GridEvenShareISN_EET2_T4_E12temp_storage+36];
	selp.b32 	%r482, %r481, 0, %p48;
	add.s32 	%r574, %r480, %r482;
	bra.uni 	$L__BB6_48;
$L__BB6_26:
	mov.u32 	%r54, %tid.x;
	add.s32 	%r110, %r54, %r556;
	mul.wide.u32 	%rd4, %r110, 4;
	add.s64 	%rd5, %rd1, %rd4;
	ld.global.u32 	%r111, [%rd5];
	ld.global.u32 	%r112, [%rd5+1024];
	ld.global.u32 	%r113, [%rd5+2048];
	ld.global.u32 	%r114, [%rd5+3072];
	ld.global.u32 	%r115, [%rd5+4096];
	ld.global.u32 	%r116, [%rd5+5120];
	ld.global.u32 	%r117, [%rd5+6144];
	ld.global.u32 	%r118, [%rd5+7168];
	ld.global.u32 	%r119, [%rd5+8192];
	ld.global.u32 	%r120, [%rd5+9216];
	ld.global.u32 	%r121, [%rd5+10240];
	ld.global.u32 	%r122, [%rd5+11264];
	ld.global.u32 	%r123, [%rd5+12288];
	ld.global.u32 	%r124, [%rd5+13312];
	ld.global.u32 	%r125, [%rd5+14336];
	ld.global.u32 	%r126, [%rd5+15360];
	add.s32 	%r127, %r112, %r111;
	add.s32 	%r128, %r113, %r127;
	add.s32 	%r129, %r114, %r128;
	add.s32 	%r130, %r115, %r129;
	add.s32 	%r131, %r116, %r130;
	add.s32 	%r132, %r117, %r131;
	add.s32 	%r133, %r118, %r132;
	add.s32 	%r134, %r119, %r133;
	add.s32 	%r135, %r120, %r134;
	add.s32 	%r136, %r121, %r135;
	add.s32 	%r137, %r122, %r136;
	add.s32 	%r138, %r123, %r137;
	add.s32 	%r139, %r124, %r138;
	add.s32 	%r140, %r125, %r139;
	add.s32 	%r573, %r126, %r140;
	setp.lt.u32 	%p2, %r6, %r4;
	@%p2 bra 	$L__BB6_44;
	add.s32 	%r56, %r4, %r556;
	not.b32 	%r142, %r54;
	add.s32 	%r143, %r142, %r1;
	sub.s32 	%r144, %r143, %r4;
	sub.s32 	%r552, %r144, %r556;
	add.s32 	%r145, %r56, %r54;
	add.s32 	%r551, %r145, 2048;
	mov.b32 	%r554, 0;
	mov.u32 	%r553, %r56;
$L__BB6_28:
	add.s32 	%r556, %r556, %r4;
	add.s32 	%r147, %r1, -4096;
	setp.gt.u32 	%p3, %r556, %r147;
	@%p3 bra 	$L__BB6_30;
	add.s32 	%r148, %r54, %r556;
	mul.wide.u32 	%rd6, %r148, 4;
	add.s64 	%rd7, %rd1, %rd6;
	ld.global.u32 	%r149, [%rd7];
	ld.global.u32 	%r150, [%rd7+1024];
	ld.global.u32 	%r151, [%rd7+2048];
	ld.global.u32 	%r152, [%rd7+3072];
	ld.global.u32 	%r153, [%rd7+4096];
	ld.global.u32 	%r154, [%rd7+5120];
	ld.global.u32 	%r155, [%rd7+6144];
	ld.global.u32 	%r156, [%rd7+7168];
	ld.global.u32 	%r157, [%rd7+8192];
	ld.global.u32 	%r158, [%rd7+9216];
	ld.global.u32 	%r159, [%rd7+10240];
	ld.global.u32 	%r160, [%rd7+11264];
	ld.global.u32 	%r161, [%rd7+12288];
	ld.global.u32 	%r162, [%rd7+13312];
	ld.global.u32 	%r163, [%rd7+14336];
	ld.global.u32 	%r164, [%rd7+15360];
	add.s32 	%r165, %r149, %r573;
	add.s32 	%r166, %r150, %r165;
	add.s32 	%r167, %r151, %r166;
	add.s32 	%r168, %r152, %r167;
	add.s32 	%r169, %r153, %r168;
	add.s32 	%r170, %r154, %r169;
	add.s32 	%r171, %r155, %r170;
	add.s32 	%r172, %r156, %r171;
	add.s32 	%r173, %r157, %r172;
	add.s32 	%r174, %r158, %r173;
	add.s32 	%r175, %r159, %r174;
	add.s32 	%r176, %r160, %r175;
	add.s32 	%r177, %r161, %r176;
	add.s32 	%r178, %r162, %r177;
	add.s32 	%r179, %r163, %r178;
	add.s32 	%r573, %r164, %r179;
	sub.s32 	%r180, %r1, %r556;
	setp.lt.u32 	%p4, %r180, %r4;
	add.s32 	%r554, %r554, 1;
	add.s32 	%r553, %r553, %r4;
	sub.s32 	%r552, %r552, %r4;
	add.s32 	%r551, %r551, %r4;
	@%p4 bra 	$L__BB6_44;
	bra.uni 	$L__BB6_28;
$L__BB6_30:
	setp.le.u32 	%p5, %r1, %r556;
	sub.s32 	%r182, %r1, %r556;
	setp.ge.s32 	%p6, %r54, %r182;
	or.pred  	%p7, %p5, %p6;
	@%p7 bra 	$L__BB6_44;
	not.b32 	%r185, %r54;
	add.s32 	%r186, %r1, %r185;
	sub.s32 	%r187, %r186, %r56;
	mul.lo.s32 	%r188, %r2, %r554;
	shl.b32 	%r189, %r188, 12;
	sub.s32 	%r190, %r187, %r189;
	shr.u32 	%r191, %r190, 8;
	add.s32 	%r71, %r191, 1;
	and.b32  	%r72, %r71, 15;
	setp.lt.u32 	%p8, %r190, 3840;
	mov.u32 	%r565, %r54;
	@%p8 bra 	$L__BB6_35;
	or.b32  	%r559, %r54, 2048;
	shr.u32 	%r192, %r552, 8;
	add.s32 	%r193, %r192, 1;
	and.b32  	%r194, %r193, 33554416;
	neg.s32 	%r557, %r194;
$L__BB6_33:
	.pragma "nounroll";
	add.s32 	%r195, %r551, -2048;
	mul.wide.u32 	%rd8, %r195, 4;
	add.s64 	%rd9, %rd1, %rd8;
	ld.global.u32 	%r196, [%rd9];
	add.s32 	%r197, %r196, %r573;
	add.s32 	%r198, %r551, -1792;
	mul.wide.u32 	%rd10, %r198, 4;
	add.s64 	%rd11, %rd1, %rd10;
	ld.global.u32 	%r199, [%rd11];
	add.s32 	%r200, %r199, %r197;
	add.s32 	%r201, %r551, -1536;
	mul.wide.u32 	%rd12, %r201, 4;
	add.s64 	%rd13, %rd1, %rd12;
	ld.global.u32 	%r202, [%rd13];
	add.s32 	%r203, %r202, %r200;
	add.s32 	%r204, %r551, -1280;
	mul.wide.u32 	%rd14, %r204, 4;
	add.s64 	%rd15, %rd1, %rd14;
	ld.global.u32 	%r205, [%rd15];
	add.s32 	%r206, %r205, %r203;
	add.s32 	%r207, %r551, -1024;
	mul.wide.u32 	%rd16, %r207, 4;
	add.s64 	%rd17, %rd1, %rd16;
	ld.global.u32 	%r208, [%rd17];
	add.s32 	%r209, %r208, %r206;
	add.s32 	%r210, %r551, -768;
	mul.wide.u32 	%rd18, %r210, 4;
	add.s64 	%rd19, %rd1, %rd18;
	ld.global.u32 	%r211, [%rd19];
	add.s32 	%r212, %r211, %r209;
	add.s32 	%r213, %r551, -512;
	mul.wide.u32 	%rd20, %r213, 4;
	add.s64 	%rd21, %rd1, %rd20;
	ld.global.u32 	%r214, [%rd21];
	add.s32 	%r215, %r214, %r212;
	add.s32 	%r216, %r551, 1792;
	add.s32 	%r217, %r551, -256;
	mul.wide.u32 	%rd22, %r217, 4;
	add.s64 	%rd23, %rd1, %rd22;
	ld.global.u32 	%r218, [%rd23];
	add.s32 	%r219, %r218, %r215;
	mul.wide.u32 	%rd24, %r551, 4;
	add.s64 	%rd25, %rd1, %rd24;
	ld.global.u32 	%r220, [%rd25];
	add.s32 	%r221, %r220, %r219;
	add.s32 	%r222, %r551, 256;
	mul.wide.u32 	%rd26, %r222, 4;
	add.s64 	%rd27, %rd1, %rd26;
	ld.global.u32 	%r223, [%rd27];
	add.s32 	%r224, %r223, %r221;
	add.s32 	%r225, %r551, 512;
	mul.wide.u32 	%rd28, %r225, 4;
	add.s64 	%rd29, %rd1, %rd28;
	ld.global.u32 	%r226, [%rd29];
	add.s32 	%r227, %r226, %r224;
	add.s32 	%r228, %r551, 768;
	mul.wide.u32 	%rd30, %r228, 4;
	add.s64 	%rd31, %rd1, %rd30;
	ld.global.u32 	%r229, [%rd31];
	add.s32 	%r230, %r229, %r227;
	add.s32 	%r231, %r551, 1024;
	mul.wide.u32 	%rd32, %r231, 4;
	add.s64 	%rd33, %rd1, %rd32;
	ld.global.u32 	%r232, [%rd33];
	add.s32 	%r233, %r232, %r230;
	add.s32 	%r234, %r551, 1280;
	mul.wide.u32 	%rd34, %r234, 4;
	add.s64 	%rd35, %rd1, %rd34;
	ld.global.u32 	%r235, [%rd35];
	add.s32 	%r236, %r235, %r233;
	add.s32 	%r237, %r551, 1536;
	mul.wide.u32 	%rd36, %r237, 4;
	add.s64 	%rd37, %rd1, %rd36;
	ld.global.u32 	%r238, [%rd37];
	add.s32 	%r239, %r238, %r236;
	mul.wide.u32 	%rd38, %r216, 4;
	add.s64 	%rd39, %rd1, %rd38;
	ld.global.u32 	%r240, [%rd39];
	add.s32 	%r573, %r240, %r239;
	add.s32 	%r559, %r559, 4096;
	add.s32 	%r551, %r551, 4096;
	add.s32 	%r557, %r557, 16;
	setp.ne.s32 	%p9, %r557, 0;
	@%p9 bra 	$L__BB6_33;
	add.s32 	%r565, %r559, -2048;
$L__BB6_35:
	setp.eq.s32 	%p10, %r72, 0;
	@%p10 bra 	$L__BB6_44;
	and.b32  	%r87, %r71, 7;
	setp.lt.u32 	%p11, %r72, 8;
	@%p11 bra 	$L__BB6_38;
	add.s32 	%r242, %r565, %r556;
	mul.wide.u32 	%rd40, %r242, 4;
	add.s64 	%rd41, %rd1, %rd40;
	ld.global.u32 	%r243, [%rd41];
	add.s32 	%r244, %r243, %r573;
	add.s32 	%r245, %r242, 256;
	mul.wide.u32 	%rd42, %r245, 4;
	add.s64 	%rd43, %rd1, %rd42;
	ld.global.u32 	%r246, [%rd43];
	add.s32 	%r247, %r246, %r244;
	add.s32 	%r248, %r242, 512;
	mul.wide.u32 	%rd44, %r248, 4;
	add.s64 	%rd45, %rd1, %rd44;
	ld.global.u32 	%r249, [%rd45];
	add.s32 	%r250, %r249, %r247;
	add.s32 	%r251, %r242, 768;
	mul.wide.u32 	%rd46, %r251, 4;
	add.s64 	%rd47, %rd1, %rd46;
	ld.global.u32 	%r252, [%rd47];
	add.s32 	%r253, %r252, %r250;
	add.s32 	%r254, %r242, 1024;
	mul.wide.u32 	%rd48, %r254, 4;
	add.s64 	%rd49, %rd1, %rd48;
	ld.global.u32 	%r255, [%rd49];
	add.s32 	%r256, %r255, %r253;
	add.s32 	%r257, %r242, 1280;
	mul.wide.u32 	%rd50, %r257, 4;
	add.s64 	%rd51, %rd1, %rd50;
	ld.global.u32 	%r258, [%rd51];
	add.s32 	%r259, %r258, %r256;
	add.s32 	%r260, %r242, 1536;
	mul.wide.u32 	%rd52, %r260, 4;
	add.s64 	%rd53, %rd1, %rd52;
	ld.global.u32 	%r261, [%rd53];
	add.s32 	%r262, %r261, %r259;
	add.s32 	%r263, %r242, 1792;
	mul.wide.u32 	%rd54, %r263, 4;
	add.s64 	%rd55, %rd1, %rd54;
	ld.global.u32 	%r264, [%rd55];
	add.s32 	%r573, %r264, %r262;
	add.s32 	%r565, %r565, 2048;
$L__BB6_38:
	setp.eq.s32 	%p12, %r87, 0;
	@%p12 bra 	$L__BB6_44;
	setp.lt.u32 	%p13, %r87, 4;
	@%p13 bra 	$L__BB6_41;
	add.s32 	%r266, %r565, %r556;
	mul.wide.u32 	%rd56, %r266, 4;
	add.s64 	%rd57, %rd1, %rd56;
	ld.global.u32 	%r267, [%rd57];
	add.s32 	%r268, %r267, %r573;
	add.s32 	%r269, %r266, 256;
	mul.wide.u32 	%rd58, %r269, 4;
	add.s64 	%rd59, %rd1, %rd58;
	ld.global.u32 	%r270, [%rd59];
	add.s32 	%r271, %r270, %r268;
	add.s32 	%r272, %r266, 512;
	mul.wide.u32 	%rd60, %r272, 4;
	add.s64 	%rd61, %rd1, %rd60;
	ld.global.u32 	%r273, [%rd61];
	add.s32 	%r274, %r273, %r271;
	add.s32 	%r275, %r266, 768;
	mul.wide.u32 	%rd62, %r275, 4;
	add.s64 	%rd63, %rd1, %rd62;
	ld.global.u32 	%r276, [%rd63];
	add.s32 	%r573, %r276, %r274;
	add.s32 	%r565, %r565, 1024;
$L__BB6_41:
	and.b32  	%r277, %r71, 3;
	setp.eq.s32 	%p14, %r277, 0;
	@%p14 bra 	$L__BB6_44;
	add.s32 	%r571, %r565, %r553;
	cvt.u16.u32 	%rs1, %r552;
	shr.u16 	%rs2, %rs1, 8;
	add.s16 	%rs3, %rs2, 1;
	cvt.u32.u16 	%r278, %rs3;
	and.b32  	%r279, %r278, 3;
	neg.s32 	%r570, %r279;
$L__BB6_43:
	.pragma "nounroll";
	mul.wide.u32 	%rd64, %r571, 4;
	add.s64 	%rd65, %rd1, %rd64;
	ld.global.u32 	%r280, [%rd65];
	add.s32 	%r573, %r280, %r573;
	add.s32 	%r571, %r571, 256;
	add.s32 	%r570, %r570, 1;
	setp.ne.s32 	%p15, %r570, 0;
	@%p15 bra 	$L__BB6_43;
$L__BB6_44:
	// begin inline asm
	mov.u32 %r281, %laneid;
	// end inline asm
	mov.b32 	%r284, 1;
	mov.b32 	%r305, 31;
	mov.b32 	%r306, -1;
	// begin inline asm
	shfl.sync.down.b32 %r282, %r573, %r284, %r305, %r306;
	// end inline asm
	setp.gt.s32 	%p16, %r281, 30;
	selp.b32 	%r307, 0, %r282, %p16;
	add.s32 	%r288, %r307, %r573;
	mov.b32 	%r289, 2;
	// begin inline asm
	shfl.sync.down.b32 %r287, %r288, %r289, %r305, %r306;
	// end inline asm
	setp.gt.s32 	%p17, %r281, 29;
	selp.b32 	%r308, 0, %r287, %p17;
	add.s32 	%r293, %r288, %r308;
	mov.b32 	%r294, 4;
	// begin inline asm
	shfl.sync.down.b32 %r292, %r293, %r294, %r305, %r306;
	// end inline asm
	setp.gt.s32 	%p18, %r281, 27;
	selp.b32 	%r309, 0, %r292, %p18;
	add.s32 	%r298, %r293, %r309;
	mov.b32 	%r299, 8;
	// begin inline asm
	shfl.sync.down.b32 %r297, %r298, %r299, %r305, %r306;
	// end inline asm
	setp.gt.s32 	%p19, %r281, 23;
	selp.b32 	%r310, 0, %r297, %p19;
	add.s32 	%r303, %r298, %r310;
	mov.b32 	%r304, 16;
	// begin inline asm
	shfl.sync.down.b32 %r302, %r303, %r304, %r305, %r306;
	// end inline asm
	setp.gt.s32 	%p20, %r281, 15;
	selp.b32 	%r311, 0, %r302, %p20;
	add.s32 	%r574, %r303, %r311;
	setp.ne.s32 	%p21, %r281, 0;
	@%p21 bra 	$L__BB6_46;
	shr.u32 	%r312, %r54, 3;
	and.b32  	%r313, %r312, 124;
	mov.u32 	%r314, _ZZN3cub18CUB_300001_SM_10006detail6reduce18DeviceReduceKernelINS2_10policy_hubIijN4cuda3std3__44plusIiEEE10Policy1000EN6thrust24THRUST_300001_SM_1000_NS6detail15normal_iteratorINSD_10device_ptrIiEEEEjS9_iNS7_10__identityEEEvT0_PT3_T1_NS0_13GridEvenShareISN_EET2_T4_E12temp_storage;
	add.s32 	%r315, %r314, %r313;
	st.shared.u32 	[%r315+8], %r574;
$L__BB6_46:
	bar.sync 	0;
	setp.ne.s32 	%p22, %r54, 0;
	@%p22 bra 	$L__BB6_48;
	ld.shared.u32 	%r316, [_ZZN3cub18CUB_300001_SM_10006detail6reduce18DeviceReduceKernelINS2_10policy_hubIijN4cuda3std3__44plusIiEEE10Policy1000EN6thrust24THRUST_300001_SM_1000_NS6detail15normal_iteratorINSD_10device_ptrIiEEEEjS9_iNS7_10__identityEEEvT0_PT3_T1_NS0_13GridEvenShareISN_EET2_T4_E12temp_storage+12];
	add.s32 	%r317, %r316, %r574;
	ld.shared.u32 	%r318, [_ZZN3cub18CUB_300001_SM_10006detail6reduce18DeviceReduceKernelINS2_10policy_hubIijN4cuda3std3__44plusIiEEE10Policy1000EN6thrust24THRUST_300001_SM_1000_NS6detail15normal_iteratorINSD_10device_ptrIiEEEEjS9_iNS7_10__identityEEEvT0_PT3_T1_NS0_13GridEvenShareISN_EET2_T4_E12temp_storage+16];
	add.s32 	%r319, %r317, %r318;
	ld.shared.u32 	%r320, [_ZZN3cub18CUB_300001_SM_10006detail6reduce18DeviceReduceKernelINS2_10policy_hubIijN4cuda3std3__44plusIiEEE10Policy1000EN6thrust24THRUST_300001_SM_1000_NS6detail15normal_iteratorINSD_10device_ptrIiEEEEjS9_iNS7_10__identityEEEvT0_PT3_T1_NS0_13GridEvenShareISN_EET2_T4_E12temp_storage+20];
	add.s32 	%r321, %r319, %r320;
	ld.shared.u32 	%r322, [_ZZN3cub18CUB_300001_SM_10006detail6reduce18DeviceReduceKernelINS2_10policy_hubIijN4cuda3std3__44plusIiEEE10Policy1000EN6thrust24THRUST_300001_SM_1000_NS6detail15normal_iteratorINSD_10device_ptrIiEEEEjS9_iNS7_10__identityEEEvT0_PT3_T1_NS0_13GridEvenShareISN_EET2_T4_E12temp_storage+24];
	add.s32 	%r323, %r321, %r322;
	ld.shared.u32 	%r324, [_ZZN3cub18CUB_300001_SM_10006detail6reduce18DeviceReduceKernelINS2_10policy_hubIijN4cuda3std3__44plusIiEEE10Policy1000EN6thrust24THRUST_300001_SM_1000_NS6detail15normal_iteratorINSD_10device_ptrIiEEEEjS9_iNS7_10__identityEEEvT0_PT3_T1_NS0_13GridEvenShareISN_EET2_T4_E12temp_storage+28];
	add.s32 	%r325, %r323, %r324;
	ld.shared.u32 	%r326, [_ZZN3cub18CUB_300001_SM_10006detail6reduce18DeviceReduceKernelINS2_10policy_hubIijN4cuda3std3__44plusIiEEE10Policy1000EN6thrust24THRUST_300001_SM_1000_NS6detail15normal_iteratorINSD_10device_ptrIiEEEEjS9_iNS7_10__identityEEEvT0_PT3_T1_NS0_13GridEvenShareISN_EET2_T4_E12temp_storage+32];
	add.s32 	%r327, %r325, %r326;
	ld.shared.u32 	%r328, [_ZZN3cub18CUB_300001_SM_10006detail6reduce18DeviceReduceKernelINS2_10policy_hubIijN4cuda3std3__44plusIiEEE10Policy1000EN6thrust24THRUST_300001_SM_1000_NS6detail15normal_iteratorINSD_10device_ptrIiEEEEjS9_iNS7_10__identityEEEvT0_PT3_T1_NS0_13GridEvenShareISN_EET2_T4_E12temp_storage+36];
	add.s32 	%r574, %r327, %r328;
$L__BB6_48:
	mov.u32 	%r531, %tid.x;
	setp.ne.s32 	%p56, %r531, 0;
	@%p56 bra 	$L__BB6_50;
	ld.param.u64 	%rd129, [_ZN3cub18CUB_300001_SM_10006detail6reduce18DeviceReduceKernelINS2_10policy_hubIijN4cuda3std3__44plusIiEEE10Policy1000EN6thrust24THRUST_300001_SM_1000_NS6detail15normal_iteratorINSD_10device_ptrIiEEEEjS9_iNS7_10__identityEEEvT0_PT3_T1_NS0_13GridEvenShareISN_EET2_T4__param_1];
	cvta.to.global.u64 	%rd126, %rd129;
	mul.wide.u32 	%rd127, %r3, 4;
	add.s64 	%rd128, %rd126, %rd127;
	st.global.u32 	[%rd128], %r574;
$L__BB6_50:
	ret;

}
	// .globl	_ZN3cub18CUB_300001_SM_10006detail6reduce28DeviceReduceSingleTileKernelINS2_10policy_hubIijN4cuda3std3__44plusIiEEE10Policy1000EPiSC_iS9_iiNS7_10__identityEEEvT0_T1_T2_T3_T4_T6_
.visible .entry _ZN3cub18CUB_300001_SM_10006detail6reduce28DeviceReduceSingleTileKernelINS2_10policy_hubIijN4cuda3std3__44plusIiEEE10Policy1000EPiSC_iS9_iiNS7_10__identityEEEvT0_T1_T2_T3_T4_T6_(
	.param .u64 .ptr .align 1 _ZN3cub18CUB_300001_SM_10006detail6reduce28DeviceReduceSingleTileKernelINS2_10policy_hubIijN4cuda3std3__44plusIiEEE10Policy1000EPiSC_iS9_iiNS7_10__identityEEEvT0_T1_T2_T3_T4_T6__param_0,
	.param .u64 .ptr .align 1 _ZN3cub18CUB_300001_SM_10006detail6reduce28DeviceReduceSingleTileKernelINS2_10policy_hubIijN4cuda3std3__44plusIiEEE10Policy1000EPiSC_iS9_iiNS7_10__identityEEEvT0_T1_T2_T3_T4_T6__param_1,
	.param .u32 _ZN3cub18CUB_300001_SM_10006detail6reduce28DeviceReduceSingleTileKernelINS2_10policy_hubIijN4cuda3std3__44plusIiEEE10Policy1000EPiSC_iS9_iiNS7_10__identityEEEvT0_T1_T2_T3_T4_T6__param_2,
	.param .align 1 .b8 _ZN3cub18CUB_300001_SM_10006detail6reduce28DeviceReduceSingleTileKernelINS2_10policy_hubIijN4cuda3std3__44plusIiEEE10Policy1000EPiSC_iS9_iiNS7_10__identityEEEvT0_T1_T2_T3_T4_T6__param_3[1],
	.param .u32 _ZN3cub18CUB_300001_SM_10006detail6reduce28DeviceReduceSingleTileKernelINS2_10policy_hubIijN4cuda3std3__44plusIiEEE10Policy1000EPiSC_iS9_iiNS7_10__identityEEEvT0_T1_T2_T3_T4_T6__param_4,
	.param .align 1 .b8 _ZN3cub18CUB_300001_SM_10006detail6reduce28DeviceReduceSingleTileKernelINS2_10policy_hubIijN4cuda3std3__44plusIiEEE10Policy1000EPiSC_iS9_iiNS7_10__identityEEEvT0_T1_T2_T3_T4_T6__param_5[1]
)
.maxntid 256
.minnctapersm 1
{
	.reg .pred 	%p<97>;
	.reg .b32 	%r<687>;
	.reg .b64 	%rd<125>;
	// demoted variable
	.shared .align 4 .b8 _ZZN3cub18CUB_300001_SM_10006detail6reduce28DeviceReduceSingleTileKernelINS2_10policy_hubIijN4cuda3std3__44plusIiEEE10Policy1000EPiSC_iS9_iiNS7_10__identityEEEvT0_T1_T2_T3_T4_T6_E12temp_storage[44];
	ld.param.u64 	%rd16, [_ZN3cub18CUB_300001_SM_10006detail6reduce28DeviceReduceSingleTileKernelINS2_10policy_hubIijN4cuda3std3__44plusIiEEE10Policy1000EPiSC_iS9_iiNS7_10__identityEEEvT0_T1_T2_T3_T4_T6__param_0];
	ld.param.u64 	%rd17, [_ZN3cub18CUB_300001_SM_10006detail6reduce28DeviceReduceSingleTileKernelINS2_10policy_hubIijN4cuda3std3__44plusIiEEE10Policy1000EPiSC_iS9_iiNS7_10__identityEEEvT0_T1_T2_T3_T4_T6__param_1];
	ld.param.u32 	%r120, [_ZN3cub18CUB_300001_SM_10006detail6reduce28DeviceReduceSingleTileKernelINS2_10policy_hubIijN4cuda3std3__44plusIiEEE10Policy1000EPiSC_iS9_iiNS7_10__identityEEEvT0_T1_T2_T3_T4_T6__param_2];
	ld.param.u32 	%r121, [_ZN3cub18CUB_300001_SM_10006detail6reduce28DeviceReduceSingleTileKernelINS2_10policy_hubIijN4cuda3std3__44plusIiEEE10Policy1000EPiSC_iS9_iiNS7_10__identityEEEvT0_T1_T2_T3_T4_T6__param_4];
	cvta.to.global.u64 	%rd1, %rd17;
	setp.ne.s32 	%p1, %r120, 0;
	@%p1 bra 	$L__BB7_3;
	mov.u32 	%r633, %tid.x;
	setp.ne.s32 	%p96, %r633, 0;
	@%p96 bra 	$L__BB7_74;
	st.global.u32 	[%rd1], %r121;
	bra.uni 	$L__BB7_74;
$L__BB7_3:
	and.b64  	%rd18, %rd16, 15;
	setp.ne.s64 	%p2, %rd18, 0;
	@%p2 bra 	$L__BB7_38;
	setp.gt.s32 	%p49, %r120, 4095;
	@%p49 bra 	$L__BB7_22;
	mov.u32 	%r1, %tid.x;
	setp.ge.s32 	%p66, %r1, %r120;
	mov.b32 	%r644, 0;
	mov.u32 	%r639, %r1;
	@%p66 bra 	$L__BB7_7;
	mul.wide.u32 	%rd113, %r1, 4;
	add.s64 	%rd112, %rd16, %rd113;
	// begin inline asm
	ld.global.nc.u32 %r644, [%rd112];
	// end inline asm
	add.s32 	%r639, %r1, 256;
$L__BB7_7:
	setp.ge.s32 	%p67, %r639, %r120;
	@%p67 bra 	$L__BB7_13;
	not.b32 	%r507, %r639;
	add.s32 	%r6, %r120, %r507;
	and.b32  	%r508, %r6, 768;
	setp.eq.s32 	%p68, %r508, 768;
	@%p68 bra 	$L__BB7_11;
	mul.wide.u32 	%rd114, %r639, 4;
	add.s64 	%rd121, %rd16, %rd114;
	shr.u32 	%r509, %r6, 8;
	add.s32 	%r510, %r509, 1;
	and.b32  	%r511, %r510, 3;
	neg.s32 	%r636, %r511;
$L__BB7_10:
	.pragma "nounroll";
	// begin inline asm
	ld.global.nc.u32 %r512, [%rd121];
	// end inline asm
	add.s32 	%r644, %r512, %r644;
	add.s32 	%r639, %r639, 256;
	add.s64 	%rd121, %rd121, 1024;
	add.s32 	%r636, %r636, 1;
	setp.ne.s32 	%p69, %r636, 0;
	@%p69 bra 	$L__BB7_10;
$L__BB7_11:
	setp.lt.u32 	%p70, %r6, 768;
	@%p70 bra 	$L__BB7_13;
$L__BB7_12:
	mul.wide.s32 	%rd120, %r639, 4;
	add.s64 	%rd116, %rd16, %rd120;
	// begin inline asm
	ld.global.nc.u32 %r513, [%rd116];
	// end inline asm
	add.s32 	%r517, %r513, %r644;
	add.s64 	%rd117, %rd116, 1024;
	// begin inline asm
	ld.global.nc.u32 %r514, [%rd117];
	// end inline asm
	add.s32 	%r518, %r514, %r517;
	add.s64 	%rd118, %rd116, 2048;
	// begin inline asm
	ld.global.nc.u32 %r515, [%rd118];
	// end inline asm
	add.s32 	%r519, %r515, %r518;
	add.s64 	%rd119, %rd116, 3072;
	// begin inline asm
	ld.global.nc.u32 %r516, [%rd119];
	// end inline asm
	add.s32 	%r644, %r516, %r519;
	add.s32 	%r639, %r639, 1024;
	setp.lt.s32 	%p71, %r639, %r120;
	@%p71 bra 	$L__BB7_12;
$L__BB7_13:
	setp.lt.s32 	%p72, %r120, 256;
	@%p72 bra 	$L__BB7_18;
	// begin inline asm
	mov.u32 %r583, %laneid;
	// end inline asm
	mov.b32 	%r586, 1;
	mov.b32 	%r607, 31;
	mov.b32 	%r608, -1;
	// begin inline asm
	shfl.sync.down.b32 %r584, %r644, %r586, %r607, %r608;
	// end inline asm
	setp.gt.s32 	%p88, %r583, 30;
	selp.b32 	%r609, 0, %r584, %p88;
	add.s32 	%r590, %r609, %r644;
	mov.b32 	%r591, 2;
	// begin inline asm
	shfl.sync.down.b32 %r589, %r590, %r591, %r607, %r608;
	// end inline asm
	setp.gt.s32 	%p89, %r583, 29;
	selp.b32 	%r610, 0, %r589, %p89;
	add.s32 	%r595, %r590, %r610;
	mov.b32 	%r596, 4;
	// begin inline asm
	shfl.sync.down.b32 %r594, %r595, %r596, %r607, %r608;
	// end inline asm
	setp.gt.s32 	%p90, %r583, 27;
	selp.b32 	%r611, 0, %r594, %p90;
	add.s32 	%r600, %r595, %r611;
	mov.b32 	%r601, 8;
	// begin inline asm
	shfl.sync.down.b32 %r599, %r600, %r601, %r607, %r608;
	// end inline asm
	setp.gt.s32 	%p91, %r583, 23;
	selp.b32 	%r612, 0, %r599, %p91;
	add.s32 	%r605, %r600, %r612;
	mov.b32 	%r606, 16;
	// begin inline asm
	shfl.sync.down.b32 %r604, %r605, %r606, %r607, %r608;
	// end inline asm
	setp.gt.s32 	%p92, %r583, 15;
	selp.b32 	%r613, 0, %r604, %p92;
	add.s32 	%r686, %r605, %r613;
	setp.ne.s32 	%p93, %r583, 0;
	@%p93 bra 	$L__BB7_16;
	shr.u32 	%r614, %r1, 3;
	and.b32  	%r615, %r614, 124;
	mov.u32 	%r616, _ZZN3cub18CUB_300001_SM_10006detail6reduce28DeviceReduceSingleTileKernelINS2_10policy_hubIijN4cuda3std3__44plusIiEEE10Policy1000EPiSC_iS9_iiNS7_10__identityEEEvT0_T1_T2_T3_T4_T6_E12temp_storage;
	add.s32 	%r617, %r616, %r615;
	st.shared.u32 	[%r617+8], %r686;
$L__BB7_16:
	bar.sync 	0;
	setp.ne.s32 	%p94, %r1, 0;
	@%p94 bra 	$L__BB7_72;
	ld.shared.u32 	%r618, [_ZZN3cub18CUB_300001_SM_10006detail6reduce28DeviceReduceSingleTileKernelINS2_10policy_hubIijN4cuda3std3__44plusIiEEE10Policy1000EPiSC_iS9_iiNS7_10__identityEEEvT0_T1_T2_T3_T4_T6_E12temp_storage+12];
	add.s32 	%r619, %r618, %r686;
	ld.shared.u32 	%r620, [_ZZN3cub18CUB_300001_SM_10006detail6reduce28DeviceReduceSingleTileKernelINS2_10policy_hubIijN4cuda3std3__44plusIiEEE10Policy1000EPiSC_iS9_iiNS7_10__identityEEEvT0_T1_T2_T3_T4_T6_E12temp_storage+16];
	add.s32 	%r621, %r619, %r620;
	ld.shared.u32 	%r622, [_ZZN3cub18CUB_300001_SM_10006detail6reduce28DeviceReduceSingleTileKernelINS2_10policy_hubIijN4cuda3std3__44plusIiEEE10Policy1000EPiSC_iS9_iiNS7_10__identityEEEvT0_T1_T2_T3_T4_T6_E12temp_storage+20];
	add.s32 	%r623, %r621, %r622;
	ld.shared.u32 	%r624, [_ZZN3cub18CUB_300001_SM_10006detail6reduce28DeviceReduceSingleTileKernelINS2_10policy_hubIijN4cuda3std3__44plusIiEEE10Policy1000EPiSC_iS9_iiNS7_10__identityEEEvT0_T1_T2_T3_T4_T6_E12temp_storage+24];
	add.s32 	%r625, %r623, %r624;
	ld.shared.u32 	%r626, [_ZZN3cub18CUB_300001_SM_10006detail6reduce28DeviceReduceSingleTileKernelINS2_10policy_hubIijN4cuda3std3__44plusIiEEE10Policy1000EPiSC_iS9_iiNS7_10__identityEEEvT0_T1_T2_T3_T4_T6_E12temp_storage+28];
	add.s32 	%r627, %r625, %r626;
	ld.shared.u32 	%r628, [_ZZN3cub18CUB_300001_SM_10006detail6reduce28DeviceReduceSingleTileKernelINS2_10policy_hubIijN4cuda3std3__44plusIiEEE10Policy1000EPiSC_iS9_iiNS7_10__identityEEEvT0_T1_T2_T3_T4_T6_E12temp_storage+32];
	add.s32 	%r629, %r627, %r628;
	ld.shared.u32 	%r630, [_ZZN3cub18CUB_300001_SM_10006detail6reduce28DeviceReduceSingleTileKernelINS2_10policy_hubIijN4cuda3std3__44plusIiEEE10Policy1000EPiSC_iS9_iiNS7_10__identityEEEvT0_T1_T2_T3_T4_T6_E12temp_storage+36];
	add.s32 	%r686, %r629, %r630;
	bra.uni 	$L__BB7_72;
$L__BB7_18:
	// begin inline asm
	mov.u32 %r520, %laneid;
	// end inline asm
	and.b32  	%r546, %r1, 992;
	add.s32 	%r547, %r546, 32;
	setp.gt.s32 	%p73, %r547, %r120;
	not.b32 	%r548, %r546;
	add.s32 	%r549, %r120, %r548;
	selp.b32 	%r544, %r549, 31, %p73;
	mov.b32 	%r523, 1;
	mov.b32 	%r545, -1;
	// begin inline asm
	shfl.sync.down.b32 %r521, %r644, %r523, %r544, %r545;
	// end inline asm
	setp.lt.s32 	%p74, %r520, %r544;
	selp.b32 	%r550, %r521, 0, %p74;
	add.s32 	%r527, %r550, %r644;
	mov.b32 	%r528, 2;
	// begin inline asm
	shfl.sync.down.b32 %r526, %r527, %r528, %r544, %r545;
	// end inline asm
	add.s32 	%r551, %r520, 2;
	setp.gt.s32 	%p75, %r551, %r544;
	selp.b32 	%r552, 0, %r526, %p75;
	add.s32 	%r532, %r527, %r552;
	mov.b32 	%r533, 4;
	// begin inline asm
	shfl.sync.down.b32 %r531, %r532, %r533, %r544, %r545;
	// end inline asm
	add.s32 	%r553, %r520, 4;
	setp.gt.s32 	%p76, %r553, %r544;
	selp.b32 	%r554, 0, %r531, %p76;
	add.s32 	%r537, %r532, %r554;
	mov.b32 	%r538, 8;
	// begin inline asm
	shfl.sync.down.b32 %r536, %r537, %r538, %r544, %r545;
	// end inline asm
	add.s32 	%r555, %r520, 8;
	setp.gt.s32 	%p77, %r555, %r544;
	selp.b32 	%r556, 0, %r536, %p77;
	add.s32 	%r542, %r537, %r556;
	mov.b32 	%r543, 16;
	// begin inline asm
	shfl.sync.down.b32 %r541, %r542, %r543, %r544, %r545;
	// end inline asm
	add.s32 	%r557, %r520, 16;
	setp.gt.s32 	%p78, %r557, %r544;
	selp.b32 	%r558, 0, %r541, %p78;
	add.s32 	%r686, %r542, %r558;
	setp.ne.s32 	%p79, %r520, 0;
	@%p79 bra 	$L__BB7_20;
	shr.u32 	%r559, %r1, 3;
	and.b32  	%r560, %r559, 124;
	mov.u32 	%r561, _ZZN3cub18CUB_300001_SM_10006detail6reduce28DeviceReduceSingleTileKernelINS2_10policy_hubIijN4cuda3std3__44plusIiEEE10Policy1000EPiSC_iS9_iiNS7_10__identityEEEvT0_T1_T2_T3_T4_T6_E12temp_storage;
	add.s32 	%r562, %r561, %r560;
	st.shared.u32 	[%r562+8], %r686;
$L__BB7_20:
	bar.sync 	0;
	setp.ne.s32 	%p80, %r1, 0;
	@%p80 bra 	$L__BB7_72;
	setp.gt.s32 	%p81, %r120, 32;
	ld.shared.u32 	%r563, [_ZZN3cub18CUB_300001_SM_10006detail6reduce28DeviceReduceSingleTileKernelINS2_10policy_hubIijN4cuda3std3__44plusIiEEE10Policy1000EPiSC_iS9_iiNS7_10__identityEEEvT0_T1_T2_T3_T4_T6_E12temp_storage+12];
	selp.b32 	%r564, %r563, 0, %p81;
	add.s32 	%r565, %r564, %r686;
	setp.gt.s32 	%p82, %r120, 64;
	ld.shared.u32 	%r566, [_ZZN3cub18CUB_300001_SM_10006detail6reduce28DeviceReduceSingleTileKernelINS2_10policy_hubIijN4cuda3std3__44plusIiEEE10Policy1000EPiSC_iS9_iiNS7_10__identityEEEvT0_T1_T2_T3_T4_T6_E12temp_storage+16];
	selp.b32 	%r567, %r566, 0, %p82;
	add.s32 	%r568, %r565, %r567;
	setp.gt.s32 	%p83, %r120, 96;
	ld.shared.u32 	%r569, [_ZZN3cub18CUB_300001_SM_10006detail6reduce28DeviceReduceSingleTileKernelINS2_10policy_hubIijN4cuda3std3__44plusIiEEE10Policy1000EPiSC_iS9_iiNS7_10__identityEEEvT0_T1_T2_T3_T4_T6_E12temp_storage+20];
	selp.b32 	%r570, %r569, 0, %p83;
	add.s32 	%r571, %r568, %r570;
	setp.gt.s32 	%p84, %r120, 128;
	ld.shared.u32 	%r572, [_ZZN3cub18CUB_300001_SM_10006detail6reduce28DeviceReduceSingleTileKernelINS2_10policy_hubIijN4cuda3std3__44plusIiEEE10Policy1000EPiSC_iS9_iiNS7_10__identityEEEvT0_T1_T2_T3_T4_T6_E12temp_storage+24];
	selp.b32 	%r573, %r572, 0, %p84;
	add.s32 	%r574, %r571, %r573;
	setp.gt.s32 	%p85, %r120, 160;
	ld.shared.u32 	%r575, [_ZZN3cub18CUB_300001_SM_10006detail6reduce28DeviceReduceSingleTileKernelINS2_10policy_hubIijN4cuda3std3__44plusIiEEE10Policy1000EPiSC_iS9_iiNS7_10__identityEEEvT0_T1_T2_T3_T4_T6_E12temp_storage+28];
	selp.b32 	%r576, %r575, 0, %p85;
	add.s32 	%r577, %r574, %r576;
	setp.gt.s32 	%p86, %r120, 192;
	ld.shared.u32 	%r578, [_ZZN3cub18CUB_300001_SM_10006detail6reduce28DeviceReduceSingleTileKernelINS2_10policy_hubIijN4cuda3std3__44plusIiEEE10Policy1000EPiSC_iS9_iiNS7_10__identityEEEvT0_T1_T2_T3_T4_T6_E12temp_storage+32];
	selp.b32 	%r579, %r578, 0, %p86;
	add.s32 	%r580, %r577, %r579;
	setp.gt.s32 	%p87, %r120, 224;
	ld.shared.u32 	%r581, [_ZZN3cub18CUB_300001_SM_10006detail6reduce28DeviceReduceSingleTileKernelINS2_10policy_hubIijN4cuda3std3__44plusIiEEE10Policy1000EPiSC_iS9_iiNS7_10__identityEEEvT0_T1_T2_T3_T4_T6_E12temp_storage+36];
	selp.b32 	%r582, %r581, 0, %p87;
	add.s32 	%r686, %r580, %r582;
	bra.uni 	$L__BB7_72;
$L__BB7_22:
	mov.u32 	%r26, %tid.x;
	shl.b32 	%r377, %r26, 2;
	mul.wide.u32 	%rd86, %r377, 4;
	add.s64 	%rd76, %rd16, %rd86;
	// begin inline asm
	ld.global.nc.v2.u64 {%rd74, %rd75}, [%rd76];
	// end inline asm
	mov.b64 	{%r378, %r379}, %rd75;
	mov.b64 	{%r380, %r381}, %rd74;
	add.s64 	%rd79, %rd76, 4096;
	// begin inline asm
	ld.global.nc.v2.u64 {%rd77, %rd78}, [%rd79];
	// end inline asm
	mov.b64 	{%r382, %r383}, %rd78;
	mov.b64 	{%r384, %r385}, %rd77;
	add.s64 	%rd82, %rd76, 8192;
	// begin inline asm
	ld.global.nc.v2.u64 {%rd80, %rd81}, [%rd82];
	// end inline asm
	mov.b64 	{%r386, %r387}, %rd81;
	mov.b64 	{%r388, %r389}, %rd80;
	add.s64 	%rd85, %rd76, 12288;
	// begin inline asm
	ld.global.nc.v2.u64 {%rd83, %rd84}, [%rd85];
	// end inline asm
	mov.b64 	{%r390, %r391}, %rd84;
	mov.b64 	{%r392, %r393}, %rd83;
	add.s32 	%r394, %r381, %r380;
	add.s32 	%r395, %r378, %r394;
	add.s32 	%r396, %r379, %r395;
	add.s32 	%r397, %r384, %r396;
	add.s32 	%r398, %r385, %r397;
	add.s32 	%r399, %r382, %r398;
	add.s32 	%r400, %r383, %r399;
	add.s32 	%r401, %r388, %r400;
	add.s32 	%r402, %r389, %r401;
	add.s32 	%r403, %r386, %r402;
	add.s32 	%r404, %r387, %r403;
	add.s32 	%r405, %r392, %r404;
	add.s32 	%r406, %r393, %r405;
	add.s32 	%r407, %r390, %r406;
	add.s32 	%r659, %r391, %r407;
	setp.lt.u32 	%p50, %r120, 8192;
	mov.b32 	%r648, 4096;
	@%p50 bra 	$L__BB7_26;
	add.s32 	%r28, %r120, -4096;
	mov.b32 	%r648, 4096;
$L__BB7_24:
	mul.wide.s32 	%rd99, %r648, 4;
	add.s64 	%rd89, %rd76, %rd99;
	// begin inline asm
	ld.global.nc.v2.u64 {%rd87, %rd88}, [%rd89];
	// end inline asm
	mov.b64 	{%r409, %r410}, %rd88;
	mov.b64 	{%r411, %r412}, %rd87;
	add.s64 	%rd92, %rd89, 4096;
	// begin inline asm
	ld.global.nc.v2.u64 {%rd90, %rd91}, [%rd92];
	// end inline asm
	mov.b64 	{%r413, %r414}, %rd91;
	mov.b64 	{%r415, %r416}, %rd90;
	add.s64 	%rd95, %rd89, 8192;
	// begin inline asm
	ld.global.nc.v2.u64 {%rd93, %rd94}, [%rd95];
	// end inline asm
	mov.b64 	{%r417, %r418}, %rd94;
	mov.b64 	{%r419, %r420}, %rd93;
	add.s64 	%rd98, %rd89, 12288;
	// begin inline asm
	ld.global.nc.v2.u64 {%rd96, %rd97}, [%rd98];
	// end inline asm
	mov.b64 	{%r421, %r422}, %rd97;
	mov.b64 	{%r423, %r424}, %rd96;
	add.s32 	%r425, %r411, %r659;
	add.s32 	%r426, %r412, %r425;
	add.s32 	%r427, %r409, %r426;
	add.s32 	%r428, %r410, %r427;
	add.s32 	%r429, %r415, %r428;
	add.s32 	%r430, %r416, %r429;
	add.s32 	%r431, %r413, %r430;
	add.s32 	%r432, %r414, %r431;
	add.s32 	%r433, %r419, %r432;
	add.s32 	%r434, %r420, %r433;
	add.s32 	%r435, %r417, %r434;
	add.s32 	%r436, %r418, %r435;
	add.s32 	%r437, %r423, %r436;
	add.s32 	%r438, %r424, %r437;
	add.s32 	%r439, %r421, %r438;
	add.s32 	%r659, %r422, %r439;
	sub.s32 	%r440, %r120, %r648;
	setp.lt.s32 	%p51, %r440, 4096;
	@%p51 bra 	$L__BB7_34;
	add.s32 	%r648, %r648, 4096;
	setp.le.s32 	%p52, %r648, %r28;
	@%p52 bra 	$L__BB7_24;
$L__BB7_26:
	setp.le.s32 	%p53, %r120, %r648;
	@%p53 bra 	$L__BB7_34;
	sub.s32 	%r35, %r120, %r648;
	setp.ge.s32 	%p54, %r26, %r35;
	@%p54 bra 	$L__BB7_34;
	not.b32 	%r442, %r26;
	add.s32 	%r443, %r120, %r442;
	sub.s32 	%r36, %r443, %r648;
	and.b32  	%r444, %r36, 768;
	setp.eq.s32 	%p55, %r444, 768;
	mov.u32 	%r653, %r26;
	@%p55 bra 	$L__BB7_31;
	add.s32 	%r650, %r26, %r648;
	shr.u32 	%r445, %r36, 8;
	add.s32 	%r446, %r445, 1;
	and.b32  	%r447, %r446, 3;
	neg.s32 	%r649, %r447;
	mov.u32 	%r653, %r26;
$L__BB7_30:
	.pragma "nounroll";
	mul.wide.u32 	%rd101, %r650, 4;
	add.s64 	%rd100, %rd16, %rd101;
	// begin inline asm
	ld.global.nc.u32 %r448, [%rd100];
	// end inline asm
	add.s32 	%r659, %r448, %r659;
	add.s32 	%r653, %r653, 256;
	add.s32 	%r650, %r650, 256;
	add.s32 	%r649, %r649, 1;
	setp.ne.s32 	%p56, %r649, 0;
	@%p56 bra 	$L__BB7_30;
$L__BB7_31:
	setp.lt.u32 	%p57, %r36, 768;
	@%p57 bra 	$L__BB7_34;
	cvt.u64.u32 	%rd102, %r653;
	cvt.u64.u32 	%rd103, %r648;
	add.s64 	%rd104, %rd102, %rd103;
	shl.b64 	%rd105, %rd104, 2;
	add.s64 	%rd106, %rd105, %rd16;
	add.s64 	%rd122, %rd106, 2048;
	add.s32 	%r656, %r653, %r648;
$L__BB7_33:
	mul.wide.u32 	%rd111, %r656, 4;
	add.s64 	%rd107, %rd16, %rd111;
	// begin inline asm
	ld.global.nc.u32 %r449, [%rd107];
	// end inline asm
	add.s32 	%r453, %r449, %r659;
	add.s64 	%rd108, %rd122, -1024;
	// begin inline asm
	ld.global.nc.u32 %r450, [%rd108];
	// end inline asm
	add.s32 	%r454, %r450, %r453;
	// begin inline asm
	ld.global.nc.u32 %r451, [%rd122];
	// end inline asm
	add.s32 	%r455, %r451, %r454;
	add.s64 	%rd110, %rd122, 1024;
	// begin inline asm
	ld.global.nc.u32 %r452, [%rd110];
	// end inline asm
	add.s32 	%r659, %r452, %r455;
	add.s32 	%r653, %r653, 1024;
	add.s64 	%rd122, %rd122, 4096;
	add.s32 	%r656, %r656, 1024;
	setp.lt.s32 	%p58, %r653, %r35;
	@%p58 bra 	$L__BB7_33;
$L__BB7_34:
	// begin inline asm
	mov.u32 %r456, %laneid;
	// end inline asm
	mov.b32 	%r459, 1;
	mov.b32 	%r480, 31;
	mov.b32 	%r481, -1;
	// begin inline asm
	shfl.sync.down.b32 %r457, %r659, %r459, %r480, %r481;
	// end inline asm
	setp.gt.s32 	%p59, %r456, 30;
	selp.b32 	%r482, 0, %r457, %p59;
	add.s32 	%r463, %r482, %r659;
	mov.b32 	%r464, 2;
	// begin inline asm
	shfl.sync.down.b32 %r462, %r463, %r464, %r480, %r481;
	// end inline asm
	setp.gt.s32 	%p60, %r456, 29;
	selp.b32 	%r483, 0, %r462, %p60;
	add.s32 	%r468, %r463, %r483;
	mov.b32 	%r469, 4;
	// begin inline asm
	shfl.sync.down.b32 %r467, %r468, %r469, %r480, %r481;
	// end inline asm
	setp.gt.s32 	%p61, %r456, 27;
	selp.b32 	%r484, 0, %r467, %p61;
	add.s32 	%r473, %r468, %r484;
	mov.b32 	%r474, 8;
	// begin inline asm
	shfl.sync.down.b32 %r472, %r473, %r474, %r480, %r481;
	// end inline asm
	setp.gt.s32 	%p62, %r456, 23;
	selp.b32 	%r485, 0, %r472, %p62;
	add.s32 	%r478, %r473, %r485;
	mov.b32 	%r479, 16;
	// begin inline asm
	shfl.sync.down.b32 %r477, %r478, %r479, %r480, %r481;
	// end inline asm
	setp.gt.s32 	%p63, %r456, 15;
	selp.b32 	%r486, 0, %r477, %p63;
	add.s32 	%r686, %r478, %r486;
	setp.ne.s32 	%p64, %r456, 0;
	@%p64 bra 	$L__BB7_36;
	shr.u32 	%r487, %r26, 3;
	and.b32  	%r488, %r487, 124;
	mov.u32 	%r489, _ZZN3cub18CUB_300001_SM_10006detail6reduce28DeviceReduceSingleTileKernelINS2_10policy_hubIijN4cuda3std3__44plusIiEEE10Policy1000EPiSC_iS9_iiNS7_10__identityEEEvT0_T1_T2_T3_T4_T6_E12temp_storage;
	add.s32 	%r490, %r489, %r488;
	st.shared.u32 	[%r490+8], %r686;
$L__BB7_36:
	bar.sync 	0;
	setp.ne.s32 	%p65, %r26, 0;
	@%p65 bra 	$L__BB7_72;
	ld.shared.u32 	%r491, [_ZZN3cub18CUB_300001_SM_10006detail6reduce28DeviceReduceSingleTileKernelINS2_10policy_hubIijN4cuda3std3__44plusIiEEE10Policy1000EPiSC_iS9_iiNS7_10__identityEEEvT0_T1_T2_T3_T4_T6_E12temp_storage+12];
	add.s32 	%r492, %r491, %r686;
	ld.shared.u32 	%r493, [_ZZN3cub18CUB_300001_SM_10006detail6reduce28DeviceReduceSingleTileKernelINS2_10policy_hubIijN4cuda3std3__44plusIiEEE10Policy1000EPiSC_iS9_iiNS7_10__identityEEEvT0_T1_T2_T3_T4_T6_E12temp_storage+16];
	add.s32 	%r494, %r492, %r493;
	ld.shared.u32 	%r495, [_ZZN3cub18CUB_300001_SM_10006detail6reduce28DeviceReduceSingleTileKernelINS2_10policy_hubIijN4cuda3std3__44plusIiEEE10Policy1000EPiSC_iS9_iiNS7_10__identityEEEvT0_T1_T2_T3_T4_T6_E12temp_storage+20];
	add.s32 	%r496, %r494, %r495;
	ld.shared.u32 	%r497, [_ZZN3cub18CUB_300001_SM_10006detail6reduce28DeviceReduceSingleTileKernelINS2_10policy_hubIijN4cuda3std3__44plusIiEEE10Policy1000EPiSC_iS9_iiNS7_10__identityEEEvT0_T1_T2_T3_T4_T6_E12temp_storage+24];
	add.s32 	%r498, %r496, %r497;
	ld.shared.u32 	%r499, [_ZZN3cub18CUB_300001_SM_10006detail6reduce28DeviceReduceSingleTileKernelINS2_10policy_hubIijN4cuda3std3__44plusIiEEE10Policy1000EPiSC_iS9_iiNS7_10__identityEEEvT0_T1_T2_T3_T4_T6_E12temp_storage+28];
	add.s32 	%r500, %r498, %r499;
	ld.shared.u32 	%r501, [_ZZN3cub18CUB_300001_SM_10006detail6reduce28DeviceReduceSingleTileKernelINS2_10policy_hubIijN4cuda3std3__44plusIiEEE10Policy1000EPiSC_iS9_iiNS7_10__identityEEEvT0_T1_T2_T3_T4_T6_E12temp_storage+32];
	add.s32 	%r502, %r500, %r501;
	ld.shared.u32 	%r503, [_ZZN3cub18CUB_300001_SM_10006detail6reduce28DeviceReduceSingleTileKernelINS2_10policy_hubIijN4cuda3std3__44plusIiEEE10Policy1000EPiSC_iS9_iiNS7_10__identityEEEvT0_T1_T2_T3_T4_T6_E12temp_storage+36];
	add.s32 	%r686, %r502, %r503;
	bra.uni 	$L__BB7_72;
$L__BB7_38:
	setp.gt.s32 	%p3, %r120, 4095;
	@%p3 bra 	$L__BB7_56;
	mov.u32 	%r60, %tid.x;
	setp.ge.s32 	%p20, %r60, %r120;
	mov.b32 	%r670, 0;
	mov.u32 	%r665, %r60;
	@%p20 bra 	$L__BB7_41;
	mul.wide.u32 	%rd66, %r60, 4;
	add.s64 	%rd65, %rd16, %rd66;
	// begin inline asm
	ld.global.nc.u32 %r670, [%rd65];
	// end inline asm
	add.s32 	%r665, %r60, 256;
$L__BB7_41:
	setp.ge.s32 	%p21, %r665, %r120;
	@%p21 bra 	$L__BB7_47;
	not.b32 	%r252, %r665;
	add.s32 	%r65, %r120, %r252;
	and.b32  	%r253, %r65, 768;
	setp.eq.s32 	%p22, %r253, 768;
	@%p22 bra 	$L__BB7_45;
	mul.wide.u32 	%rd67, %r665, 4;
	add.s64 	%rd123, %rd16, %rd67;
	shr.u32 	%r254, %r65, 8;
	add.s32 	%r255, %r254, 1;
	and.b32  	%r256, %r255, 3;
	neg.s32 	%r662, %r256;
$L__BB7_44:
	.pragma "nounroll";
	// begin inline asm
	ld.global.nc.u32 %r257, [%rd123];
	// end inline asm
	add.s32 	%r670, %r257, %r670;
	add.s32 	%r665, %r665, 256;
	add.s64 	%rd123, %rd123, 1024;
	add.s32 	%r662, %r662, 1;
	setp.ne.s32 	%p23, %r662, 0;
	@%p23 bra 	$L__BB7_44;
$L__BB7_45:
	setp.lt.u32 	%p24, %r65, 768;
	@%p24 bra 	$L__BB7_47;
$L__BB7_46:
	mul.wide.s32 	%rd73, %r665, 4;
	add.s64 	%rd69, %rd16, %rd73;
	// begin inline asm
	ld.global.nc.u32 %r258, [%rd69];
	// end inline asm
	add.s32 	%r262, %r258, %r670;
	add.s64 	%rd70, %rd69, 1024;
	// begin inline asm
	ld.global.nc.u32 %r259, [%rd70];
	// end inline asm
	add.s32 	%r263, %r259, %r262;
	add.s64 	%rd71, %rd69, 2048;
	// begin inline asm
	ld.global.nc.u32 %r260, [%rd71];
	// end inline asm
	add.s32 	%r264, %r260, %r263;
	add.s64 	%rd72, %rd69, 3072;
	// begin inline asm
	ld.global.nc.u32 %r261, [%rd72];
	// end inline asm
	add.s32 	%r670, %r261, %r264;
	add.s32 	%r665, %r665, 1024;
	setp.lt.s32 	%p25, %r665, %r120;
	@%p25 bra 	$L__BB7_46;
$L__BB7_47:
	setp.lt.s32 	%p26, %r120, 256;
	@%p26 bra 	$L__BB7_52;
	// begin inline asm
	mov.u32 %r328, %laneid;
	// end inline asm
	mov.b32 	%r331, 1;
	mov.b32 	%r352, 31;
	mov.b32 	%r353, -1;
	// begin inline asm
	shfl.sync.down.b32 %r329, %r670, %r331, %r352, %r353;
	// end inline asm
	setp.gt.s32 	%p42, %r328, 30;
	selp.b32 	%r354, 0, %r329, %p42;
	add.s32 	%r335, %r354, %r670;
	mov.b32 	%r336, 2;
	// begin inline asm
	shfl.sync.down.b32 %r334, %r335, %r336, %r352, %r353;
	// end inline asm
	setp.gt.s32 	%p43, %r328, 29;
	selp.b32 	%r355, 0, %r334, %p43;
	add.s32 	%r340, %r335, %r355;
	mov.b32 	%r341, 4;
	// begin inline asm
	shfl.sync.down.b32 %r339, %r340, %r341, %r352, %r353;
	// end inline asm
	setp.gt.s32 	%p44, %r328, 27;
	selp.b32 	%r356, 0, %r339, %p44;
	add.s32 	%r345, %r340, %r356;
	mov.b32 	%r346, 8;
	// begin inline asm
	shfl.sync.down.b32 %r344, %r345, %r346, %r352, %r353;
	// end inline asm
	setp.gt.s32 	%p45, %r328, 23;
	selp.b32 	%r357, 0, %r344, %p45;
	add.s32 	%r350, %r345, %r357;
	mov.b32 	%r351, 16;
	// begin inline asm
	shfl.sync.down.b32 %r349, %r350, %r351, %r352, %r353;
	// end inline asm
	setp.gt.s32 	%p46, %r328, 15;
	selp.b32 	%r358, 0, %r349, %p46;
	add.s32 	%r686, %r350, %r358;
	setp.ne.s32 	%p47, %r328, 0;
	@%p47 bra 	$L__BB7_50;
	shr.u32 	%r359, %r60, 3;
	and.b32  	%r360, %r359, 124;
	mov.u32 	%r361, _ZZN3cub18CUB_300001_SM_10006detail6reduce28DeviceReduceSingleTileKernelINS2_10policy_hubIijN4cuda3std3__44plusIiEEE10Policy1000EPiSC_iS9_iiNS7_10__identityEEEvT0_T1_T2_T3_T4_T6_E12temp_storage;
	add.s32 	%r362, %r361, %r360;
	st.shared.u32 	[%r362+8], %r686;
$L__BB7_50:
	bar.sync 	0;
	setp.ne.s32 	%p48, %r60, 0;
	@%p48 bra 	$L__BB7_72;
	ld.shared.u32 	%r363, [_ZZN3cub18CUB_300001_SM_10006detail6reduce28DeviceReduceSingleTileKernelINS2_10policy_hubIijN4cuda3std3__44plusIiEEE10Policy1000EPiSC_iS9_iiNS7_10__identityEEEvT0_T1_T2_T3_T4_T6_E12temp_storage+12];
	add.s32 	%r364, %r363, %r686;
	ld.shared.u32 	%r365, [_ZZN3cub18CUB_300001_SM_10006detail6reduce28DeviceReduceSingleTileKernelINS2_10policy_hubIijN4cuda3std3__44plusIiEEE10Policy1000EPiSC_iS9_iiNS7_10__identityEEEvT0_T1_T2_T3_T4_T6_E12temp_storage+16];
	add.s32 	%r366, %r364, %r365;
	ld.shared.u32 	%r367, [_ZZN3cub18CUB_300001_SM_10006detail6reduce28DeviceReduceSingleTileKernelINS2_10policy_hubIijN4cuda3std3__44plusIiEEE10Policy1000EPiSC_iS9_iiNS7_10__identityEEEvT0_T1_T2_T3_T4_T6_E12temp_storage+20];
	add.s32 	%r368, %r366, %r367;
	ld.shared.u32 	%r369, [_ZZN3cub18CUB_300001_SM_10006detail6reduce28DeviceReduceSingleTileKernelINS2_10policy_hubIijN4cuda3std3__44plusIiEEE10Policy1000EPiSC_iS9_iiNS7_10__identityEEEvT0_T1_T2_T3_T4_T6_E12temp_storage+24];
	add.s32 	%r370, %r368, %r369;
	ld.shared.u32 	%r371, [_ZZN3cub18CUB_300001_SM_10006detail6reduce28DeviceReduceSingleTileKernelINS2_10policy_hubIijN4cuda3std3__44plusIiEEE10Policy1000EPiSC_iS9_iiNS7_10__identityEEEvT0_T1_T2_T3_T4_T6_E12temp_storage+28];
	add.s32 	%r372, %r370, %r371;
	ld.shared.u32 	%r373, [_ZZN3cub18CUB_300001_SM_10006detail6reduce28DeviceReduceSingleTileKernelINS2_10policy_hubIijN4cuda3std3__44plusIiEEE10Policy1000EPiSC_iS9_iiNS7_10__identityEEEvT0_T1_T2_T3_T4_T6_E12temp_storage+32];
	add.s32 	%r374, %r372, %r373;
	ld.shared.u32 	%r375, [_ZZN3cub18CUB_300001_SM_10006detail6reduce28DeviceReduceSingleTileKernelINS2_10policy_hubIijN4cuda3std3__44plusIiEEE10Policy1000EPiSC_iS9_iiNS7_10__identityEEEvT0_T1_T2_T3_T4_T6_E12temp_storage+36];
	add.s32 	%r686, %r374, %r375;
	bra.uni 	$L__BB7_72;
$L__BB7_52:
	// begin inline asm
	mov.u32 %r265, %laneid;
	// end inline asm
	and.b32  	%r291, %r60, 992;
	add.s32 	%r292, %r291, 32;
	setp.gt.s32 	%p27, %r292, %r120;
	not.b32 	%r293, %r291;
	add.s32 	%r294, %r120, %r293;
	selp.b32 	%r289, %r294, 31, %p27;
	mov.b32 	%r268, 1;
	mov.b32 	%r290, -1;
	// begin inline asm
	shfl.sync.down.b32 %r266, %r670, %r268, %r289, %r290;
	// end inline asm
	setp.lt.s32 	%p28, %r265, %r289;
	selp.b32 	%r295, %r266, 0, %p28;
	add.s32 	%r272, %r295, %r670;
	mov.b32 	%r273, 2;
	// begin inline asm
	shfl.sync.down.b32 %r271, %r272, %r273, %r289, %r290;
	// end inline asm
	add.s32 	%r296, %r265, 2;
	setp.gt.s32 	%p29, %r296, %r289;
	selp.b32 	%r297, 0, %r271, %p29;
	add.s32 	%r277, %r272, %r297;
	mov.b32 	%r278, 4;
	// begin inline asm
	shfl.sync.down.b32 %r276, %r277, %r278, %r289, %r290;
	// end inline asm
	add.s32 	%r298, %r265, 4;
	setp.gt.s32 	%p30, %r298, %r289;
	selp.b32 	%r299, 0, %r276, %p30;
	add.s32 	%r282, %r277, %r299;
	mov.b32 	%r283, 8;
	// begin inline asm
	shfl.sync.down.b32 %r281, %r282, %r283, %r289, %r290;
	// end inline asm
	add.s32 	%r300, %r265, 8;
	setp.gt.s32 	%p31, %r300, %r289;
	selp.b32 	%r301, 0, %r281, %p31;
	add.s32 	%r287, %r282, %r301;
	mov.b32 	%r288, 16;
	// begin inline asm
	shfl.sync.down.b32 %r286, %r287, %r288, %r289, %r290;
	// end inline asm
	add.s32 	%r302, %r265, 16;
	setp.gt.s32 	%p32, %r302, %r289;
	selp.b32 	%r303, 0, %r286, %p32;
	add.s32 	%r686, %r287, %r303;
	setp.ne.s32 	%p33, %r265, 0;
	@%p33 bra 	$L__BB7_54;
	shr.u32 	%r304, %r60, 3;
	and.b32  	%r305, %r304, 124;
	mov.u32 	%r306, _ZZN3cub18CUB_300001_SM_10006detail6reduce28DeviceReduceSingleTileKernelINS2_10policy_hubIijN4cuda3std3__44plusIiEEE10Policy1000EPiSC_iS9_iiNS7_10__identityEEEvT0_T1_T2_T3_T4_T6_E12temp_storage;
	add.s32 	%r307, %r306, %r305;
	st.shared.u32 	[%r307+8], %r686;
$L__BB7_54:
	bar.sync 	0;
	setp.ne.s32 	%p34, %r60, 0;
	@%p34 bra 	$L__BB7_72;
	setp.gt.s32 	%p35, %r120, 32;
	ld.shared.u32 	%r308, [_ZZN3cub18CUB_300001_SM_10006detail6reduce28DeviceReduceSingleTileKernelINS2_10policy_hubIijN4cuda3std3__44plusIiEEE10Policy1000EPiSC_iS9_iiNS7_10__identityEEEvT0_T1_T2_T3_T4_T6_E12temp_storage+12];
	selp.b32 	%r309, %r308, 0, %p35;
	add.s32 	%r310, %r309, %r686;
	setp.gt.s32 	%p36, %r120, 64;
	ld.shared.u32 	%r311, [_ZZN3cub18CUB_300001_SM_10006detail6reduce28DeviceReduceSingleTileKernelINS2_10policy_hubIijN4cuda3std3__44plusIiEEE10Policy1000EPiSC_iS9_iiNS7_10__identityEEEvT0_T1_T2_T3_T4_T6_E12temp_storage+16];
	selp.b32 	%r312, %r311, 0, %p36;
	add.s32 	%r313, %r310, %r312;
	setp.gt.s32 	%p37, %r120, 96;
	ld.shared.u32 	%r314, [_ZZN3cub18CUB_300001_SM_10006detail6reduce28DeviceReduceSingleTileKernelINS2_10policy_hubIijN4cuda3std3__44plusIiEEE10Policy1000EPiSC_iS9_iiNS7_10__identityEEEvT0_T1_T2_T3_T4_T6_E12temp_storage+20];
	selp.b32 	%r315, %r314, 0, %p37;
	add.s32 	%r316, %r313, %r315;
	setp.gt.s32 	%p38, %r120, 128;
	ld.shared.u32 	%r317, [_ZZN3cub18CUB_300001_SM_10006detail6reduce28DeviceReduceSingleTileKernelINS2_10policy_hubIijN4cuda3std3__44plusIiEEE10Policy1000EPiSC_iS9_iiNS7_10__identityEEEvT0_T1_T2_T3_T4_T6_E12temp_storage+24];
	selp.b32 	%r318, %r317, 0, %p38;
	add.s32 	%r319, %r316, %r318;
	setp.gt.s32 	%p39, %r120, 160;
	ld.shared.u32 	%r320, [_ZZN3cub18CUB_300001_SM_10006detail6reduce28DeviceReduceSingleTileKernelINS2_10policy_hubIijN4cuda3std3__44plusIiEEE10Policy1000EPiSC_iS9_iiNS7_10__identityEEEvT0_T1_T2_T3_T4_T6_E12temp_storage+28];
	selp.b32 	%r321, %r320, 0, %p39;
	add.s32 	%r322, %r319, %r321;
	setp.gt.s32 	%p40, %r120, 192;
	ld.shared.u32 	%r323, [_ZZN3cub18CUB_300001_SM_10006detail6reduce28DeviceReduceSingleTileKernelINS2_10policy_hubIijN4cuda3std3__44plusIiEEE10Policy1000EPiSC_iS9_iiNS7_10__identityEEEvT0_T1_T2_T3_T4_T6_E12temp_storage+32];
	selp.b32 	%r324, %r323, 0, %p40;
	add.s32 	%r325, %r322, %r324;
	setp.gt.s32 	%p41, %r120, 224;
	ld.shared.u32 	%r326, [_ZZN3cub18CUB_300001_SM_10006detail6reduce28DeviceReduceSingleTileKernelINS2_10policy_hubIijN4cuda3std3__44plusIiEEE10Policy1000EPiSC_iS9_iiNS7_10__identityEEEvT0_T1_T2_T3_T4_T6_E12temp_storage+36];
	selp.b32 	%r327, %r326, 0, %p41;
	add.s32 	%r686, %r325, %r327;
	bra.uni 	$L__BB7_72;
$L__BB7_56:
	mov.u32 	%r85, %tid.x;
	mul.wide.u32 	%rd35, %r85, 4;
	add.s64 	%rd19, %rd16, %rd35;
	// begin inline asm
	ld.global.nc.u32 %r122, [%rd19];
	// end inline asm
	add.s64 	%rd20, %rd19, 1024;
	// begin inline asm
	ld.global.nc.u32 %r123, [%rd20];
	// end inline asm
	add.s64 	%rd21, %rd19, 2048;
	// begin inline asm
	ld.global.nc.u32 %r124, [%rd21];
	// end inline asm
	add.s64 	%rd22, %rd19, 3072;
	// begin inline asm
	ld.global.nc.u32 %r125, [%rd22];
	// end inline asm
	add.s64 	%rd23, %rd19, 4096;
	// begin inline asm
	ld.global.nc.u32 %r126, [%rd23];
	// end inline asm
	add.s64 	%rd24, %rd19, 5120;
	// begin inline asm
	ld.global.nc.u32 %r127, [%rd24];
	// end inline asm
	add.s64 	%rd25, %rd19, 6144;
	// begin inline asm
	ld.global.nc.u32 %r128, [%rd25];
	// end inline asm
	add.s64 	%rd26, %rd19, 7168;
	// begin inline asm
	ld.global.nc.u32 %r129, [%rd26];
	// end inline asm
	add.s64 	%rd27, %rd19, 8192;
	// begin inline asm
	ld.global.nc.u32 %r130, [%rd27];
	// end inline asm
	add.s64 	%rd28, %rd19, 9216;
	// begin inline asm
	ld.global.nc.u32 %r131, [%rd28];
	// end inline asm
	add.s64 	%rd29, %rd19, 10240;
	// begin inline asm
	ld.global.nc.u32 %r132, [%rd29];
	// end inline asm
	add.s64 	%rd30, %rd19, 11264;
	// begin inline asm
	ld.global.nc.u32 %r133, [%rd30];
	// end inline asm
	add.s64 	%rd31, %rd19, 12288;
	// begin inline asm
	ld.global.nc.u32 %r134, [%rd31];
	// end inline asm
	add.s64 	%rd32, %rd19, 13312;
	// begin inline asm
	ld.global.nc.u32 %r135, [%rd32];
	// end inline asm
	add.s64 	%rd33, %rd19, 14336;
	// begin inline asm
	ld.global.nc.u32 %r136, [%rd33];
	// end inline asm
	add.s64 	%rd34, %rd19, 15360;
	// begin inline asm
	ld.global.nc.u32 %r137, [%rd34];
	// end inline asm
	add.s32 	%r139, %r123, %r122;
	add.s32 	%r140, %r124, %r139;
	add.s32 	%r141, %r125, %r140;
	add.s32 	%r142, %r126, %r141;
	add.s32 	%r143, %r127, %r142;
	add.s32 	%r144, %r128, %r143;
	add.s32 	%r145, %r129, %r144;
	add.s32 	%r146, %r130, %r145;
	add.s32 	%r147, %r131, %r146;
	add.s32 	%r148, %r132, %r147;
	add.s32 	%r149, %r133, %r148;
	add.s32 	%r150, %r134, %r149;
	add.s32 	%r151, %r135, %r150;
	add.s32 	%r152, %r136, %r151;
	add.s32 	%r685, %r137, %r152;
	setp.lt.u32 	%p4, %r120, 8192;
	mov.b32 	%r674, 4096;
	@%p4 bra 	$L__BB7_60;
	add.s32 	%r87, %r120, -4096;
	mov.b32 	%r674, 4096;
$L__BB7_58:
	mul.wide.s32 	%rd52, %r674, 4;
	add.s64 	%rd36, %rd19, %rd52;
	// begin inline asm
	ld.global.nc.u32 %r154, [%rd36];
	// end inline asm
	add.s64 	%rd37, %rd36, 1024;
	// begin inline asm
	ld.global.nc.u32 %r155, [%rd37];
	// end inline asm
	add.s64 	%rd38, %rd36, 2048;
	// begin inline asm
	ld.global.nc.u32 %r156, [%rd38];
	// end inline asm
	add.s64 	%rd39, %rd36, 3072;
	// begin inline asm
	ld.global.nc.u32 %r157, [%rd39];
	// end inline asm
	add.s64 	%rd40, %rd36, 4096;
	// begin inline asm
	ld.global.nc.u32 %r158, [%rd40];
	// end inline asm
	add.s64 	%rd41, %rd36, 5120;
	// begin inline asm
	ld.global.nc.u32 %r159, [%rd41];
	// end inline asm
	add.s64 	%rd42, %rd36, 6144;
	// begin inline asm
	ld.global.nc.u32 %r160, [%rd42];
	// end inline asm
	add.s64 	%rd43, %rd36, 7168;
	// begin inline asm
	ld.global.nc.u32 %r161, [%rd43];
	// end inline asm
	add.s64 	%rd44, %rd36, 8192;
	// begin inline asm
	ld.global.nc.u32 %r162, [%rd44];
	// end inline asm
	add.s64 	%rd45, %rd36, 9216;
	// begin inline asm
	ld.global.nc.u32 %r163, [%rd45];
	// end inline asm
	add.s64 	%rd46, %rd36, 10240;
	// begin inline asm
	ld.global.nc.u32 %r164, [%rd46];
	// end inline asm
	add.s64 	%rd47, %rd36, 11264;
	// begin inline asm
	ld.global.nc.u32 %r165, [%rd47];
	// end inline asm
	add.s64 	%rd48, %rd36, 12288;
	// begin inline asm
	ld.global.nc.u32 %r166, [%rd48];
	// end inline asm
	add.s64 	%rd49, %rd36, 13312;
	// begin inline asm
	ld.global.nc.u32 %r167, [%rd49];
	// end inline asm
	add.s64 	%rd50, %rd36, 14336;
	// begin inline asm
	ld.global.nc.u32 %r168, [%rd50];
	// end inline asm
	add.s64 	%rd51, %rd36, 15360;
	// begin inline asm
	ld.global.nc.u32 %r169, [%rd51];
	// end inline asm
	add.s32 	%r170, %r154, %r685;
	add.s32 	%r171, %r155, %r170;
	add.s32 	%r172, %r156, %r171;
	add.s32 	%r173, %r157, %r172;
	add.s32 	%r174, %r158, %r173;
	add.s32 	%r175, %r159, %r174;
	add.s32 	%r176, %r160, %r175;
	add.s32 	%r177, %r161, %r176;
	add.s32 	%r178, %r162, %r177;
	add.s32 	%r179, %r163, %r178;
	add.s32 	%r180, %r164, %r179;
	add.s32 	%r181, %r165, %r180;
	add.s32 	%r182, %r166, %r181;
	add.s32 	%r183, %r167, %r182;
	add.s32 	%r184, %r168, %r183;
	add.s32 	%r685, %r169, %r184;
	sub.s32 	%r185, %r120, %r674;
	setp.lt.s32 	%p5, %r185, 4096;
	@%p5 bra 	$L__BB7_68;
	add.s32 	%r674, %r674, 4096;
	setp.le.s32 	%p6, %r674, %r87;
	@%p6 bra 	$L__BB7_58;
$L__BB7_60:
	setp.le.s32 	%p7, %r120, %r674;
	@%p7 bra 	$L__BB7_68;
	sub.s32 	%r94, %r120, %r674;
	setp.ge.s32 	%p8, %r85, %r94;
	@%p8 bra 	$L__BB7_68;
	not.b32 	%r187, %r85;
	add.s32 	%r188, %r120, %r187;
	sub.s32 	%r95, %r188, %r674;
	and.b32  	%r189, %r95, 768;
	setp.eq.s32 	%p9, %r189, 768;
	mov.u32 	%r679, %r85;
	@%p9 bra 	$L__BB7_65;
	add.s32 	%r676, %r85, %r674;
	shr.u32 	%r190, %r95, 8;
	add.s32 	%r191, %r190, 1;
	and.b32  	%r192, %r191, 3;
	neg.s32 	%r675, %r192;
	mov.u32 	%r679, %r85;
$L__BB7_64:
	.pragma "nounroll";
	mul.wide.u32 	%rd54, %r676, 4;
	add.s64 	%rd53, %rd16, %rd54;
	// begin inline asm
	ld.global.nc.u32 %r193, [%rd53];
	// end inline asm
	add.s32 	%r685, %r193, %r685;
	add.s32 	%r679, %r679, 256;
	add.s32 	%r676, %r676, 256;
	add.s32 	%r675, %r675, 1;
	setp.ne.s32 	%p10, %r675, 0;
	@%p10 bra 	$L__BB7_64;
$L__BB7_65:
	setp.lt.u32 	%p11, %r95, 768;
	@%p11 bra 	$L__BB7_68;
	cvt.u64.u32 	%rd55, %r679;
	cvt.u64.u32 	%rd56, %r674;
	add.s64 	%rd57, %rd55, %rd56;
	shl.b64 	%rd58, %rd57, 2;
	add.s64 	%rd59, %rd58, %rd16;
	add.s64 	%rd124, %rd59, 2048;
	add.s32 	%r682, %r679, %r674;
$L__BB7_67:
	mul.wide.u32 	%rd64, %r682, 4;
	add.s64 	%rd60, %rd16, %rd64;
	// begin inline asm
	ld.global.nc.u32 %r194, [%rd60];
	// end inline asm
	add.s32 	%r198, %r194, %r685;
	add.s64 	%rd61, %rd124, -1024;
	// begin inline asm
	ld.global.nc.u32 %r195, [%rd61];
	// end inline asm
	add.s32 	%r199, %r195, %r198;
	// begin inline asm
	ld.global.nc.u32 %r196, [%rd124];
	// end inline asm
	add.s32 	%r200, %r196, %r199;
	add.s64 	%rd63, %rd124, 1024;
	// begin inline asm
	ld.global.nc.u32 %r197, [%rd63];
	// end inline asm
	add.s32 	%r685, %r197, %r200;
	add.s32 	%r679, %r679, 1024;
	add.s64 	%rd124, %rd124, 4096;
	add.s32 	%r682, %r682, 1024;
	setp.lt.s32 	%p12, %r679, %r94;
	@%p12 bra 	$L__BB7_67;
$L__BB7_68:
	// begin inline asm
	mov.u32 %r201, %laneid;
	// end inline asm
	mov.b32 	%r204, 1;
	mov.b32 	%r225, 31;
	mov.b32 	%r226, -1;
	// begin inline asm
	shfl.sync.down.b32 %r202, %r685, %r204, %r225, %r226;
	// end inline asm
	setp.gt.s32 	%p13, %r201, 30;
	selp.b32 	%r227, 0, %r202, %p13;
	add.s32 	%r208, %r227, %r685;
	mov.b32 	%r209, 2;
	// begin inline asm
	shfl.sync.down.b32 %r207, %r208, %r209, %r225, %r226;
	// end inline asm
	setp.gt.s32 	%p14, %r201, 29;
	selp.b32 	%r228, 0, %r207, %p14;
	add.s32 	%r213, %r208, %r228;
	mov.b32 	%r214, 4;
	// begin inline asm
	shfl.sync.down.b32 %r212, %r213, %r214, %r225, %r226;
	// end inline asm
	setp.gt.s32 	%p15, %r201, 27;
	selp.b32 	%r229, 0, %r212, %p15;
	add.s32 	%r218, %r213, %r229;
	mov.b32 	%r219, 8;
	// begin inline asm
	shfl.sync.down.b32 %r217, %r218, %r219, %r225, %r226;
	// end inline asm
	setp.gt.s32 	%p16, %r201, 23;
	selp.b32 	%r230, 0, %r217, %p16;
	add.s32 	%r223, %r218, %r230;
	mov.b32 	%r224, 16;
	// begin inline asm
	shfl.sync.down.b32 %r222, %r223, %r224, %r225, %r226;
	// end inline asm
	setp.gt.s32 	%p17, %r201, 15;
	selp.b32 	%r231, 0, %r222, %p17;
	add.s32 	%r686, %r223, %r231;
	setp.ne.s32 	%p18, %r201, 0;
	@%p18 bra 	$L__BB7_70;
	shr.u32 	%r232, %r85, 3;
	and.b32  	%r233, %r232, 124;
	mov.u32 	%r234, _ZZN3cub18CUB_300001_SM_10006detail6reduce28DeviceReduceSingleTileKernelINS2_10policy_hubIijN4cuda3std3__44plusIiEEE10Policy1000EPiSC_iS9_iiNS7_10__identityEEEvT0_T1_T2_T3_T4_T6_E12temp_storage;
	add.s32 	%r235, %r234, %r233;
	st.shared.u32 	[%r235+8], %r686;
$L__BB7_70:
	bar.sync 	0;
	setp.ne.s32 	%p19, %r85, 0;
	@%p19 bra 	$L__BB7_72;
	ld.shared.u32 	%r236, [_ZZN3cub18CUB_300001_SM_10006detail6reduce28DeviceReduceSingleTileKernelINS2_10policy_hubIijN4cuda3std3__44plusIiEEE10Policy1000EPiSC_iS9_iiNS7_10__identityEEEvT0_T1_T2_T3_T4_T6_E12temp_storage+12];
	add.s32 	%r237, %r236, %r686;
	ld.shared.u32 	%r238, [_ZZN3cub18CUB_300001_SM_10006detail6reduce28DeviceReduceSingleTileKernelINS2_10policy_hubIijN4cuda3std3__44plusIiEEE10Policy1000EPiSC_iS9_iiNS7_10__identityEEEvT0_T1_T2_T3_T4_T6_E12temp_storage+16];
	add.s32 	%r239, %r237, %r238;
	ld.shared.u32 	%r240, [_ZZN3cub18CUB_300001_SM_10006detail6reduce28DeviceReduceSingleTileKernelINS2_10policy_hubIijN4cuda3std3__44plusIiEEE10Policy1000EPiSC_iS9_iiNS7_10__identityEEEvT0_T1_T2_T3_T4_T6_E12temp_storage+20];
	add.s32 	%r241, %r239, %r240;
	ld.shared.u32 	%r242, [_ZZN3cub18CUB_300001_SM_10006detail6reduce28DeviceReduceSingleTileKernelINS2_10policy_hubIijN4cuda3std3__44plusIiEEE10Policy1000EPiSC_iS9_iiNS7_10__identityEEEvT0_T1_T2_T3_T4_T6_E12temp_storage+24];
	add.s32 	%r243, %r241, %r242;
	ld.shared.u32 	%r244, [_ZZN3cub18CUB_300001_SM_10006detail6reduce28DeviceReduceSingleTileKernelINS2_10policy_hubIijN4cuda3std3__44plusIiEEE10Policy1000EPiSC_iS9_iiNS7_10__identityEEEvT0_T1_T2_T3_T4_T6_E12temp_storage+28];
	add.s32 	%r245, %r243, %r244;
	ld.shared.u32 	%r246, [_ZZN3cub18CUB_300001_SM_10006detail6reduce28DeviceReduceSingleTileKernelINS2_10policy_hubIijN4cuda3std3__44plusIiEEE10Policy1000EPiSC_iS9_iiNS7_10__identityEEEvT0_T1_T2_T3_T4_T6_E12temp_storage+32];
	add.s32 	%r247, %r245, %r246;
	ld.shared.u32 	%r248, [_ZZN3cub18CUB_300001_SM_10006detail6reduce28DeviceReduceSingleTileKernelINS2_10policy_hubIijN4cuda3std3__44plusIiEEE10Policy1000EPiSC_iS9_iiNS7_10__identityEEEvT0_T1_T2_T3_T4_T6_E12temp_storage+36];
	add.s32 	%r686, %r247, %r248;
$L__BB7_72:
	mov.u32 	%r631, %tid.x;
	setp.ne.s32 	%p95, %r631, 0;
	@%p95 bra 	$L__BB7_74;
	add.s32 	%r632, %r686, %r121;
	st.global.u32 	[%rd1], %r632;
$L__BB7_74:
	ret;

}
	// .globl	_ZN3cub18CUB_300001_SM_10006detail6reduce28DeviceReduceSingleTileKernelINS2_10policy_hubIiyN4cuda3std3__44plusIiEEE10Policy1000EN6thrust24THRUST_300001_SM_1000_NS6detail15normal_iteratorINSD_10device_ptrIiEEEEPiyS9_iiNS7_10__identityEEEvT0_T1_T2_T3_T4_T6_
.visible .entry _ZN3cub18CUB_300001_SM_10006detail6reduce28DeviceReduceSingleTileKernelINS2_10policy_hubIiyN4cuda3std3__44plusIiEEE10Policy1000EN6thrust24THRUST_300001_SM_1000_NS6detail15normal_iteratorINSD_10device_ptrIiEEEEPiyS9_iiNS7_10__identityEEEvT0_T1_T2_T3_T4_T6_(
	.param .align 8 .b8 _ZN3cub18CUB_300001_SM_10006detail6reduce28DeviceReduceSingleTileKernelINS2_10policy_hubIiyN4cuda3std3__44plusIiEEE10Policy1000EN6thrust24THRUST_300001_SM_1000_NS6detail15normal_iteratorINSD_10device_ptrIiEEEEPiyS9_iiNS7_10__identityEEEvT0_T1_T2_T3_T4_T6__param_0[8],
	.param .u64 .ptr .align 1 _ZN3cub18CUB_300001_SM_10006detail6reduce28DeviceReduceSingleTileKernelINS2_10policy_hubIiyN4cuda3std3__44plusIiEEE10Policy1000EN6thrust24THRUST_300001_SM_1000_NS6detail15normal_iteratorINSD_10device_ptrIiEEEEPiyS9_iiNS7_10__identityEEEvT0_T1_T2_T3_T4_T6__param_1,
	.param .u64 _ZN3cub18CUB_300001_SM_10006detail6reduce28DeviceReduceSingleTileKernelINS2_10policy_hubIiyN4cuda3std3__44plusIiEEE10Policy1000EN6thrust24THRUST_300001_SM_1000_NS6detail15normal_iteratorINSD_10device_ptrIiEEEEPiyS9_iiNS7_10__identityEEEvT0_T1_T2_T3_T4_T6__param_2,
	.param .align 1 .b8 _ZN3cub18CUB_300001_SM_10006detail6reduce28DeviceReduceSingleTileKernelINS2_10policy_hubIiyN4cuda3std3__44plusIiEEE10Policy1000EN6thrust24THRUST_300001_SM_1000_NS6detail15normal_iteratorINSD_10device_ptrIiEEEEPiyS9_iiNS7_10__identityEEEvT0_T1_T2_T3_T4_T6__param_3[1],
	.param .u32 _ZN3cub18CUB_300001_SM_10006detail6reduce28DeviceReduceSingleTileKernelINS2_10policy_hubIiyN4cuda3std3__44plusIiEEE10Policy1000EN6thrust24THRUST_300001_SM_1000_NS6detail15normal_iteratorINSD_10device_ptrIiEEEEPiyS9_iiNS7_10__identityEEEvT0_T1_T2_T3_T4_T6__param_4,
	.param .align 1 .b8 _ZN3cub18CUB_300001_SM_10006detail6reduce28DeviceReduceSingleTileKernelINS2_10policy_hubIiyN4cuda3std3__44plusIiEEE10Policy1000EN6thrust24THRUST_300001_SM_1000_NS6detail15normal_iteratorINSD_10device_ptrIiEEEEPiyS9_iiNS7_10__identityEEEvT0_T1_T2_T3_T4_T6__param_5[1]
)
.maxntid 256
.minnctapersm 1
{
	.reg .pred 	%p<59>;
	.reg .b32 	%r<471>;
	.reg .b64 	%rd<56>;
	// demoted variable
	.shared .align 4 .b8 _ZZN3cub18CUB_300001_SM_10006detail6reduce28DeviceReduceSingleTileKernelINS2_10policy_hubIiyN4cuda3std3__44plusIiEEE10Policy1000EN6thrust24THRUST_300001_SM_1000_NS6detail15normal_iteratorINSD_10device_ptrIiEEEEPiyS9_iiNS7_10__identityEEEvT0_T1_T2_T3_T4_T6_E12temp_storage[44];
	ld.param.u64 	%rd18, [_ZN3cub18CUB_300001_SM_10006detail6reduce28DeviceReduceSingleTileKernelINS2_10policy_hubIiyN4cuda3std3__44plusIiEEE10Policy1000EN6thrust24THRUST_300001_SM_1000_NS6detail15normal_iteratorINSD_10device_ptrIiEEEEPiyS9_iiNS7_10__identityEEEvT0_T1_T2_T3_T4_T6__param_0];
	ld.param.u64 	%rd20, [_ZN3cub18CUB_300001_SM_10006detail6reduce28DeviceReduceSingleTileKernelINS2_10policy_hubIiyN4cuda3std3__44plusIiEEE10Policy1000EN6thrust24THRUST_300001_SM_1000_NS6detail15normal_iteratorINSD_10device_ptrIiEEEEPiyS9_iiNS7_10__identityEEEvT0_T1_T2_T3_T4_T6__param_1];
	ld.param.u64 	%rd19, [_ZN3cub18CUB_300001_SM_10006detail6reduce28DeviceReduceSingleTileKernelINS2_10policy_hubIiyN4cuda3std3__44plusIiEEE10Policy1000EN6thrust24THRUST_300001_SM_1000_NS6detail15normal_iteratorINSD_10device_ptrIiEEEEPiyS9_iiNS7_10__identityEEEvT0_T1_T2_T3_T4_T6__param_2];
	ld.param.u32 	%r81, [_ZN3cub18CUB_300001_SM_10006detail6reduce28DeviceReduceSingleTileKernelINS2_10policy_hubIiyN4cuda3std3__44plusIiEEE10Policy1000EN6thrust24THRUST_300001_SM_1000_NS6detail15normal_iteratorINSD_10device_ptrIiEEEEPiyS9_iiNS7_10__identityEEEvT0_T1_T2_T3_T4_T6__param_4];
	cvta.to.global.u64 	%rd1, %rd20;
	setp.ne.s64 	%p1, %rd19, 0;
	@%p1 bra 	$L__BB8_3;
	mov.u32 	%r434, %tid.x;
	setp.ne.s32 	%p58, %r434, 0;
	@%p58 bra 	$L__BB8_51;
	st.global.u32 	[%rd1], %r81;
	bra.uni 	$L__BB8_51;
$L__BB8_3:
	cvta.to.global.u64 	%rd2, %rd18;
	setp.gt.u64 	%p2, %rd19, 4095;
	@%p2 bra 	$L__BB8_28;
	cvt.u32.u64 	%r1, %rd19;
	mov.u32 	%r2, %tid.x;
	setp.ge.u32 	%p24, %r2, %r1;
	mov.b32 	%r452, 0;
	mov.u32 	%r441, %r2;
	@%p24 bra 	$L__BB8_6;
	mul.wide.u32 	%rd41, %r2, 4;
	add.s64 	%rd42, %rd2, %rd41;
	ld.global.u32 	%r452, [%rd42];
	add.s32 	%r441, %r2, 256;
$L__BB8_6:
	setp.ge.u32 	%p25, %r441, %r1;
	@%p25 bra 	$L__BB8_19;
	not.b32 	%r261, %r441;
	add.s32 	%r262, %r261, %r1;
	shr.u32 	%r263, %r262, 8;
	add.s32 	%r7, %r263, 1;
	and.b32  	%r8, %r7, 15;
	setp.lt.u32 	%p26, %r262, 3840;
	@%p26 bra 	$L__BB8_10;
	and.b32  	%r264, %r7, 33554416;
	neg.s32 	%r437, %r264;
	mul.wide.u32 	%rd43, %r441, 4;
	add.s64 	%rd44, %rd43, %rd2;
	add.s64 	%rd51, %rd44, 8192;
$L__BB8_9:
	.pragma "nounroll";
	ld.global.u32 	%r265, [%rd51+-8192];
	add.s32 	%r266, %r265, %r452;
	ld.global.u32 	%r267, [%rd51+-7168];
	add.s32 	%r268, %r267, %r266;
	ld.global.u32 	%r269, [%rd51+-6144];
	add.s32 	%r270, %r269, %r268;
	ld.global.u32 	%r271, [%rd51+-5120];
	add.s32 	%r272, %r271, %r270;
	ld.global.u32 	%r273, [%rd51+-4096];
	add.s32 	%r274, %r273, %r272;
	ld.global.u32 	%r275, [%rd51+-3072];
	add.s32 	%r276, %r275, %r274;
	ld.global.u32 	%r277, [%rd51+-2048];
	add.s32 	%r278, %r277, %r276;
	ld.global.u32 	%r279, [%rd51+-1024];
	add.s32 	%r280, %r279, %r278;
	ld.global.u32 	%r281, [%rd51];
	add.s32 	%r282, %r281, %r280;
	ld.global.u32 	%r283, [%rd51+1024];
	add.s32 	%r284, %r283, %r282;
	ld.global.u32 	%r285, [%rd51+2048];
	add.s32 	%r286, %r285, %r284;
	ld.global.u32 	%r287, [%rd51+3072];
	add.s32 	%r288, %r287, %r286;
	ld.global.u32 	%r289, [%rd51+4096];
	add.s32 	%r290, %r289, %r288;
	ld.global.u32 	%r291, [%rd51+5120];
	add.s32 	%r292, %r291, %r290;
	ld.global.u32 	%r293, [%rd51+6144];
	add.s32 	%r294, %r293, %r292;
	ld.global.u32 	%r295, [%rd51+7168];
	add.s32 	%r452, %r295, %r294;
	add.s32 	%r441, %r441, 4096;
	add.s32 	%r437, %r437, 16;
	add.s64 	%rd51, %rd51, 16384;
	setp.ne.s32 	%p27, %r437, 0;
	@%p27 bra 	$L__BB8_9;
$L__BB8_10:
	setp.eq.s32 	%p28, %r8, 0;
	@%p28 bra 	$L__BB8_19;
	and.b32  	%r19, %r7, 7;
	setp.lt.u32 	%p29, %r8, 8;
	@%p29 bra 	$L__BB8_13;
	mul.wide.s32 	%rd45, %r441, 4;
	add.s64 	%rd46, %rd2, %rd45;
	ld.global.u32 	%r297, [%rd46];
	add.s32 	%r298, %r297, %r452;
	ld.global.u32 	%r299, [%rd46+1024];
	add.s32 	%r300, %r299, %r298;
	ld.global.u32 	%r301, [%rd46+2048];
	add.s32 	%r302, %r301, %r300;
	ld.global.u32 	%r303, [%rd46+3072];
	add.s32 	%r304, %r303, %r302;
	ld.global.u32 	%r305, [%rd46+4096];
	add.s32 	%r306, %r305, %r304;
	ld.global.u32 	%r307, [%rd46+5120];
	add.s32 	%r308, %r307, %r306;
	ld.global.u32 	%r309, [%rd46+6144];
	add.s32 	%r310, %r309, %r308;
	ld.global.u32 	%r311, [%rd46+7168];
	add.s32 	%r452, %r311, %r310;
	add.s32 	%r441, %r441, 2048;
$L__BB8_13:
	setp.eq.s32 	%p30, %r19, 0;
	@%p30 bra 	$L__BB8_19;
	and.b32  	%r25, %r7, 3;
	setp.lt.u32 	%p31, %r19, 4;
	@%p31 bra 	$L__BB8_16;
	mul.wide.s32 	%rd47, %r441, 4;
	add.s64 	%rd48, %rd2, %rd47;
	ld.global.u32 	%r313, [%rd48];
	add.s32 	%r314, %r313, %r452;
	ld.global.u32 	%r315, [%rd48+1024];
	add.s32 	%r316, %r315, %r314;
	ld.global.u32 	%r317, [%rd48+2048];
	add.s32 	%r318, %r317, %r316;
	ld.global.u32 	%r319, [%rd48+3072];
	add.s32 	%r452, %r319, %r318;
	add.s32 	%r441, %r441, 1024;
$L__BB8_16:
	setp.eq.s32 	%p32, %r25, 0;
	@%p32 bra 	$L__BB8_19;
	neg.s32 	%r449, %r25;
$L__BB8_18:
	.pragma "nounroll";
	mul.wide.s32 	%rd49, %r441, 4;
	add.s64 	%rd50, %rd2, %rd49;
	ld.global.u32 	%r320, [%rd50];
	add.s32 	%r452, %r320, %r452;
	add.s32 	%r441, %r441, 256;
	add.s32 	%r449, %r449, 1;
	setp.ne.s32 	%p33, %r449, 0;
	@%p33 bra 	$L__BB8_18;
$L__BB8_19:
	setp.lt.u64 	%p34, %rd19, 256;
	@%p34 bra 	$L__BB8_24;
	// begin inline asm
	mov.u32 %r384, %laneid;
	// end inline asm
	mov.b32 	%r387, 1;
	mov.b32 	%r408, 31;
	mov.b32 	%r409, -1;
	// begin inline asm
	shfl.sync.down.b32 %r385, %r452, %r387, %r408, %r409;
	// end inline asm
	setp.gt.s32 	%p50, %r384, 30;
	selp.b32 	%r410, 0, %r385, %p50;
	add.s32 	%r391, %r410, %r452;
	mov.b32 	%r392, 2;
	// begin inline asm
	shfl.sync.down.b32 %r390, %r391, %r392, %r408, %r409;
	// end inline asm
	setp.gt.s32 	%p51, %r384, 29;
	selp.b32 	%r411, 0, %r390, %p51;
	add.s32 	%r396, %r391, %r411;
	mov.b32 	%r397, 4;
	// begin inline asm
	shfl.sync.down.b32 %r395, %r396, %r397, %r408, %r409;
	// end inline asm
	setp.gt.s32 	%p52, %r384, 27;
	selp.b32 	%r412, 0, %r395, %p52;
	add.s32 	%r401, %r396, %r412;
	mov.b32 	%r402, 8;
	// begin inline asm
	shfl.sync.down.b32 %r400, %r401, %r402, %r408, %r409;
	// end inline asm
	setp.gt.s32 	%p53, %r384, 23;
	selp.b32 	%r413, 0, %r400, %p53;
	add.s32 	%r406, %r401, %r413;
	mov.b32 	%r407, 16;
	// begin inline asm
	shfl.sync.down.b32 %r405, %r406, %r407, %r408, %r409;
	// end inline asm
	setp.gt.s32 	%p54, %r384, 15;
	selp.b32 	%r414, 0, %r405, %p54;
	add.s32 	%r470, %r406, %r414;
	setp.ne.s32 	%p55, %r384, 0;
	@%p55 bra 	$L__BB8_22;
	shr.u32 	%r415, %r2, 3;
	and.b32  	%r416, %r415, 124;
	mov.u32 	%r417, _ZZN3cub18CUB_300001_SM_10006detail6reduce28DeviceReduceSingleTileKernelINS2_10policy_hubIiyN4cuda3std3__44plusIiEEE10Policy1000EN6thrust24THRUST_300001_SM_1000_NS6detail15normal_iteratorINSD_10device_ptrIiEEEEPiyS9_iiNS7_10__identityEEEvT0_T1_T2_T3_T4_T6_E12temp_storage;
	add.s32 	%r418, %r417, %r416;
	st.shared.u32 	[%r418+8], %r470;
$L__BB8_22:
	bar.sync 	0;
	setp.ne.s32 	%p56, %r2, 0;
	@%p56 bra 	$L__BB8_49;
	ld.shared.u32 	%r419, [_ZZN3cub18CUB_300001_SM_10006detail6reduce28DeviceReduceSingleTileKernelINS2_10policy_hubIiyN4cuda3std3__44plusIiEEE10Policy1000EN6thrust24THRUST_300001_SM_1000_NS6detail15normal_iteratorINSD_10device_ptrIiEEEEPiyS9_iiNS7_10__identityEEEvT0_T1_T2_T3_T4_T6_E12temp_storage+12];
	add.s32 	%r420, %r419, %r470;
	ld.shared.u32 	%r421, [_ZZN3cub18CUB_300001_SM_10006detail6reduce28DeviceReduceSingleTileKernelINS2_10policy_hubIiyN4cuda3std3__44plusIiEEE10Policy1000EN6thrust24THRUST_300001_SM_1000_NS6detail15normal_iteratorINSD_10device_ptrIiEEEEPiyS9_iiNS7_10__identityEEEvT0_T1_T2_T3_T4_T6_E12temp_storage+16];
	add.s32 	%r422, %r420, %r421;
	ld.shared.u32 	%r423, [_ZZN3cub18CUB_300001_SM_10006detail6reduce28DeviceReduceSingleTileKernelINS2_10policy_hubIiyN4cuda3std3__44plusIiEEE10Policy1000EN6thrust24THRUST_300001_SM_1000_NS6detail15normal_iteratorINSD_10device_ptrIiEEEEPiyS9_iiNS7_10__identityEEEvT0_T1_T2_T3_T4_T6_E12temp_storage+20];
	add.s32 	%r424, %r422, %r423;
	ld.shared.u32 	%r425, [_ZZN3cub18CUB_300001_SM_10006detail6reduce28DeviceReduceSingleTileKernelINS2_10policy_hubIiyN4cuda3std3__44plusIiEEE10Policy1000EN6thrust24THRUST_300001_SM_1000_NS6detail15normal_iteratorINSD_10device_ptrIiEEEEPiyS9_iiNS7_10__identityEEEvT0_T1_T2_T3_T4_T6_E12temp_storage+24];
	add.s32 	%r426, %r424, %r425;
	ld.shared.u32 	%r427, [_ZZN3cub18CUB_300001_SM_10006detail6reduce28DeviceReduceSingleTileKernelINS2_10policy_hubIiyN4cuda3std3__44plusIiEEE10Policy1000EN6thrust24THRUST_300001_SM_1000_NS6detail15normal_iteratorINSD_10device_ptrIiEEEEPiyS9_iiNS7_10__identityEEEvT0_T1_T2_T3_T4_T6_E12temp_storage+28];
	add.s32 	%r428, %r426, %r427;
	ld.shared.u32 	%r429, [_ZZN3cub18CUB_300001_SM_10006detail6reduce28DeviceReduceSingleTileKernelINS2_10policy_hubIiyN4cuda3std3__44plusIiEEE10Policy1000EN6thrust24THRUST_300001_SM_1000_NS6detail15normal_iteratorINSD_10device_ptrIiEEEEPiyS9_iiNS7_10__identityEEEvT0_T1_T2_T3_T4_T6_E12temp_storage+32];
	add.s32 	%r430, %r428, %r429;
	ld.shared.u32 	%r431, [_ZZN3cub18CUB_300001_SM_10006detail6reduce28DeviceReduceSingleTileKernelINS2_10policy_hubIiyN4cuda3std3__44plusIiEEE10Policy1000EN6thrust24THRUST_300001_SM_1000_NS6detail15normal_iteratorINSD_10device_ptrIiEEEEPiyS9_iiNS7_10__identityEEEvT0_T1_T2_T3_T4_T6_E12temp_storage+36];
	add.s32 	%r470, %r430, %r431;
	bra.uni 	$L__BB8_49;
$L__BB8_24:
	// begin inline asm
	mov.u32 %r321, %laneid;
	// end inline asm
	and.b32  	%r347, %r2, 992;
	add.s32 	%r348, %r347, 32;
	setp.gt.u32 	%p35, %r348, %r1;
	not.b32 	%r349, %r347;
	add.s32 	%r350, %r1, %r349;
	selp.b32 	%r345, %r350, 31, %p35;
	mov.b32 	%r324, 1;
	mov.b32 	%r346, -1;
	// begin inline asm
	shfl.sync.down.b32 %r322, %r452, %r324, %r345, %r346;
	// end inline asm
	setp.lt.s32 	%p36, %r321, %r345;
	selp.b32 	%r351, %r322, 0, %p36;
	add.s32 	%r328, %r351, %r452;
	mov.b32 	%r329, 2;
	// begin inline asm
	shfl.sync.down.b32 %r327, %r328, %r329, %r345, %r346;
	// end inline asm
	add.s32 	%r352, %r321, 2;
	setp.gt.s32 	%p37, %r352, %r345;
	selp.b32 	%r353, 0, %r327, %p37;
	add.s32 	%r333, %r328, %r353;
	mov.b32 	%r334, 4;
	// begin inline asm
	shfl.sync.down.b32 %r332, %r333, %r334, %r345, %r346;
	// end inline asm
	add.s32 	%r354, %r321, 4;
	setp.gt.s32 	%p38, %r354, %r345;
	selp.b32 	%r355, 0, %r332, %p38;
	add.s32 	%r338, %r333, %r355;
	mov.b32 	%r339, 8;
	// begin inline asm
	shfl.sync.down.b32 %r337, %r338, %r339, %r345, %r346;
	// end inline asm
	add.s32 	%r356, %r321, 8;
	setp.gt.s32 	%p39, %r356, %r345;
	selp.b32 	%r357, 0, %r337, %p39;
	add.s32 	%r343, %r338, %r357;
	mov.b32 	%r344, 16;
	// begin inline asm
	shfl.sync.down.b32 %r342, %r343, %r344, %r345, %r346;
	// end inline asm
	add.s32 	%r358, %r321, 16;
	setp.gt.s32 	%p40, %r358, %r345;
	selp.b32 	%r359, 0, %r342, %p40;
	add.s32 	%r470, %r343, %r359;
	setp.ne.s32 	%p41, %r321, 0;
	@%p41 bra 	$L__BB8_26;
	shr.u32 	%r360, %r2, 3;
	and.b32  	%r361, %r360, 124;
	mov.u32 	%r362, _ZZN3cub18CUB_300001_SM_10006detail6reduce28DeviceReduceSingleTileKernelINS2_10policy_hubIiyN4cuda3std3__44plusIiEEE10Policy1000EN6thrust24THRUST_300001_SM_1000_NS6detail15normal_iteratorINSD_10device_ptrIiEEEEPiyS9_iiNS7_10__identityEEEvT0_T1_T2_T3_T4_T6_E12temp_storage;
	add.s32 	%r363, %r362, %r361;
	st.shared.u32 	[%r363+8], %r470;
$L__BB8_26:
	bar.sync 	0;
	setp.ne.s32 	%p42, %r2, 0;
	@%p42 bra 	$L__BB8_49;
	setp.gt.u64 	%p43, %rd19, 32;
	ld.shared.u32 	%r364, [_ZZN3cub18CUB_300001_SM_10006detail6reduce28DeviceReduceSingleTileKernelINS2_10policy_hubIiyN4cuda3std3__44plusIiEEE10Policy1000EN6thrust24THRUST_300001_SM_1000_NS6detail15normal_iteratorINSD_10device_ptrIiEEEEPiyS9_iiNS7_10__identityEEEvT0_T1_T2_T3_T4_T6_E12temp_storage+12];
	selp.b32 	%r365, %r364, 0, %p43;
	add.s32 	%r366, %r365, %r470;
	setp.gt.u64 	%p44, %rd19, 64;
	ld.shared.u32 	%r367, [_ZZN3cub18CUB_300001_SM_10006detail6reduce28DeviceReduceSingleTileKernelINS2_10policy_hubIiyN4cuda3std3__44plusIiEEE10Policy1000EN6thrust24THRUST_300001_SM_1000_NS6detail15normal_iteratorINSD_10device_ptrIiEEEEPiyS9_iiNS7_10__identityEEEvT0_T1_T2_T3_T4_T6_E12temp_storage+16];
	selp.b32 	%r368, %r367, 0, %p44;
	add.s32 	%r369, %r366, %r368;
	setp.gt.u64 	%p45, %rd19, 96;
	ld.shared.u32 	%r370, [_ZZN3cub18CUB_300001_SM_10006detail6reduce28DeviceReduceSingleTileKernelINS2_10policy_hubIiyN4cuda3std3__44plusIiEEE10Policy1000EN6thrust24THRUST_300001_SM_1000_NS6detail15normal_iteratorINSD_10device_ptrIiEEEEPiyS9_iiNS7_10__identityEEEvT0_T1_T2_T3_T4_T6_E12temp_storage+20];
	selp.b32 	%r371, %r370, 0, %p45;
	add.s32 	%r372, %r369, %r371;
	setp.gt.u64 	%p46, %rd19, 128;
	ld.shared.u32 	%r373, [_ZZN3cub18CUB_300001_SM_10006detail6reduce28DeviceReduceSingleTileKernelINS2_10policy_hubIiyN4cuda3std3__44plusIiEEE10Policy1000EN6thrust24THRUST_300001_SM_1000_NS6detail15normal_iteratorINSD_10device_ptrIiEEEEPiyS9_iiNS7_10__identityEEEvT0_T1_T2_T3_T4_T6_E12temp_storage+24];
	selp.b32 	%r374, %r373, 0, %p46;
	add.s32 	%r375, %r372, %r374;
	setp.gt.u64 	%p47, %rd19, 160;
	ld.shared.u32 	%r376, [_ZZN3cub18CUB_300001_SM_10006detail6reduce28DeviceReduceSingleTileKernelINS2_10policy_hubIiyN4cuda3std3__44plusIiEEE10Policy1000EN6thrust24THRUST_300001_SM_1000_NS6detail15normal_iteratorINSD_10device_ptrIiEEEEPiyS9_iiNS7_10__identityEEEvT0_T1_T2_T3_T4_T6_E12temp_storage+28];
	selp.b32 	%r377, %r376, 0, %p47;
	add.s32 	%r378, %r375, %r377;
	setp.gt.u64 	%p48, %rd19, 192;
	ld.shared.u32 	%r379, [_ZZN3cub18CUB_300001_SM_10006detail6reduce28DeviceReduceSingleTileKernelINS2_10policy_hubIiyN4cuda3std3__44plusIiEEE10Policy1000EN6thrust24THRUST_300001_SM_1000_NS6detail15normal_iteratorINSD_10device_ptrIiEEEEPiyS9_iiNS7_10__identityEEEvT0_T1_T2_T3_T4_T6_E12temp_storage+32];
	selp.b32 	%r380, %r379, 0, %p48;
	add.s32 	%r381, %r378, %r380;
	setp.gt.u64 	%p49, %rd19, 224;
	ld.shared.u32 	%r382, [_ZZN3cub18CUB_300001_SM_10006detail6reduce28DeviceReduceSingleTileKernelINS2_10policy_hubIiyN4cuda3std3__44plusIiEEE10Policy1000EN6thrust24THRUST_300001_SM_1000_NS6detail15normal_iteratorINSD_10device_ptrIiEEEEPiyS9_iiNS7_10__identityEEEvT0_T1_T2_T3_T4_T6_E12temp_storage+36];
	selp.b32 	%r383, %r382, 0, %p49;
	add.s32 	%r470, %r381, %r383;
	bra.uni 	$L__BB8_49;
$L__BB8_28:
	mov.u32 	%r43, %tid.x;
	cvt.u64.u32 	%rd6, %r43;
	mul.wide.u32 	%rd22, %r43, 4;
	add.s64 	%rd7, %rd2, %rd22;
	ld.global.u32 	%r82, [%rd7];
	ld.global.u32 	%r83, [%rd7+1024];
	ld.global.u32 	%r84, [%rd7+2048];
	ld.global.u32 	%r85, [%rd7+3072];
	ld.global.u32 	%r86, [%rd7+4096];
	ld.global.u32 	%r87, [%rd7+5120];
	ld.global.u32 	%r88, [%rd7+6144];
	ld.global.u32 	%r89, [%rd7+7168];
	ld.global.u32 	%r90, [%rd7+8192];
	ld.global.u32 	%r91, [%rd7+9216];
	ld.global.u32 	%r92, [%rd7+10240];
	ld.global.u32 	%r93, [%rd7+11264];
	ld.global.u32 	%r94, [%rd7+12288];
	ld.global.u32 	%r95, [%rd7+13312];
	ld.global.u32 	%r96, [%rd7+14336];
	ld.global.u32 	%r97, [%rd7+15360];
	add.s32 	%r98, %r83, %r82;
	add.s32 	%r99, %r84, %r98;
	add.s32 	%r100, %r85, %r99;
	add.s32 	%r101, %r86, %r100;
	add.s32 	%r102, %r87, %r101;
	add.s32 	%r103, %r88, %r102;
	add.s32 	%r104, %r89, %r103;
	add.s32 	%r105, %r90, %r104;
	add.s32 	%r106, %r91, %r105;
	add.s32 	%r107, %r92, %r106;
	add.s32 	%r108, %r93, %r107;
	add.s32 	%r109, %r94, %r108;
	add.s32 	%r110, %r95, %r109;
	add.s32 	%r111, %r96, %r110;
	add.s32 	%r469, %r97, %r111;
	add.s64 	%rd8, %rd19, -4096;
	setp.lt.u64 	%p3, %rd8, 4096;
	mov.b64 	%rd53, 4096;
	@%p3 bra 	$L__BB8_32;
	mov.b64 	%rd53, 4096;
$L__BB8_30:
	shl.b64 	%rd24, %rd53, 2;
	add.s64 	%rd25, %rd7, %rd24;
	ld.global.u32 	%r112, [%rd25];
	ld.global.u32 	%r113, [%rd25+1024];
	ld.global.u32 	%r114, [%rd25+2048];
	ld.global.u32 	%r115, [%rd25+3072];
	ld.global.u32 	%r116, [%rd25+4096];
	ld.global.u32 	%r117, [%rd25+5120];
	ld.global.u32 	%r118, [%rd25+6144];
	ld.global.u32 	%r119, [%rd25+7168];
	ld.global.u32 	%r120, [%rd25+8192];
	ld.global.u32 	%r121, [%rd25+9216];
	ld.global.u32 	%r122, [%rd25+10240];
	ld.global.u32 	%r123, [%rd25+11264];
	ld.global.u32 	%r124, [%rd25+12288];
	ld.global.u32 	%r125, [%rd25+13312];
	ld.global.u32 	%r126, [%rd25+14336];
	ld.global.u32 	%r127, [%rd25+15360];
	add.s32 	%r128, %r112, %r469;
	add.s32 	%r129, %r113, %r128;
	add.s32 	%r130, %r114, %r129;
	add.s32 	%r131, %r115, %r130;
	add.s32 	%r132, %r116, %r131;
	add.s32 	%r133, %r117, %r132;
	add.s32 	%r134, %r118, %r133;
	add.s32 	%r135, %r119, %r134;
	add.s32 	%r136, %r120, %r135;
	add.s32 	%r137, %r121, %r136;
	add.s32 	%r138, %r122, %r137;
	add.s32 	%r139, %r123, %r138;
	add.s32 	%r140, %r124, %r139;
	add.s32 	%r141, %r125, %r140;
	add.s32 	%r142, %r126, %r141;
	add.s32 	%r469, %r127, %r142;
	sub.s64 	%rd26, %rd19, %rd53;
	setp.lt.u64 	%p4, %rd26, 4096;
	@%p4 bra 	$L__BB8_45;
	add.s64 	%rd53, %rd53, 4096;
	setp.le.u64 	%p5, %rd53, %rd8;
	@%p5 bra 	$L__BB8_30;
$L__BB8_32:
	setp.le.u64 	%p6, %rd19, %rd53;
	cvt.u32.u64 	%r143, %rd53;
	cvt.u32.u64 	%r144, %rd19;
	sub.s32 	%r145, %r144, %r143;
	setp.ge.s32 	%p7, %r43, %r145;
	or.pred  	%p8, %p6, %p7;
	@%p8 bra 	$L__BB8_45;
	not.b32 	%r149, %r43;
	add.s32 	%r150, %r149, %r144;
	sub.s32 	%r152, %r150, %r143;
	shr.u32 	%r153, %r152, 8;
	add.s32 	%r48, %r153, 1;
	and.b32  	%r49, %r48, 15;
	setp.lt.u32 	%p9, %r152, 3840;
	mov.u32 	%r459, %r43;
	@%p9 bra 	$L__BB8_36;
	and.b32  	%r154, %r48, 33554416;
	neg.s32 	%r455, %r154;
	add.s64 	%rd27, %rd53, %rd6;
	shl.b64 	%rd28, %rd27, 2;
	add.s64 	%rd29, %rd28, %rd2;
	add.s64 	%rd54, %rd29, 8192;
	mov.u32 	%r459, %r43;
$L__BB8_35:
	.pragma "nounroll";
	ld.global.u32 	%r155, [%rd54+-8192];
	add.s32 	%r156, %r155, %r469;
	ld.global.u32 	%r157, [%rd54+-7168];
	add.s32 	%r158, %r157, %r156;
	ld.global.u32 	%r159, [%rd54+-6144];
	add.s32 	%r160, %r159, %r158;
	ld.global.u32 	%r161, [%rd54+-5120];
	add.s32 	%r162, %r161, %r160;
	ld.global.u32 	%r163, [%rd54+-4096];
	add.s32 	%r164, %r163, %r162;
	ld.global.u32 	%r165, [%rd54+-3072];
	add.s32 	%r166, %r165, %r164;
	ld.global.u32 	%r167, [%rd54+-2048];
	add.s32 	%r168, %r167, %r166;
	ld.global.u32 	%r169, [%rd54+-1024];
	add.s32 	%r170, %r169, %r168;
	ld.global.u32 	%r171, [%rd54];
	add.s32 	%r172, %r171, %r170;
	ld.global.u32 	%r173, [%rd54+1024];
	add.s32 	%r174, %r173, %r172;
	ld.global.u32 	%r175, [%rd54+2048];
	add.s32 	%r176, %r175, %r174;
	ld.global.u32 	%r177, [%rd54+3072];
	add.s32 	%r178, %r177, %r176;
	ld.global.u32 	%r179, [%rd54+4096];
	add.s32 	%r180, %r179, %r178;
	ld.global.u32 	%r181, [%rd54+5120];
	add.s32 	%r182, %r181, %r180;
	ld.global.u32 	%r183, [%rd54+6144];
	add.s32 	%r184, %r183, %r182;
	ld.global.u32 	%r185, [%rd54+7168];
	add.s32 	%r469, %r185, %r184;
	add.s32 	%r459, %r459, 4096;
	add.s32 	%r455, %r455, 16;
	add.s64 	%rd54, %rd54, 16384;
	setp.ne.s32 	%p10, %r455, 0;
	@%p10 bra 	$L__BB8_35;
$L__BB8_36:
	setp.eq.s32 	%p11, %r49, 0;
	@%p11 bra 	$L__BB8_45;
	and.b32  	%r60, %r48, 7;
	setp.lt.u32 	%p12, %r49, 8;
	@%p12 bra 	$L__BB8_39;
	cvt.u64.u32 	%rd30, %r459;
	add.s64 	%rd31, %rd53, %rd30;
	shl.b64 	%rd32, %rd31, 2;
	add.s64 	%rd33, %rd2, %rd32;
	ld.global.u32 	%r187, [%rd33];
	add.s32 	%r188, %r187, %r469;
	ld.global.u32 	%r189, [%rd33+1024];
	add.s32 	%r190, %r189, %r188;
	ld.global.u32 	%r191, [%rd33+2048];
	add.s32 	%r192, %r191, %r190;
	ld.global.u32 	%r193, [%rd33+3072];
	add.s32 	%r194, %r193, %r192;
	ld.global.u32 	%r195, [%rd33+4096];
	add.s32 	%r196, %r195, %r194;
	ld.global.u32 	%r197, [%rd33+5120];
	add.s32 	%r198, %r197, %r196;
	ld.global.u32 	%r199, [%rd33+6144];
	add.s32 	%r200, %r199, %r198;
	ld.global.u32 	%r201, [%rd33+7168];
	add.s32 	%r469, %r201, %r200;
	add.s32 	%r459, %r459, 2048;
$L__BB8_39:
	setp.eq.s32 	%p13, %r60, 0;
	@%p13 bra 	$L__BB8_45;
	and.b32  	%r66, %r48, 3;
	setp.lt.u32 	%p14, %r60, 4;
	@%p14 bra 	$L__BB8_42;
	cvt.u64.u32 	%rd34, %r459;
	add.s64 	%rd35, %rd53, %rd34;
	shl.b64 	%rd36, %rd35, 2;
	add.s64 	%rd37, %rd2, %rd36;
	ld.global.u32 	%r203, [%rd37];
	add.s32 	%r204, %r203, %r469;
	ld.global.u32 	%r205, [%rd37+1024];
	add.s32 	%r206, %r205, %r204;
	ld.global.u32 	%r207, [%rd37+2048];
	add.s32 	%r208, %r207, %r206;
	ld.global.u32 	%r209, [%rd37+3072];
	add.s32 	%r469, %r209, %r208;
	add.s32 	%r459, %r459, 1024;
$L__BB8_42:
	setp.eq.s32 	%p15, %r66, 0;
	@%p15 bra 	$L__BB8_45;
	cvt.u64.u32 	%rd38, %r459;
	add.s64 	%rd39, %rd53, %rd38;
	shl.b64 	%rd40, %rd39, 2;
	add.s64 	%rd55, %rd2, %rd40;
	neg.s32 	%r467, %r66;
$L__BB8_44:
	.pragma "nounroll";
	ld.global.u32 	%r210, [%rd55];
	add.s32 	%r469, %r210, %r469;
	add.s64 	%rd55, %rd55, 1024;
	add.s32 	%r467, %r467, 1;
	setp.ne.s32 	%p16, %r467, 0;
	@%p16 bra 	$L__BB8_44;
$L__BB8_45:
	// begin inline asm
	mov.u32 %r211, %laneid;
	// end inline asm
	mov.b32 	%r214, 1;
	mov.b32 	%r235, 31;
	mov.b32 	%r236, -1;
	// begin inline asm
	shfl.sync.down.b32 %r212, %r469, %r214, %r235, %r236;
	// end inline asm
	setp.gt.s32 	%p17, %r211, 30;
	selp.b32 	%r237, 0, %r212, %p17;
	add.s32 	%r218, %r237, %r469;
	mov.b32 	%r219, 2;
	// begin inline asm
	shfl.sync.down.b32 %r217, %r218, %r219, %r235, %r236;
	// end inline asm
	setp.gt.s32 	%p18, %r211, 29;
	selp.b32 	%r238, 0, %r217, %p18;
	add.s32 	%r223, %r218, %r238;
	mov.b32 	%r224, 4;
	// begin inline asm
	shfl.sync.down.b32 %r222, %r223, %r224, %r235, %r236;
	// end inline asm
	setp.gt.s32 	%p19, %r211, 27;
	selp.b32 	%r239, 0, %r222, %p19;
	add.s32 	%r228, %r223, %r239;
	mov.b32 	%r229, 8;
	// begin inline asm
	shfl.sync.down.b32 %r227, %r228, %r229, %r235, %r236;
	// end inline asm
	setp.gt.s32 	%p20, %r211, 23;
	selp.b32 	%r240, 0, %r227, %p20;
	add.s32 	%r233, %r228, %r240;
	mov.b32 	%r234, 16;
	// begin inline asm
	shfl.sync.down.b32 %r232, %r233, %r234, %r235, %r236;
	// end inline asm
	setp.gt.s32 	%p21, %r211, 15;
	selp.b32 	%r241, 0, %r232, %p21;
	add.s32 	%r470, %r233, %r241;
	setp.ne.s32 	%p22, %r211, 0;
	@%p22 bra 	$L__BB8_47;
	shr.u32 	%r242, %r43, 3;
	and.b32  	%r243, %r242, 124;
	mov.u32 	%r244, _ZZN3cub18CUB_300001_SM_10006detail6reduce28DeviceReduceSingleTileKernelINS2_10policy_hubIiyN4cuda3std3__44plusIiEEE10Policy1000EN6thrust24THRUST_300001_SM_1000_NS6detail15normal_iteratorINSD_10device_ptrIiEEEEPiyS9_iiNS7_10__identityEEEvT0_T1_T2_T3_T4_T6_E12temp_storage;
	add.s32 	%r245, %r244, %r243;
	st.shared.u32 	[%r245+8], %r470;
$L__BB8_47:
	bar.sync 	0;
	setp.ne.s32 	%p23, %r43, 0;
	@%p23 bra 	$L__BB8_49;
	ld.shared.u32 	%r246, [_ZZN3cub18CUB_300001_SM_10006detail6reduce28DeviceReduceSingleTileKernelINS2_10policy_hubIiyN4cuda3std3__44plusIiEEE10Policy1000EN6thrust24THRUST_300001_SM_1000_NS6detail15normal_iteratorINSD_10device_ptrIiEEEEPiyS9_iiNS7_10__identityEEEvT0_T1_T2_T3_T4_T6_E12temp_storage+12];
	add.s32 	%r247, %r246, %r470;
	ld.shared.u32 	%r248, [_ZZN3cub18CUB_300001_SM_10006detail6reduce28DeviceReduceSingleTileKernelINS2_10policy_hubIiyN4cuda3std3__44plusIiEEE10Policy1000EN6thrust24THRUST_300001_SM_1000_NS6detail15normal_iteratorINSD_10device_ptrIiEEEEPiyS9_iiNS7_10__identityEEEvT0_T1_T2_T3_T4_T6_E12temp_storage+16];
	add.s32 	%r249, %r247, %r248;
	ld.shared.u32 	%r250, [_ZZN3cub18CUB_300001_SM_10006detail6reduce28DeviceReduceSingleTileKernelINS2_10policy_hubIiyN4cuda3std3__44plusIiEEE10Policy1000EN6thrust24THRUST_300001_SM_1000_NS6detail15normal_iteratorINSD_10device_ptrIiEEEEPiyS9_iiNS7_10__identityEEEvT0_T1_T2_T3_T4_T6_E12temp_storage+20];
	add.s32 	%r251, %r249, %r250;
	ld.shared.u32 	%r252, [_ZZN3cub18CUB_300001_SM_10006detail6reduce28DeviceReduceSingleTileKernelINS2_10policy_hubIiyN4cuda3std3__44plusIiEEE10Policy1000EN6thrust24THRUST_300001_SM_1000_NS6detail15normal_iteratorINSD_10device_ptrIiEEEEPiyS9_iiNS7_10__identityEEEvT0_T1_T2_T3_T4_T6_E12temp_storage+24];
	add.s32 	%r253, %r251, %r252;
	ld.shared.u32 	%r254, [_ZZN3cub18CUB_300001_SM_10006detail6reduce28DeviceReduceSingleTileKernelINS2_10policy_hubIiyN4cuda3std3__44plusIiEEE10Policy1000EN6thrust24THRUST_300001_SM_1000_NS6detail15normal_iteratorINSD_10device_ptrIiEEEEPiyS9_iiNS7_10__identityEEEvT0_T1_T2_T3_T4_T6_E12temp_storage+28];
	add.s32 	%r255, %r253, %r254;
	ld.shared.u32 	%r256, [_ZZN3cub18CUB_300001_SM_10006detail6reduce28DeviceReduceSingleTileKernelINS2_10policy_hubIiyN4cuda3std3__44plusIiEEE10Policy1000EN6thrust24THRUST_300001_SM_1000_NS6detail15normal_iteratorINSD_10device_ptrIiEEEEPiyS9_iiNS7_10__identityEEEvT0_T1_T2_T3_T4_T6_E12temp_storage+32];
	add.s32 	%r257, %r255, %r256;
	ld.shared.u32 	%r258, [_ZZN3cub18CUB_300001_SM_10006detail6reduce28DeviceReduceSingleTileKernelINS2_10policy_hubIiyN4cuda3std3__44plusIiEEE10Policy1000EN6thrust24THRUST_300001_SM_1000_NS6detail15normal_iteratorINSD_10device_ptrIiEEEEPiyS9_iiNS7_10__identityEEEvT0_T1_T2_T3_T4_T6_E12temp_storage+36];
	add.s32 	%r470, %r257, %r258;
$L__BB8_49:
	mov.u32 	%r432, %tid.x;
	setp.ne.s32 	%p57, %r432, 0;
	@%p57 bra 	$L__BB8_51;
	add.s32 	%r433, %r470, %r81;
	st.global.u32 	[%rd1], %r433;
$L__BB8_51:
	ret;

}
	// .globl	_ZN3cub18CUB_300001_SM_10006detail6reduce18DeviceReduceKernelINS2_10policy_hubIiyN4cuda3std3__44plusIiEEE10Policy1000EN6thrust24THRUST_300001_SM_1000_NS6detail15normal_iteratorINSD_10device_ptrIiEEEEyS9_iNS7_10__identityEEEvT0_PT3_T1_NS0_13GridEvenShareISN_EET2_T4_
.visible .entry _ZN3cub18CUB_300001_SM_10006detail6reduce18DeviceReduceKernelINS2_10policy_hubIiyN4cuda3std3__44plusIiEEE10Policy1000EN6thrust24THRUST_300001_SM_1000_NS6detail15normal_iteratorINSD_10device_ptrIiEEEEyS9_iNS7_10__identityEEEvT0_PT3_T1_NS0_13GridEvenShareISN_EET2_T4_(
	.param .align 8 .b8 _ZN3cub18CUB_300001_SM_10006detail6reduce18DeviceReduceKernelINS2_10policy_hubIiyN4cuda3std3__44plusIiEEE10Policy1000EN6thrust24THRUST_300001_SM_1000_NS6detail15normal_iteratorINSD_10device_ptrIiEEEEyS9_iNS7_10__identityEEEvT0_PT3_T1_NS0_13GridEvenShareISN_EET2_T4__param_0[8],
	.param .u64 .ptr .align 1 _ZN3cub18CUB_300001_SM_10006detail6reduce18DeviceReduceKernelINS2_10policy_hubIiyN4cuda3std3__44plusIiEEE10Policy1000EN6thrust24THRUST_300001_SM_1000_NS6detail15normal_iteratorINSD_10device_ptrIiEEEEyS9_iNS7_10__identityEEEvT0_PT3_T1_NS0_13GridEvenShareISN_EET2_T4__param_1,
	.param .u64 _ZN3cub18CUB_300001_SM_10006detail6reduce18DeviceReduceKernelINS2_10policy_hubIiyN4cuda3std3__44plusIiEEE10Policy1000EN6thrust24THRUST_300001_SM_1000_NS6detail15normal_iteratorINSD_10device_ptrIiEEEEyS9_iNS7_10__identityEEEvT0_PT3_T1_NS0_13GridEvenShareISN_EET2_T4__param_2,
	.param .align 8 .b8 _ZN3cub18CUB_300001_SM_10006detail6reduce18DeviceReduceKernelINS2_10policy_hubIiyN4cuda3std3__44plusIiEEE10Policy1000EN6thrust24THRUST_300001_SM_1000_NS6detail15normal_iteratorINSD_10device_ptrIiEEEEyS9_iNS7_10__identityEEEvT0_PT3_T1_NS0_13GridEvenShareISN_EET2_T4__param_3[72],
	.param .align 1 .b8 _ZN3cub18CUB_300001_SM_10006detail6reduce18DeviceReduceKernelINS2_10policy_hubIiyN4cuda3std3__44plusIiEEE10Policy1000EN6thrust24THRUST_300001_SM_1000_NS6detail15normal_iteratorINSD_10device_ptrIiEEEEyS9_iNS7_10__identityEEEvT0_PT3_T1_NS0_13GridEvenShareISN_EET2_T4__param_4[1],
	.param .align 1 .b8 _ZN3cub18CUB_300001_SM_10006detail6reduce18DeviceReduceKernelINS2_10policy_hubIiyN4cuda3std3__44plusIiEEE10Policy1000EN6thrust24THRUST_300001_SM_1000_NS6detail15normal_iteratorINSD_10device_ptrIiEEEEyS9_iNS7_10__identityEEEvT0_PT3_T1_NS0_13GridEvenShareISN_EET2_T4__param_5[1]
)
.maxntid 256
{
	.reg .pred 	%p<57>;
	.reg .b16 	%rs<4>;
	.reg .b32 	%r<502>;
	.reg .b64 	%rd<78>;
	// demoted variable
	.shared .align 4 .b8 _ZZN3cub18CUB_300001_SM_10006detail6reduce18DeviceReduceKernelINS2_10policy_hubIiyN4cuda3std3__44plusIiEEE10Policy1000EN6thrust24THRUST_300001_SM_1000_NS6detail15normal_iteratorINSD_10device_ptrIiEEEEyS9_iNS7_10__identityEEEvT0_PT3_T1_NS0_13GridEvenShareISN_EET2_T4_E12temp_storage[44];
	ld.param.u64 	%rd1, [_ZN3cub18CUB_300001_SM_10006detail6reduce18DeviceReduceKernelINS2_10policy_hubIiyN4cuda3std3__44plusIiEEE10Policy1000EN6thrust24THRUST_300001_SM_1000_NS6detail15normal_iteratorINSD_10device_ptrIiEEEEyS9_iNS7_10__identityEEEvT0_PT3_T1_NS0_13GridEvenShareISN_EET2_T4__param_3+32];
	ld.param.u32 	%r1, [_ZN3cub18CUB_300001_SM_10006detail6reduce18DeviceReduceKernelINS2_10policy_hubIiyN4cuda3std3__44plusIiEEE10Policy1000EN6thrust24THRUST_300001_SM_1000_NS6detail15normal_iteratorINSD_10device_ptrIiEEEEyS9_iNS7_10__identityEEEvT0_PT3_T1_NS0_13GridEvenShareISN_EET2_T4__param_3+40];
	ld.param.u64 	%rd25, [_ZN3cub18CUB_300001_SM_10006detail6reduce18DeviceReduceKernelINS2_10policy_hubIiyN4cuda3std3__44plusIiEEE10Policy1000EN6thrust24THRUST_300001_SM_1000_NS6detail15normal_iteratorINSD_10device_ptrIiEEEEyS9_iNS7_10__identityEEEvT0_PT3_T1_NS0_13GridEvenShareISN_EET2_T4__param_0];
	cvta.to.global.u64 	%rd2, %rd25;
	mov.u32 	%r2, %ctaid.x;
	shl.b32 	%r88, %r1, 12;
	cvt.s64.s32 	%rd3, %r88;
	shl.b32 	%r89, %r2, 12;
	cvt.u64.u32 	%rd4, %r89;
	sub.s64 	%rd5, %rd1, %rd4;
	setp.gt.u64 	%p1, %rd5, 4095;
	@%p1 bra 	$L__BB9_25;
	cvt.u32.u64 	%r287, %rd4;
	cvt.u32.u64 	%r3, %rd1;
	sub.s32 	%r4, %r3, %r287;
	mov.u32 	%r5, %tid.x;
	setp.ge.s32 	%p23, %r5, %r4;
	mov.b32 	%r482, 0;
	mov.u32 	%r471, %r5;
	@%p23 bra 	$L__BB9_3;
	add.s32 	%r289, %r287, %r5;
	mul.wide.u32 	%rd51, %r289, 4;
	add.s64 	%rd52, %rd2, %rd51;
	ld.global.u32 	%r482, [%rd52];
	add.s32 	%r471, %r5, 256;
$L__BB9_3:
	setp.ge.s32 	%p24, %r471, %r4;
	@%p24 bra 	$L__BB9_16;
	not.b32 	%r292, %r471;
	add.s32 	%r293, %r292, %r3;
	sub.s32 	%r294, %r293, %r287;
	shr.u32 	%r295, %r294, 8;
	add.s32 	%r10, %r295, 1;
	and.b32  	%r11, %r10, 15;
	setp.lt.u32 	%p25, %r294, 3840;
	@%p25 bra 	$L__BB9_7;
	and.b32  	%r296, %r10, 33554416;
	neg.s32 	%r467, %r296;
	mul.wide.u32 	%rd53, %r2, 16384;
	mul.wide.u32 	%rd54, %r471, 4;
	or.b64  	%rd55, %rd53, %rd54;
	add.s64 	%rd56, %rd55, %rd2;
	add.s64 	%rd72, %rd56, 8192;
$L__BB9_6:
	.pragma "nounroll";
	ld.global.u32 	%r297, [%rd72+-8192];
	add.s32 	%r298, %r297, %r482;
	ld.global.u32 	%r299, [%rd72+-7168];
	add.s32 	%r300, %r299, %r298;
	ld.global.u32 	%r301, [%rd72+-6144];
	add.s32 	%r302, %r301, %r300;
	ld.global.u32 	%r303, [%rd72+-5120];
	add.s32 	%r304, %r303, %r302;
	ld.global.u32 	%r305, [%rd72+-4096];
	add.s32 	%r306, %r305, %r304;
	ld.global.u32 	%r307, [%rd72+-3072];
	add.s32 	%r308, %r307, %r306;
	ld.global.u32 	%r309, [%rd72+-2048];
	add.s32 	%r310, %r309, %r308;
	ld.global.u32 	%r311, [%rd72+-1024];
	add.s32 	%r312, %r311, %r310;
	ld.global.u32 	%r313, [%rd72];
	add.s32 	%r314, %r313, %r312;
	ld.global.u32 	%r315, [%rd72+1024];
	add.s32 	%r316, %r315, %r314;
	ld.global.u32 	%r317, [%rd72+2048];
	add.s32 	%r318, %r317, %r316;
	ld.global.u32 	%r319, [%rd72+3072];
	add.s32 	%r320, %r319, %r318;
	ld.global.u32 	%r321, [%rd72+4096];
	add.s32 	%r322, %r321, %r320;
	ld.global.u32 	%r323, [%rd72+5120];
	add.s32 	%r324, %r323, %r322;
	ld.global.u32 	%r325, [%rd72+6144];
	add.s32 	%r326, %r325, %r324;
	ld.global.u32 	%r327, [%rd72+7168];
	add.s32 	%r482, %r327, %r326;
	add.s32 	%r471, %r471, 4096;
	add.s32 	%r467, %r467, 16;
	add.s64 	%rd72, %rd72, 16384;
	setp.ne.s32 	%p26, %r467, 0;
	@%p26 bra 	$L__BB9_6;
$L__BB9_7:
	setp.eq.s32 	%p27, %r11, 0;
	@%p27 bra 	$L__BB9_16;
	and.b32  	%r22, %r10, 7;
	setp.lt.u32 	%p28, %r11, 8;
	@%p28 bra 	$L__BB9_10;
	cvt.s64.s32 	%rd57, %r471;
	add.s64 	%rd58, %rd57, %rd4;
	shl.b64 	%rd59, %rd58, 2;
	add.s64 	%rd60, %rd2, %rd59;
	ld.global.u32 	%r329, [%rd60];
	add.s32 	%r330, %r329, %r482;
	ld.global.u32 	%r331, [%rd60+1024];
	add.s32 	%r332, %r331, %r330;
	ld.global.u32 	%r333, [%rd60+2048];
	add.s32 	%r334, %r333, %r332;
	ld.global.u32 	%r335, [%rd60+3072];
	add.s32 	%r336, %r335, %r334;
	ld.global.u32 	%r337, [%rd60+4096];
	add.s32 	%r338, %r337, %r336;
	ld.global.u32 	%r339, [%rd60+5120];
	add.s32 	%r340, %r339, %r338;
	ld.global.u32 	%r341, [%rd60+6144];
	add.s32 	%r342, %r341, %r340;
	ld.global.u32 	%r343, [%rd60+7168];
	add.s32 	%r482, %r343, %r342;
	add.s32 	%r471, %r471, 2048;
$L__BB9_10:
	setp.eq.s32 	%p29, %r22, 0;
	@%p29 bra 	$L__BB9_16;
	and.b32  	%r28, %r10, 3;
	setp.lt.u32 	%p30, %r22, 4;
	@%p30 bra 	$L__BB9_13;
	cvt.s64.s32 	%rd61, %r471;
	add.s64 	%rd62, %rd61, %rd4;
	shl.b64 	%rd63, %rd62, 2;
	add.s64 	%rd64, %rd2, %rd63;
	ld.global.u32 	%r345, [%rd64];
	add.s32 	%r346, %r345, %r482;
	ld.global.u32 	%r347, [%rd64+1024];
	add.s32 	%r348, %r347, %r346;
	ld.global.u32 	%r349, [%rd64+2048];
	add.s32 	%r350, %r349, %r348;
	ld.global.u32 	%r351, [%rd64+3072];
	add.s32 	%r482, %r351, %r350;
	add.s32 	%r471, %r471, 1024;
$L__BB9_13:
	setp.eq.s32 	%p31, %r28, 0;
	@%p31 bra 	$L__BB9_16;
	mul.wide.u32 	%rd65, %r2, 16384;
	add.s64 	%rd9, %rd2, %rd65;
	neg.s32 	%r479, %r28;
$L__BB9_15:
	.pragma "nounroll";
	mul.wide.s32 	%rd66, %r471, 4;
	add.s64 	%rd67, %rd9, %rd66;
	ld.global.u32 	%r352, [%rd67];
	add.s32 	%r482, %r352, %r482;
	add.s32 	%r471, %r471, 256;
	add.s32 	%r479, %r479, 1;
	setp.ne.s32 	%p32, %r479, 0;
	@%p32 bra 	$L__BB9_15;
$L__BB9_16:
	setp.lt.s32 	%p33, %r4, 256;
	@%p33 bra 	$L__BB9_21;
	// begin inline asm
	mov.u32 %r416, %laneid;
	// end inline asm
	mov.b32 	%r419, 1;
	mov.b32 	%r440, 31;
	mov.b32 	%r441, -1;
	// begin inline asm
	shfl.sync.down.b32 %r417, %r482, %r419, %r440, %r441;
	// end inline asm
	setp.gt.s32 	%p49, %r416, 30;
	selp.b32 	%r442, 0, %r417, %p49;
	add.s32 	%r423, %r442, %r482;
	mov.b32 	%r424, 2;
	// begin inline asm
	shfl.sync.down.b32 %r422, %r423, %r424, %r440, %r441;
	// end inline asm
	setp.gt.s32 	%p50, %r416, 29;
	selp.b32 	%r443, 0, %r422, %p50;
	add.s32 	%r428, %r423, %r443;
	mov.b32 	%r429, 4;
	// begin inline asm
	shfl.sync.down.b32 %r427, %r428, %r429, %r440, %r441;
	// end inline asm
	setp.gt.s32 	%p51, %r416, 27;
	selp.b32 	%r444, 0, %r427, %p51;
	add.s32 	%r433, %r428, %r444;
	mov.b32 	%r434, 8;
	// begin inline asm
	shfl.sync.down.b32 %r432, %r433, %r434, %r440, %r441;
	// end inline asm
	setp.gt.s32 	%p52, %r416, 23;
	selp.b32 	%r445, 0, %r432, %p52;
	add.s32 	%r438, %r433, %r445;
	mov.b32 	%r439, 16;
	// begin inline asm
	shfl.sync.down.b32 %r437, %r438, %r439, %r440, %r441;
	// end inline asm
	setp.gt.s32 	%p53, %r416, 15;
	selp.b32 	%r446, 0, %r437, %p53;
	add.s32 	%r501, %r438, %r446;
	setp.ne.s32 	%p54, %r416, 0;
	@%p54 bra 	$L__BB9_19;
	shr.u32 	%r447, %r5, 3;
	and.b32  	%r448, %r447, 124;
	mov.u32 	%r449, _ZZN3cub18CUB_300001_SM_10006detail6reduce18DeviceReduceKernelINS2_10policy_hubIiyN4cuda3std3__44plusIiEEE10Policy1000EN6thrust24THRUST_300001_SM_1000_NS6detail15normal_iteratorINSD_10device_ptrIiEEEEyS9_iNS7_10__identityEEEvT0_PT3_T1_NS0_13GridEvenShareISN_EET2_T4_E12temp_storage;
	add.s32 	%r450, %r449, %r448;
	st.shared.u32 	[%r450+8], %r501;
$L__BB9_19:
	bar.sync 	0;
	setp.ne.s32 	%p55, %r5, 0;
	@%p55 bra 	$L__BB9_46;
	ld.shared.u32 	%r451, [_ZZN3cub18CUB_300001_SM_10006detail6reduce18DeviceReduceKernelINS2_10policy_hubIiyN4cuda3std3__44plusIiEEE10Policy1000EN6thrust24THRUST_300001_SM_1000_NS6detail15normal_iteratorINSD_10device_ptrIiEEEEyS9_iNS7_10__identityEEEvT0_PT3_T1_NS0_13GridEvenShareISN_EET2_T4_E12temp_storage+12];
	add.s32 	%r452, %r451, %r501;
	ld.shared.u32 	%r453, [_ZZN3cub18CUB_300001_SM_10006detail6reduce18DeviceReduceKernelINS2_10policy_hubIiyN4cuda3std3__44plusIiEEE10Policy1000EN6thrust24THRUST_300001_SM_1000_NS6detail15normal_iteratorINSD_10device_ptrIiEEEEyS9_iNS7_10__identityEEEvT0_PT3_T1_NS0_13GridEvenShareISN_EET2_T4_E12temp_storage+16];
	add.s32 	%r454, %r452, %r453;
	ld.shared.u32 	%r455, [_ZZN3cub18CUB_300001_SM_10006detail6reduce18DeviceReduceKernelINS2_10policy_hubIiyN4cuda3std3__44plusIiEEE10Policy1000EN6thrust24THRUST_300001_SM_1000_NS6detail15normal_iteratorINSD_10device_ptrIiEEEEyS9_iNS7_10__identityEEEvT0_PT3_T1_NS0_13GridEvenShareISN_EET2_T4_E12temp_storage+20];
	add.s32 	%r456, %r454, %r455;
	ld.shared.u32 	%r457, [_ZZN3cub18CUB_300001_SM_10006detail6reduce18DeviceReduceKernelINS2_10policy_hubIiyN4cuda3std3__44plusIiEEE10Policy1000EN6thrust24THRUST_300001_SM_1000_NS6detail15normal_iteratorINSD_10device_ptrIiEEEEyS9_iNS7_10__identityEEEvT0_PT3_T1_NS0_13GridEvenShareISN_EET2_T4_E12temp_storage+24];
	add.s32 	%r458, %r456, %r457;
	ld.shared.u32 	%r459, [_ZZN3cub18CUB_300001_SM_10006detail6reduce18DeviceReduceKernelINS2_10policy_hubIiyN4cuda3std3__44plusIiEEE10Policy1000EN6thrust24THRUST_300001_SM_1000_NS6detail15normal_iteratorINSD_10device_ptrIiEEEEyS9_iNS7_10__identityEEEvT0_PT3_T1_NS0_13GridEvenShareISN_EET2_T4_E12temp_storage+28];
	add.s32 	%r460, %r458, %r459;
	ld.shared.u32 	%r461, [_ZZN3cub18CUB_300001_SM_10006detail6reduce18DeviceReduceKernelINS2_10policy_hubIiyN4cuda3std3__44plusIiEEE10Policy1000EN6thrust24THRUST_300001_SM_1000_NS6detail15normal_iteratorINSD_10device_ptrIiEEEEyS9_iNS7_10__identityEEEvT0_PT3_T1_NS0_13GridEvenShareISN_EET2_T4_E12temp_storage+32];
	add.s32 	%r462, %r460, %r461;
	ld.shared.u32 	%r463, [_ZZN3cub18CUB_300001_SM_10006detail6reduce18DeviceReduceKernelINS2_10policy_hubIiyN4cuda3std3__44plusIiEEE10Policy1000EN6thrust24THRUST_300001_SM_1000_NS6detail15normal_iteratorINSD_10device_ptrIiEEEEyS9_iNS7_10__identityEEEvT0_PT3_T1_NS0_13GridEvenShareISN_EET2_T4_E12temp_storage+36];
	add.s32 	%r501, %r462, %r463;
	bra.uni 	$L__BB9_46;
$L__BB9_21:
	// begin inline asm
	mov.u32 %r353, %laneid;
	// end inline asm
	and.b32  	%r379, %r5, 992;
	add.s32 	%r380, %r379, 32;
	setp.gt.s32 	%p34, %r380, %r4;
	not.b32 	%r381, %r379;
	add.s32 	%r382, %r4, %r381;
	selp.b32 	%r377, %r382, 31, %p34;
	mov.b32 	%r356, 1;
	mov.b32 	%r378, -1;
	// begin inline asm
	shfl.sync.down.b32 %r354, %r482, %r356, %r377, %r378;
	// end inline asm
	setp.lt.s32 	%p35, %r353, %r377;
	selp.b32 	%r383, %r354, 0, %p35;
	add.s32 	%r360, %r383, %r482;
	mov.b32 	%r361, 2;
	// begin inline asm
	shfl.sync.down.b32 %r359, %r360, %r361, %r377, %r378;
	// end inline asm
	add.s32 	%r384, %r353, 2;
	setp.gt.s32 	%p36, %r384, %r377;
	selp.b32 	%r385, 0, %r359, %p36;
	add.s32 	%r365, %r360, %r385;
	mov.b32 	%r366, 4;
	// begin inline asm
	shfl.sync.down.b32 %r364, %r365, %r366, %r377, %r378;
	// end inline asm
	add.s32 	%r386, %r353, 4;
	setp.gt.s32 	%p37, %r386, %r377;
	selp.b32 	%r387, 0, %r364, %p37;
	add.s32 	%r370, %r365, %r387;
	mov.b32 	%r371, 8;
	// begin inline asm
	shfl.sync.down.b32 %r369, %r370, %r371, %r377, %r378;
	// end inline asm
	add.s32 	%r388, %r353, 8;
	setp.gt.s32 	%p38, %r388, %r377;
	selp.b32 	%r389, 0, %r369, %p38;
	add.s32 	%r375, %r370, %r389;
	mov.b32 	%r376, 16;
	// begin inline asm
	shfl.sync.down.b32 %r374, %r375, %r376, %r377, %r378;
	// end inline asm
	add.s32 	%r390, %r353, 16;
	setp.gt.s32 	%p39, %r390, %r377;
	selp.b32 	%r391, 0, %r374, %p39;
	add.s32 	%r501, %r375, %r391;
	setp.ne.s32 	%p40, %r353, 0;
	@%p40 bra 	$L__BB9_23;
	shr.u32 	%r392, %r5, 3;
	and.b32  	%r393, %r392, 124;
	mov.u32 	%r394, _ZZN3cub18CUB_300001_SM_10006detail6reduce18DeviceReduceKernelINS2_10policy_hubIiyN4cuda3std3__44plusIiEEE10Policy1000EN6thrust24THRUST_300001_SM_1000_NS6detail15normal_iteratorINSD_10device_ptrIiEEEEyS9_iNS7_10__identityEEEvT0_PT3_T1_NS0_13GridEvenShareISN_EET2_T4_E12temp_storage;
	add.s32 	%r395, %r394, %r393;
	st.shared.u32 	[%r395+8], %r501;
$L__BB9_23:
	bar.sync 	0;
	setp.ne.s32 	%p41, %r5, 0;
	@%p41 bra 	$L__BB9_46;
	setp.gt.s32 	%p42, %r4, 32;
	ld.shared.u32 	%r396, [_ZZN3cub18CUB_300001_SM_10006detail6reduce18DeviceReduceKernelINS2_10policy_hubIiyN4cuda3std3__44plusIiEEE10Policy1000EN6thrust24THRUST_300001_SM_1000_NS6detail15normal_iteratorINSD_10device_ptrIiEEEEyS9_iNS7_10__identityEEEvT0_PT3_T1_NS0_13GridEvenShareISN_EET2_T4_E12temp_storage+12];
	selp.b32 	%r397, %r396, 0, %p42;
	add.s32 	%r398, %r397, %r501;
	setp.gt.s32 	%p43, %r4, 64;
	ld.shared.u32 	%r399, [_ZZN3cub18CUB_300001_SM_10006detail6reduce18DeviceReduceKernelINS2_10policy_hubIiyN4cuda3std3__44plusIiEEE10Policy1000EN6thrust24THRUST_300001_SM_1000_NS6detail15normal_iteratorINSD_10device_ptrIiEEEEyS9_iNS7_10__identityEEEvT0_PT3_T1_NS0_13GridEvenShareISN_EET2_T4_E12temp_storage+16];
	selp.b32 	%r400, %r399, 0, %p43;
	add.s32 	%r401, %r398, %r400;
	setp.gt.s32 	%p44, %r4, 96;
	ld.shared.u32 	%r402, [_ZZN3cub18CUB_300001_SM_10006detail6reduce18DeviceReduceKernelINS2_10policy_hubIiyN4cuda3std3__44plusIiEEE10Policy1000EN6thrust24THRUST_300001_SM_1000_NS6detail15normal_iteratorINSD_10device_ptrIiEEEEyS9_iNS7_10__identityEEEvT0_PT3_T1_NS0_13GridEvenShareISN_EET2_T4_E12temp_storage+20];
	selp.b32 	%r403, %r402, 0, %p44;
	add.s32 	%r404, %r401, %r403;
	setp.gt.s32 	%p45, %r4, 128;
	ld.shared.u32 	%r405, [_ZZN3cub18CUB_300001_SM_10006detail6reduce18DeviceReduceKernelINS2_10policy_hubIiyN4cuda3std3__44plusIiEEE10Policy1000EN6thrust24THRUST_300001_SM_1000_NS6detail15normal_iteratorINSD_10device_ptrIiEEEEyS9_iNS7_10__identityEEEvT0_PT3_T1_NS0_13GridEvenShareISN_EET2_T4_E12temp_storage+24];
	selp.b32 	%r406, %r405, 0, %p45;
	add.s32 	%r407, %r404, %r406;
	setp.gt.s32 	%p46, %r4, 160;
	ld.shared.u32 	%r408, [_ZZN3cub18CUB_300001_SM_10006detail6reduce18DeviceReduceKernelINS2_10policy_hubIiyN4cuda3std3__44plusIiEEE10Policy1000EN6thrust24THRUST_300001_SM_1000_NS6detail15normal_iteratorINSD_10device_ptrIiEEEEyS9_iNS7_10__identityEEEvT0_PT3_T1_NS0_13GridEvenShareISN_EET2_T4_E12temp_storage+28];
	selp.b32 	%r409, %r408, 0, %p46;
	add.s32 	%r410, %r407, %r409;
	setp.gt.s32 	%p47, %r4, 192;
	ld.shared.u32 	%r411, [_ZZN3cub18CUB_300001_SM_10006detail6reduce18DeviceReduceKernelINS2_10policy_hubIiyN4cuda3std3__44plusIiEEE10Policy1000EN6thrust24THRUST_300001_SM_1000_NS6detail15normal_iteratorINSD_10device_ptrIiEEEEyS9_iNS7_10__identityEEEvT0_PT3_T1_NS0_13GridEvenShareISN_EET2_T4_E12temp_storage+32];
	selp.b32 	%r412, %r411, 0, %p47;
	add.s32 	%r413, %r410, %r412;
	setp.gt.s32 	%p48, %r4, 224;
	ld.shared.u32 	%r414, [_ZZN3cub18CUB_300001_SM_10006detail6reduce18DeviceReduceKernelINS2_10policy_hubIiyN4cuda3std3__44plusIiEEE10Policy1000EN6thrust24THRUST_300001_SM_1000_NS6detail15normal_iteratorINSD_10device_ptrIiEEEEyS9_iNS7_10__identityEEEvT0_PT3_T1_NS0_13GridEvenShareISN_EET2_T4_E12temp_storage+36];
	selp.b32 	%r415, %r414, 0, %p48;
	add.s32 	%r501, %r413, %r415;
	bra.uni 	$L__BB9_46;
$L__BB9_25:
	cvt.u32.u64 	%r90, %rd4;
	mov.u32 	%r46, %tid.x;
	add.s32 	%r91, %r46, %r90;
	mul.wide.u32 	%rd26, %r91, 4;
	add.s64 	%rd27, %rd2, %rd26;
	ld.global.u32 	%r92, [%rd27];
	ld.global.u32 	%r93, [%rd27+1024];
	ld.global.u32 	%r94, [%rd27+2048];
	ld.global.u32 	%r95, [%rd27+3072];
	ld.global.u32 	%r96, [%rd27+4096];
	ld.global.u32 	%r97, [%rd27+5120];
	ld.global.u32 	%r98, [%rd27+6144];
	ld.global.u32 	%r99, [%rd27+7168];
	ld.global.u32 	%r100, [%rd27+8192];
	ld.global.u32 	%r101, [%rd27+9216];
	ld.global.u32 	%r102, [%rd27+10240];
	ld.global.u32 	%r103, [%rd27+11264];
	ld.global.u32 	%r104, [%rd27+12288];
	ld.global.u32 	%r105, [%rd27+13312];
	ld.global.u32 	%r106, [%rd27+14336];
	ld.global.u32 	%r107, [%rd27+15360];
	add.s32 	%r108, %r93, %r92;
	add.s32 	%r109, %r94, %r108;
	add.s32 	%r110, %r95, %r109;
	add.s32 	%r111, %r96, %r110;
	add.s32 	%r112, %r97, %r111;
	add.s32 	%r113, %r98, %r112;
	add.s32 	%r114, %r99, %r113;
	add.s32 	%r115, %r100, %r114;
	add.s32 	%r116, %r101, %r115;
	add.s32 	%r117, %r102, %r116;
	add.s32 	%r118, %r103, %r117;
	add.s32 	%r119, %r104, %r118;
	add.s32 	%r120, %r105, %r119;
	add.s32 	%r121, %r106, %r120;
	add.s32 	%r500, %r107, %r121;
	setp.lt.u64 	%p2, %rd5, %rd3;
	@%p2 bra 	$L__BB9_42;
	cvt.u32.u64 	%r123, %rd3;
	cvt.u64.u32 	%rd28, %r46;
	add.s64 	%rd74, %rd4, %rd3;
	cvt.u32.u64 	%r48, %rd1;
	not.b32 	%r125, %r46;
	add.s32 	%r126, %r125, %r48;
	sub.s32 	%r127, %r126, %r123;
	sub.s32 	%r483, %r127, %r90;
	add.s64 	%rd29, %rd74, %rd28;
	shl.b64 	%rd30, %rd29, 2;
	add.s64 	%rd31, %rd30, %rd2;
	add.s64 	%rd73, %rd31, 8192;
	mov.b32 	%r484, 0;
	shl.b32 	%r128, %r1, 12;
	mov.u64 	%rd75, %rd4;
$L__BB9_27:
	cvt.s64.s32 	%rd15, %r128;
	add.s64 	%rd75, %rd75, %rd15;
	add.s64 	%rd32, %rd1, -4096;
	setp.gt.u64 	%p3, %rd75, %rd32;
	@%p3 bra 	$L__BB9_29;
	shl.b32 	%r129, %r1, 12;
	cvt.s64.s32 	%rd33, %r129;
	cvt.u64.u32 	%rd34, %r46;
	add.s64 	%rd35, %rd75, %rd34;
	shl.b64 	%rd36, %rd35, 2;
	add.s64 	%rd37, %rd2, %rd36;
	ld.global.u32 	%r130, [%rd37];
	ld.global.u32 	%r131, [%rd37+1024];
	ld.global.u32 	%r132, [%rd37+2048];
	ld.global.u32 	%r133, [%rd37+3072];
	ld.global.u32 	%r134, [%rd37+4096];
	ld.global.u32 	%r135, [%rd37+5120];
	ld.global.u32 	%r136, [%rd37+6144];
	ld.global.u32 	%r137, [%rd37+7168];
	ld.global.u32 	%r138, [%rd37+8192];
	ld.global.u32 	%r139, [%rd37+9216];
	ld.global.u32 	%r140, [%rd37+10240];
	ld.global.u32 	%r141, [%rd37+11264];
	ld.global.u32 	%r142, [%rd37+12288];
	ld.global.u32 	%r143, [%rd37+13312];
	ld.global.u32 	%r144, [%rd37+14336];
	ld.global.u32 	%r145, [%rd37+15360];
	add.s32 	%r146, %r130, %r500;
	add.s32 	%r147, %r131, %r146;
	add.s32 	%r148, %r132, %r147;
	add.s32 	%r149, %r133, %r148;
	add.s32 	%r150, %r134, %r149;
	add.s32 	%r151, %r135, %r150;
	add.s32 	%r152, %r136, %r151;
	add.s32 	%r153, %r137, %r152;
	add.s32 	%r154, %r138, %r153;
	add.s32 	%r155, %r139, %r154;
	add.s32 	%r156, %r140, %r155;
	add.s32 	%r157, %r141, %r156;
	add.s32 	%r158, %r142, %r157;
	add.s32 	%r159, %r143, %r158;
	add.s32 	%r160, %r144, %r159;
	add.s32 	%r500, %r145, %r160;
	sub.s64 	%rd38, %rd1, %rd75;
	setp.lt.u64 	%p4, %rd38, %rd33;
	add.s32 	%r484, %r484, 1;
	add.s64 	%rd74, %rd74, %rd33;
	sub.s32 	%r483, %r483, %r129;
	mul.wide.s32 	%rd39, %r129, 4;
	add.s64 	%rd73, %rd73, %rd39;
	@%p4 bra 	$L__BB9_42;
	bra.uni 	$L__BB9_27;
$L__BB9_29:
	setp.le.u64 	%p5, %rd1, %rd75;
	cvt.u32.u64 	%r161, %rd75;
	cvt.u32.u64 	%r162, %rd1;
	sub.s32 	%r163, %r162, %r161;
	setp.ge.s32 	%p6, %r46, %r163;
	or.pred  	%p7, %p5, %p6;
	@%p7 bra 	$L__BB9_42;
	cvt.u32.u64 	%r166, %rd15;
	cvt.u32.u64 	%r167, %rd4;
	not.b32 	%r168, %r46;
	add.s32 	%r169, %r168, %r48;
	add.s32 	%r170, %r166, %r167;
	sub.s32 	%r171, %r169, %r170;
	mul.lo.s32 	%r172, %r1, %r484;
	shl.b32 	%r173, %r172, 12;
	sub.s32 	%r174, %r171, %r173;
	shr.u32 	%r175, %r174, 8;
	add.s32 	%r56, %r175, 1;
	and.b32  	%r57, %r56, 15;
	setp.lt.u32 	%p8, %r174, 3840;
	mov.u32 	%r490, %r46;
	@%p8 bra 	$L__BB9_33;
	shr.u32 	%r176, %r483, 8;
	add.s32 	%r177, %r176, 1;
	and.b32  	%r178, %r177, 33554416;
	neg.s32 	%r486, %r178;
	mov.u32 	%r490, %r46;
$L__BB9_32:
	.pragma "nounroll";
	ld.global.u32 	%r179, [%rd73+-8192];
	add.s32 	%r180, %r179, %r500;
	ld.global.u32 	%r181, [%rd73+-7168];
	add.s32 	%r182, %r181, %r180;
	ld.global.u32 	%r183, [%rd73+-6144];
	add.s32 	%r184, %r183, %r182;
	ld.global.u32 	%r185, [%rd73+-5120];
	add.s32 	%r186, %r185, %r184;
	ld.global.u32 	%r187, [%rd73+-4096];
	add.s32 	%r188, %r187, %r186;
	ld.global.u32 	%r189, [%rd73+-3072];
	add.s32 	%r190, %r189, %r188;
	ld.global.u32 	%r191, [%rd73+-2048];
	add.s32 	%r192, %r191, %r190;
	ld.global.u32 	%r193, [%rd73+-1024];
	add.s32 	%r194, %r193, %r192;
	ld.global.u32 	%r195, [%rd73];
	add.s32 	%r196, %r195, %r194;
	ld.global.u32 	%r197, [%rd73+1024];
	add.s32 	%r198, %r197, %r196;
	ld.global.u32 	%r199, [%rd73+2048];
	add.s32 	%r200, %r199, %r198;
	ld.global.u32 	%r201, [%rd73+3072];
	add.s32 	%r202, %r201, %r200;
	ld.global.u32 	%r203, [%rd73+4096];
	add.s32 	%r204, %r203, %r202;
	ld.global.u32 	%r205, [%rd73+5120];
	add.s32 	%r206, %r205, %r204;
	ld.global.u32 	%r207, [%rd73+6144];
	add.s32 	%r208, %r207, %r206;
	ld.global.u32 	%r209, [%rd73+7168];
	add.s32 	%r500, %r209, %r208;
	add.s32 	%r490, %r490, 4096;
	add.s32 	%r486, %r486, 16;
	add.s64 	%rd73, %rd73, 16384;
	setp.ne.s32 	%p9, %r486, 0;
	@%p9 bra 	$L__BB9_32;
$L__BB9_33:
	setp.eq.s32 	%p10, %r57, 0;
	@%p10 bra 	$L__BB9_42;
	and.b32  	%r68, %r56, 7;
	setp.lt.u32 	%p11, %r57, 8;
	@%p11 bra 	$L__BB9_36;
	cvt.u64.u32 	%rd40, %r490;
	add.s64 	%rd41, %rd75, %rd40;
	shl.b64 	%rd42, %rd41, 2;
	add.s64 	%rd43, %rd2, %rd42;
	ld.global.u32 	%r211, [%rd43];
	add.s32 	%r212, %r211, %r500;
	ld.global.u32 	%r213, [%rd43+1024];
	add.s32 	%r214, %r213, %r212;
	ld.global.u32 	%r215, [%rd43+2048];
	add.s32 	%r216, %r215, %r214;
	ld.global.u32 	%r217, [%rd43+3072];
	add.s32 	%r218, %r217, %r216;
	ld.global.u32 	%r219, [%rd43+4096];
	add.s32 	%r220, %r219, %r218;
	ld.global.u32 	%r221, [%rd43+5120];
	add.s32 	%r222, %r221, %r220;
	ld.global.u32 	%r223, [%rd43+6144];
	add.s32 	%r224, %r223, %r222;
	ld.global.u32 	%r225, [%rd43+7168];
	add.s32 	%r500, %r225, %r224;
	add.s32 	%r490, %r490, 2048;
$L__BB9_36:
	setp.eq.s32 	%p12, %r68, 0;
	@%p12 bra 	$L__BB9_42;
	setp.lt.u32 	%p13, %r68, 4;
	@%p13 bra 	$L__BB9_39;
	cvt.u64.u32 	%rd44, %r490;
	add.s64 	%rd45, %rd75, %rd44;
	shl.b64 	%rd46, %rd45, 2;
	add.s64 	%rd47, %rd2, %rd46;
	ld.global.u32 	%r227, [%rd47];
	add.s32 	%r228, %r227, %r500;
	ld.global.u32 	%r229, [%rd47+1024];
	add.s32 	%r230, %r229, %r228;
	ld.global.u32 	%r231, [%rd47+2048];
	add.s32 	%r232, %r231, %r230;
	ld.global.u32 	%r233, [%rd47+3072];
	add.s32 	%r500, %r233, %r232;
	add.s32 	%r490, %r490, 1024;
$L__BB9_39:
	and.b32  	%r234, %r56, 3;
	setp.eq.s32 	%p14, %r234, 0;
	@%p14 bra 	$L__BB9_42;
	cvt.u64.u32 	%rd48, %r490;
	add.s64 	%rd49, %rd48, %rd74;
	shl.b64 	%rd50, %rd49, 2;
	add.s64 	%rd77, %rd2, %rd50;
	cvt.u16.u32 	%rs1, %r483;
	shr.u16 	%rs2, %rs1, 8;
	add.s16 	%rs3, %rs2, 1;
	cvt.u32.u16 	%r235, %rs3;
	and.b32  	%r236, %r235, 3;
	neg.s32 	%r498, %r236;
$L__BB9_41:
	.pragma "nounroll";
	ld.global.u32 	%r237, [%rd77];
	add.s32 	%r500, %r237, %r500;
	add.s64 	%rd77, %rd77, 1024;
	add.s32 	%r498, %r498, 1;
	setp.ne.s32 	%p15, %r498, 0;
	@%p15 bra 	$L__BB9_41;
$L__BB9_42:
	// begin inline asm
	mov.u32 %r238, %laneid;
	// end inline asm
	mov.b32 	%r241, 1;
	mov.b32 	%r262, 31;
	mov.b32 	%r263, -1;
	// begin inline asm
	shfl.sync.down.b32 %r239, %r500, %r241, %r262, %r263;
	// end inline asm
	setp.gt.s32 	%p16, %r238, 30;
	selp.b32 	%r264, 0, %r239, %p16;
	add.s32 	%r245, %r264, %r500;
	mov.b32 	%r246, 2;
	// begin inline asm
	shfl.sync.down.b32 %r244, %r245, %r246, %r262, %r263;
	// end inline asm
	setp.gt.s32 	%p17, %r238, 29;
	selp.b32 	%r265, 0, %r244, %p17;
	add.s32 	%r250, %r245, %r265;
	mov.b32 	%r251, 4;
	// begin inline asm
	shfl.sync.down.b32 %r249, %r250, %r251, %r262, %r263;
	// end inline asm
	setp.gt.s32 	%p18, %r238, 27;
	selp.b32 	%r266, 0, %r249, %p18;
	add.s32 	%r255, %r250, %r266;
	mov.b32 	%r256, 8;
	// begin inline asm
	shfl.sync.down.b32 %r254, %r255, %r256, %r262, %r263;
	// end inline asm
	setp.gt.s32 	%p19, %r238, 23;
	selp.b32 	%r267, 0, %r254, %p19;
	add.s32 	%r260, %r255, %r267;
	mov.b32 	%r261, 16;
	// begin inline asm
	shfl.sync.down.b32 %r259, %r260, %r261, %r262, %r263;
	// end inline asm
	setp.gt.s32 	%p20, %r238, 15;
	selp.b32 	%r268, 0, %r259, %p20;
	add.s32 	%r501, %r260, %r268;
	setp.ne.s32 	%p21, %r238, 0;
	@%p21 bra 	$L__BB9_44;
	shr.u32 	%r269, %r46, 3;
	and.b32  	%r270, %r269, 124;
	mov.u32 	%r271, _ZZN3cub18CUB_300001_SM_10006detail6reduce18DeviceReduceKernelINS2_10policy_hubIiyN4cuda3std3__44plusIiEEE10Policy1000EN6thrust24THRUST_300001_SM_1000_NS6detail15normal_iteratorINSD_10device_ptrIiEEEEyS9_iNS7_10__identityEEEvT0_PT3_T1_NS0_13GridEvenShareISN_EET2_T4_E12temp_storage;
	add.s32 	%r272, %r271, %r270;
	st.shared.u32 	[%r272+8], %r501;
$L__BB9_44:
	bar.sync 	0;
	setp.ne.s32 	%p22, %r46, 0;
	@%p22 bra 	$L__BB9_46;
	ld.shared.u32 	%r273, [_ZZN3cub18CUB_300001_SM_10006detail6reduce18DeviceReduceKernelINS2_10policy_hubIiyN4cuda3std3__44plusIiEEE10Policy1000EN6thrust24THRUST_300001_SM_1000_NS6detail15normal_iteratorINSD_10device_ptrIiEEEEyS9_iNS7_10__identityEEEvT0_PT3_T1_NS0_13GridEvenShareISN_EET2_T4_E12temp_storage+12];
	add.s32 	%r274, %r273, %r501;
	ld.shared.u32 	%r275, [_ZZN3cub18CUB_300001_SM_10006detail6reduce18DeviceReduceKernelINS2_10policy_hubIiyN4cuda3std3__44plusIiEEE10Policy1000EN6thrust24THRUST_300001_SM_1000_NS6detail15normal_iteratorINSD_10device_ptrIiEEEEyS9_iNS7_10__identityEEEvT0_PT3_T1_NS0_13GridEvenShareISN_EET2_T4_E12temp_storage+16];
	add.s32 	%r276, %r274, %r275;
	ld.shared.u32 	%r277, [_ZZN3cub18CUB_300001_SM_10006detail6reduce18DeviceReduceKernelINS2_10policy_hubIiyN4cuda3std3__44plusIiEEE10Policy1000EN6thrust24THRUST_300001_SM_1000_NS6detail15normal_iteratorINSD_10device_ptrIiEEEEyS9_iNS7_10__identityEEEvT0_PT3_T1_NS0_13GridEvenShareISN_EET2_T4_E12temp_storage+20];
	add.s32 	%r278, %r276, %r277;
	ld.shared.u32 	%r279, [_ZZN3cub18CUB_300001_SM_10006detail6reduce18DeviceReduceKernelINS2_10policy_hubIiyN4cuda3std3__44plusIiEEE10Policy1000EN6thrust24THRUST_300001_SM_1000_NS6detail15normal_iteratorINSD_10device_ptrIiEEEEyS9_iNS7_10__identityEEEvT0_PT3_T1_NS0_13GridEvenShareISN_EET2_T4_E12temp_storage+24];
	add.s32 	%r280, %r278, %r279;
	ld.shared.u32 	%r281, [_ZZN3cub18CUB_300001_SM_10006detail6reduce18DeviceReduceKernelINS2_10policy_hubIiyN4cuda3std3__44plusIiEEE10Policy1000EN6thrust24THRUST_300001_SM_1000_NS6detail15normal_iteratorINSD_10device_ptrIiEEEEyS9_iNS7_10__identityEEEvT0_PT3_T1_NS0_13GridEvenShareISN_EET2_T4_E12temp_storage+28];
	add.s32 	%r282, %r280, %r281;
	ld.shared.u32 	%r283, [_ZZN3cub18CUB_300001_SM_10006detail6reduce18DeviceReduceKernelINS2_10policy_hubIiyN4cuda3std3__44plusIiEEE10Policy1000EN6thrust24THRUST_300001_SM_1000_NS6detail15normal_iteratorINSD_10device_ptrIiEEEEyS9_iNS7_10__identityEEEvT0_PT3_T1_NS0_13GridEvenShareISN_EET2_T4_E12temp_storage+32];
	add.s32 	%r284, %r282, %r283;
	ld.shared.u32 	%r285, [_ZZN3cub18CUB_300001_SM_10006detail6reduce18DeviceReduceKernelINS2_10policy_hubIiyN4cuda3std3__44plusIiEEE10Policy1000EN6thrust24THRUST_300001_SM_1000_NS6detail15normal_iteratorINSD_10device_ptrIiEEEEyS9_iNS7_10__identityEEEvT0_PT3_T1_NS0_13GridEvenShareISN_EET2_T4_E12temp_storage+36];
	add.s32 	%r501, %r284, %r285;
$L__BB9_46:
	mov.u32 	%r464, %tid.x;
	setp.ne.s32 	%p56, %r464, 0;
	@%p56 bra 	$L__BB9_48;
	ld.param.u64 	%rd71, [_ZN3cub18CUB_300001_SM_10006detail6reduce18DeviceReduceKernelINS2_10policy_hubIiyN4cuda3std3__44plusIiEEE10Policy1000EN6thrust24THRUST_300001_SM_1000_NS6detail15normal_iteratorINSD_10device_ptrIiEEEEyS9_iNS7_10__identityEEEvT0_PT3_T1_NS0_13GridEvenShareISN_EET2_T4__param_1];
	cvta.to.global.u64 	%rd68, %rd71;
	mul.wide.u32 	%rd69, %r2, 4;
	add.s64 	%rd70, %rd68, %rd69;
	st.global.u32 	[%rd70], %r501;
$L__BB9_48:
	ret;

}
	// .globl	_ZN3cub18CUB_300001_SM_10006detail6reduce28DeviceReduceSingleTileKernelINS2_10policy_hubIiyN4cuda3std3__44plusIiEEE10Policy1000EPiSC_iS9_iiNS7_10__identityEEEvT0_T1_T2_T3_T4_T6_
.visible .entry _ZN3cub18CUB_300001_SM_10006detail6reduce28DeviceReduceSingleTileKernelINS2_10policy_hubIiyN4cuda3std3__44plusIiEEE10Policy1000EPiSC_iS9_iiNS7_10__identityEEEvT0_T1_T2_T3_T4_T6_(
	.param .u64 .ptr .align 1 _ZN3cub18CUB_300001_SM_10006detail6reduce28DeviceReduceSingleTileKernelINS2_10policy_hubIiyN4cuda3std3__44plusIiEEE10Policy1000EPiSC_iS9_iiNS7_10__identityEEEvT0_T1_T2_T3_T4_T6__param_0,
	.param .u64 .ptr .align 1 _ZN3cub18CUB_300001_SM_10006detail6reduce28DeviceReduceSingleTileKernelINS2_10policy_hubIiyN4cuda3std3__44plusIiEEE10Policy1000EPiSC_iS9_iiNS7_10__identityEEEvT0_T1_T2_T3_T4_T6__param_1,
	.param .u32 _ZN3cub18CUB_300001_SM_10006detail6reduce28DeviceReduceSingleTileKernelINS2_10policy_hubIiyN4cuda3std3__44plusIiEEE10Policy1000EPiSC_iS9_iiNS7_10__identityEEEvT0_T1_T2_T3_T4_T6__param_2,
	.param .align 1 .b8 _ZN3cub18CUB_300001_SM_10006detail6reduce28DeviceReduceSingleTileKernelINS2_10policy_hubIiyN4cuda3std3__44plusIiEEE10Policy1000EPiSC_iS9_iiNS7_10__identityEEEvT0_T1_T2_T3_T4_T6__param_3[1],
	.param .u32 _ZN3cub18CUB_300001_SM_10006detail6reduce28DeviceReduceSingleTileKernelINS2_10policy_hubIiyN4cuda3std3__44plusIiEEE10Policy1000EPiSC_iS9_iiNS7_10__identityEEEvT0_T1_T2_T3_T4_T6__param_4,
	.param .align 1 .b8 _ZN3cub18CUB_300001_SM_10006detail6reduce28DeviceReduceSingleTileKernelINS2_10policy_hubIiyN4cuda3std3__44plusIiEEE10Policy1000EPiSC_iS9_iiNS7_10__identityEEEvT0_T1_T2_T3_T4_T6__param_5[1]
)
.maxntid 256
.minnctapersm 1
{
	.reg .pred 	%p<97>;
	.reg .b32 	%r<687>;
	.reg .b64 	%rd<125>;
	// demoted variable
	.shared .align 4 .b8 _ZZN3cub18CUB_300001_SM_10006detail6reduce28DeviceReduceSingleTileKernelINS2_10policy_hubIiyN4cuda3std3__44plusIiEEE10Policy1000EPiSC_iS9_iiNS7_10__identityEEEvT0_T1_T2_T3_T4_T6_E12temp_storage[44];
	ld.param.u64 	%rd16, [_ZN3cub18CUB_300001_SM_10006detail6reduce28DeviceReduceSingleTileKernelINS2_10policy_hubIiyN4cuda3std3__44plusIiEEE10Policy1000EPiSC_iS9_iiNS7_10__identityEEEvT0_T1_T2_T3_T4_T6__param_0];
	ld.param.u64 	%rd17, [_ZN3cub18CUB_300001_SM_10006detail6reduce28DeviceReduceSingleTileKernelINS2_10policy_hubIiyN4cuda3std3__44plusIiEEE10Policy1000EPiSC_iS9_iiNS7_10__identityEEEvT0_T1_T2_T3_T4_T6__param_1];
	ld.param.u32 	%r120, [_ZN3cub18CUB_300001_SM_10006detail6reduce28DeviceReduceSingleTileKernelINS2_10policy_hubIiyN4cuda3std3__44plusIiEEE10Policy1000EPiSC_iS9_iiNS7_10__identityEEEvT0_T1_T2_T3_T4_T6__param_2];
	ld.param.u32 	%r121, [_ZN3cub18CUB_300001_SM_10006detail6reduce28DeviceReduceSingleTileKernelINS2_10policy_hubIiyN4cuda3std3__44plusIiEEE10Policy1000EPiSC_iS9_iiNS7_10__identityEEEvT0_T1_T2_T3_T4_T6__param_4];
	cvta.to.global.u64 	%rd1, %rd17;
	setp.ne.s32 	%p1, %r120, 0;
	@%p1 bra 	$L__BB10_3;
	mov.u32 	%r633, %tid.x;
	setp.ne.s32 	%p96, %r633, 0;
	@%p96 bra 	$L__BB10_74;
	st.global.u32 	[%rd1], %r121;
	bra.uni 	$L__BB10_74;
$L__BB10_3:
	and.b64  	%rd18, %rd16, 15;
	setp.ne.s64 	%p2, %rd18, 0;
	@%p2 bra 	$L__BB10_38;
	setp.gt.s32 	%p49, %r120, 4095;
	@%p49 bra 	$L__BB10_22;
	mov.u32 	%r1, %tid.x;
	setp.ge.s32 	%p66, %r1, %r120;
	mov.b32 	%r644, 0;
	mov.u32 	%r639, %r1;
	@%p66 bra 	$L__BB10_7;
	mul.wide.u32 	%rd113, %r1, 4;
	add.s64 	%rd112, %rd16, %rd113;
	// begin inline asm
	ld.global.nc.u32 %r644, [%rd112];
	// end inline asm
	add.s32 	%r639, %r1, 256;
$L__BB10_7:
	setp.ge.s32 	%p67, %r639, %r120;
	@%p67 bra 	$L__BB10_13;
	not.b32 	%r507, %r639;
	add.s32 	%r6, %r120, %r507;
	and.b32  	%r508, %r6, 768;
	setp.eq.s32 	%p68, %r508, 768;
	@%p68 bra 	$L__BB10_11;
	mul.wide.u32 	%rd114, %r639, 4;
	add.s64 	%rd121, %rd16, %rd114;
	shr.u32 	%r509, %r6, 8;
	add.s32 	%r510, %r509, 1;
	and.b32  	%r511, %r510, 3;
	neg.s32 	%r636, %r511;
$L__BB10_10:
	.pragma "nounroll";
	// begin inline asm
	ld.global.nc.u32 %r512, [%rd121];
	// end inline asm
	add.s32 	%r644, %r512, %r644;
	add.s32 	%r639, %r639, 256;
	add.s64 	%rd121, %rd121, 1024;
	add.s32 	%r636, %r636, 1;
	setp.ne.s32 	%p69, %r636, 0;
	@%p69 bra 	$L__BB10_10;
$L__BB10_11:
	setp.lt.u32 	%p70, %r6, 768;
	@%p70 bra 	$L__BB10_13;
$L__BB10_12:
	mul.wide.s32 	%rd120, %r639, 4;
	add.s64 	%rd116, %rd16, %rd120;
	// begin inline asm
	ld.global.nc.u32 %r513, [%rd116];
	// end inline asm
	add.s32 	%r517, %r513, %r644;
	add.s64 	%rd117, %rd116, 1024;
	// begin inline asm
	ld.global.nc.u32 %r514, [%rd117];
	// end inline asm
	add.s32 	%r518, %r514, %r517;
	add.s64 	%rd118, %rd116, 2048;
	// begin inline asm
	ld.global.nc.u32 %r515, [%rd118];
	// end inline asm
	add.s32 	%r519, %r515, %r518;
	add.s64 	%rd119, %rd116, 3072;
	// begin inline asm
	ld.global.nc.u32 %r516, [%rd119];
	// end inline asm
	add.s32 	%r644, %r516, %r519;
	add.s32 	%r639, %r639, 1024;
	setp.lt.s32 	%p71, %r639, %r120;
	@%p71 bra 	$L__BB10_12;
$L__BB10_13:
	setp.lt.s32 	%p72, %r120, 256;
	@%p72 bra 	$L__BB10_18;
	// begin inline asm
	mov.u32 %r583, %laneid;
	// end inline asm
	mov.b32 	%r586, 1;
	mov.b32 	%r607, 31;
	mov.b32 	%r608, -1;
	// begin inline asm
	shfl.sync.down.b32 %r584, %r644, %r586, %r607, %r608;
	// end inline asm
	setp.gt.s32 	%p88, %r583, 30;
	selp.b32 	%r609, 0, %r584, %p88;
	add.s32 	%r590, %r609, %r644;
	mov.b32 	%r591, 2;
	// begin inline asm
	shfl.sync.down.b32 %r589, %r590, %r591, %r607, %r608;
	// end inline asm
	setp.gt.s32 	%p89, %r583, 29;
	selp.b32 	%r610, 0, %r589, %p89;
	add.s32 	%r595, %r590, %r610;
	mov.b32 	%r596, 4;
	// begin inline asm
	shfl.sync.down.b32 %r594, %r595, %r596, %r607, %r608;
	// end inline asm
	setp.gt.s32 	%p90, %r583, 27;
	selp.b32 	%r611, 0, %r594, %p90;
	add.s32 	%r600, %r595, %r611;
	mov.b32 	%r601, 8;
	// begin inline asm
	shfl.sync.down.b32 %r599, %r600, %r601, %r607, %r608;
	// end inline asm
	setp.gt.s32 	%p91, %r583, 23;
	selp.b32 	%r612, 0, %r599, %p91;
	add.s32 	%r605, %r600, %r612;
	mov.b32 	%r606, 16;
	// begin inline asm
	shfl.sync.down.b32 %r604, %r605, %r606, %r607, %r608;
	// end inline asm
	setp.gt.s32 	%p92, %r583, 15;
	selp.b32 	%r613, 0, %r604, %p92;
	add.s32 	%r686, %r605, %r613;
	setp.ne.s32 	%p93, %r583, 0;
	@%p93 bra 	$L__BB10_16;
	shr.u32 	%r614, %r1, 3;
	and.b32  	%r615, %r614, 124;
	mov.u32 	%r616, _ZZN3cub18CUB_300001_SM_10006detail6reduce28DeviceReduceSingleTileKernelINS2_10policy_hubIiyN4cuda3std3__44plusIiEEE10Policy1000EPiSC_iS9_iiNS7_10__identityEEEvT0_T1_T2_T3_T4_T6_E12temp_storage;
	add.s32 	%r617, %r616, %r615;
	st.shared.u32 	[%r617+8], %r686;
$L__BB10_16:
	bar.sync 	0;
	setp.ne.s32 	%p94, %r1, 0;
	@%p94 bra 	$L__BB10_72;
	ld.shared.u32 	%r618, [_ZZN3cub18CUB_300001_SM_10006detail6reduce28DeviceReduceSingleTileKernelINS2_10policy_hubIiyN4cuda3std3__44plusIiEEE10Policy1000EPiSC_iS9_iiNS7_10__identityEEEvT0_T1_T2_T3_T4_T6_E12temp_storage+12];
	add.s32 	%r619, %r618, %r686;
	ld.shared.u32 	%r620, [_ZZN3cub18CUB_300001_SM_10006detail6reduce28DeviceReduceSingleTileKernelINS2_10policy_hubIiyN4cuda3std3__44plusIiEEE10Policy1000EPiSC_iS9_iiNS7_10__identityEEEvT0_T1_T2_T3_T4_T6_E12temp_storage+16];
	add.s32 	%r621, %r619, %r620;
	ld.shared.u32 	%r622, [_ZZN3cub18CUB_300001_SM_10006detail6reduce28DeviceReduceSingleTileKernelINS2_10policy_hubIiyN4cuda3std3__44plusIiEEE10Policy1000EPiSC_iS9_iiNS7_10__identityEEEvT0_T1_T2_T3_T4_T6_E12temp_storage+20];
	add.s32 	%r623, %r621, %r622;
	ld.shared.u32 	%r624, [_ZZN3cub18CUB_300001_SM_10006detail6reduce28DeviceReduceSingleTileKernelINS2_10policy_hubIiyN4cuda3std3__44plusIiEEE10Policy1000EPiSC_iS9_iiNS7_10__identityEEEvT0_T1_T2_T3_T4_T6_E12temp_storage+24];
	add.s32 	%r625, %r623, %r624;
	ld.shared.u32 	%r626, [_ZZN3cub18CUB_300001_SM_10006detail6reduce28DeviceReduceSingleTileKernelINS2_10policy_hubIiyN4cuda3std3__44plusIiEEE10Policy1000EPiSC_iS9_iiNS7_10__identityEEEvT0_T1_T2_T3_T4_T6_E12temp_storage+28];
	add.s32 	%r627, %r625, %r626;
	ld.shared.u32 	%r628, [_ZZN3cub18CUB_300001_SM_10006detail6reduce28DeviceReduceSingleTileKernelINS2_10policy_hubIiyN4cuda3std3__44plusIiEEE10Policy1000EPiSC_iS9_iiNS7_10__identityEEEvT0_T1_T2_T3_T4_T6_E12temp_storage+32];
	add.s32 	%r629, %r627, %r628;
	ld.shared.u32 	%r630, [_ZZN3cub18CUB_300001_SM_10006detail6reduce28DeviceReduceSingleTileKernelINS2_10policy_hubIiyN4cuda3std3__44plusIiEEE10Policy1000EPiSC_iS9_iiNS7_10__identityEEEvT0_T1_T2_T3_T4_T6_E12temp_storage+36];
	add.s32 	%r686, %r629, %r630;
	bra.uni 	$L__BB10_72;
$L__BB10_18:
	// begin inline asm
	mov.u32 %r520, %laneid;
	// end inline asm
	and.b32  	%r546, %r1, 992;
	add.s32 	%r547, %r546, 32;
	setp.gt.s32 	%p73, %r547, %r120;
	not.b32 	%r548, %r546;
	add.s32 	%r549, %r120, %r548;
	selp.b32 	%r544, %r549, 31, %p73;
	mov.b32 	%r523, 1;
	mov.b32 	%r545, -1;
	// begin inline asm
	shfl.sync.down.b32 %r521, %r644, %r523, %r544, %r545;
	// end inline asm
	setp.lt.s32 	%p74, %r520, %r544;
	selp.b32 	%r550, %r521, 0, %p74;
	add.s32 	%r527, %r550, %r644;
	mov.b32 	%r528, 2;
	// begin inline asm
	shfl.sync.down.b32 %r526, %r527, %r528, %r544, %r545;
	// end inline asm
	add.s32 	%r551, %r520, 2;
	setp.gt.s32 	%p75, %r551, %r544;
	selp.b32 	%r552, 0, %r526, %p75;
	add.s32 	%r532, %r527, %r552;
	mov.b32 	%r533, 4;
	// begin inline asm
	shfl.sync.down.b32 %r531, %r532, %r533, %r544, %r545;
	// end inline asm
	add.s32 	%r553, %r520, 4;
	setp.gt.s32 	%p76, %r553, %r544;
	selp.b32 	%r554, 0, %r531, %p76;
	add.s32 	%r537, %r532, %r554;
	mov.b32 	%r538, 8;
	// begin inline asm
	shfl.sync.down.b32 %r536, %r537, %r538, %r544, %r545;
	// end inline asm
	add.s32 	%r555, %r520, 8;
	setp.gt.s32 	%p77, %r555, %r544;
	selp.b32 	%r556, 0, %r536, %p77;
	add.s32 	%r542, %r537, %r556;
	mov.b32 	%r543, 16;
	// begin inline asm
	shfl.sync.down.b32 %r541, %r542, %r543, %r544, %r545;
	// end inline asm
	add.s32 	%r557, %r520, 16;
	setp.gt.s32 	%p78, %r557, %r544;
	selp.b32 	%r558, 0, %r541, %p78;
	add.s32 	%r686, %r542, %r558;
	setp.ne.s32 	%p79, %r520, 0;
	@%p79 bra 	$L__BB10_20;
	shr.u32 	%r559, %r1, 3;
	and.b32  	%r560, %r559, 124;
	mov.u32 	%r561, _ZZN3cub18CUB_300001_SM_10006detail6reduce28DeviceReduceSingleTileKernelINS2_10policy_hubIiyN4cuda3std3__44plusIiEEE10Policy1000EPiSC_iS9_iiNS7_10__identityEEEvT0_T1_T2_T3_T4_T6_E12temp_storage;
	add.s32 	%r562, %r561, %r560;
	st.shared.u32 	[%r562+8], %r686;
$L__BB10_20:
	bar.sync 	0;
	setp.ne.s32 	%p80, %r1, 0;
	@%p80 bra 	$L__BB10_72;
	setp.gt.s32 	%p81, %r120, 32;
	ld.shared.u32 	%r563, [_ZZN3cub18CUB_300001_SM_10006detail6reduce28DeviceReduceSingleTileKernelINS2_10policy_hubIiyN4cuda3std3__44plusIiEEE10Policy1000EPiSC_iS9_iiNS7_10__identityEEEvT0_T1_T2_T3_T4_T6_E12temp_storage+12];
	selp.b32 	%r564, %r563, 0, %p81;
	add.s32 	%r565, %r564, %r686;
	setp.gt.s32 	%p82, %r120, 64;
	ld.shared.u32 	%r566, [_ZZN3cub18CUB_300001_SM_10006detail6reduce28DeviceReduceSingleTileKernelINS2_10policy_hubIiyN4cuda3std3__44plusIiEEE10Policy1000EPiSC_iS9_iiNS7_10__identityEEEvT0_T1_T2_T3_T4_T6_E12temp_storage+16];
	selp.b32 	%r567, %r566, 0, %p82;
	add.s32 	%r568, %r565, %r567;
	setp.gt.s32 	%p83, %r120, 96;
	ld.shared.u32 	%r569, [_ZZN3cub18CUB_300001_SM_10006detail6reduce28DeviceReduceSingleTileKernelINS2_10policy_hubIiyN4cuda3std3__44plusIiEEE10Policy1000EPiSC_iS9_iiNS7_10__identityEEEvT0_T1_T2_T3_T4_T6_E12temp_storage+20];
	selp.b32 	%r570, %r569, 0, %p83;
	add.s32 	%r571, %r568, %r570;
	setp.gt.s32 	%p84, %r120, 128;
	ld.shared.u32 	%r572, [_ZZN3cub18CUB_300001_SM_10006detail6reduce28DeviceReduceSingleTileKernelINS2_10policy_hubIiyN4cuda3std3__44plusIiEEE10Policy1000EPiSC_iS9_iiNS7_10__identityEEEvT0_T1_T2_T3_T4_T6_E12temp_storage+24];
	selp.b32 	%r573, %r572, 0, %p84;
	add.s32 	%r574, %r571, %r573;
	setp.gt.s32 	%p85, %r120, 160;
	ld.shared.u32 	%r575, [_ZZN3cub18CUB_300001_SM_10006detail6reduce28DeviceReduceSingleTileKernelINS2_10policy_hubIiyN4cuda3std3__44plusIiEEE10Policy1000EPiSC_iS9_iiNS7_10__identityEEEvT0_T1_T2_T3_T4_T6_E12temp_storage+28];
	selp.b32 	%r576, %r575, 0, %p85;
	add.s32 	%r577, %r574, %r576;
	setp.gt.s32 	%p86, %r120, 192;
	ld.shared.u32 	%r578, [_ZZN3cub18CUB_300001_SM_10006detail6reduce28DeviceReduceSingleTileKernelINS2_10policy_hubIiyN4cuda3std3__44plusIiEEE10Policy1000EPiSC_iS9_iiNS7_10__identityEEEvT0_T1_T2_T3_T4_T6_E12temp_storage+32];
	selp.b32 	%r579, %r578, 0, %p86;
	add.s32 	%r580, %r577, %r579;
	setp.gt.s32 	%p87, %r120, 224;
	ld.shared.u32 	%r581, [_ZZN3cub18CUB_300001_SM_10006detail6reduce28DeviceReduceSingleTileKernelINS2_10policy_hubIiyN4cuda3std3__44plusIiEEE10Policy1000EPiSC_iS9_iiNS7_10__identityEEEvT0_T1_T2_T3_T4_T6_E12temp_storage+36];
	selp.b32 	%r582, %r581, 0, %p87;
	add.s32 	%r686, %r580, %r582;
	bra.uni 	$L__BB10_72;
$L__BB10_22:
	mov.u32 	%r26, %tid.x;
	shl.b32 	%r377, %r26, 2;
	mul.wide.u32 	%rd86, %r377, 4;
	add.s64 	%rd76, %rd16, %rd86;
	// begin inline asm
	ld.global.nc.v2.u64 {%rd74, %rd75}, [%rd76];
	// end inline asm
	mov.b64 	{%r378, %r379}, %rd75;
	mov.b64 	{%r380, %r381}, %rd74;
	add.s64 	%rd79, %rd76, 4096;
	// begin inline asm
	ld.global.nc.v2.u64 {%rd77, %rd78}, [%rd79];
	// end inline asm
	mov.b64 	{%r382, %r383}, %rd78;
	mov.b64 	{%r384, %r385}, %rd77;
	add.s64 	%rd82, %rd76, 8192;
	// begin inline asm
	ld.global.nc.v2.u64 {%rd80, %rd81}, [%rd82];
	// end inline asm
	mov.b64 	{%r386, %r387}, %rd81;
	mov.b64 	{%r388, %r389}, %rd80;
	add.s64 	%rd85, %rd76, 12288;
	// begin inline asm
	ld.global.nc.v2.u64 {%rd83, %rd84}, [%rd85];
	// end inline asm
	mov.b64 	{%r390, %r391}, %rd84;
	mov.b64 	{%r392, %r393}, %rd83;
	add.s32 	%r394, %r381, %r380;
	add.s32 	%r395, %r378, %r394;
	add.s32 	%r396, %r379, %r395;
	add.s32 	%r397, %r384, %r396;
	add.s32 	%r398, %r385, %r397;
	add.s32 	%r399, %r382, %r398;
	add.s32 	%r400, %r383, %r399;
	add.s32 	%r401, %r388, %r400;
	add.s32 	%r402, %r389, %r401;
	add.s32 	%r403, %r386, %r402;
	add.s32 	%r404, %r387, %r403;
	add.s32 	%r405, %r392, %r404;
	add.s32 	%r406, %r393, %r405;
	add.s32 	%r407, %r390, %r406;
	add.s32 	%r659, %r391, %r407;
	setp.lt.u32 	%p50, %r120, 8192;
	mov.b32 	%r648, 4096;
	@%p50 bra 	$L__BB10_26;
	add.s32 	%r28, %r120, -4096;
	mov.b32 	%r648, 4096;
$L__BB10_24:
	mul.wide.s32 	%rd99, %r648, 4;
	add.s64 	%rd89, %rd76, %rd99;
	// begin inline asm
	ld.global.nc.v2.u64 {%rd87, %rd88}, [%rd89];
	// end inline asm
	mov.b64 	{%r409, %r410}, %rd88;
	mov.b64 	{%r411, %r412}, %rd87;
	add.s64 	%rd92, %rd89, 4096;
	// begin inline asm
	ld.global.nc.v2.u64 {%rd90, %rd91}, [%rd92];
	// end inline asm
	mov.b64 	{%r413, %r414}, %rd91;
	mov.b64 	{%r415, %r416}, %rd90;
	add.s64 	%rd95, %rd89, 8192;
	// begin inline asm
	ld.global.nc.v2.u64 {%rd93, %rd94}, [%rd95];
	// end inline asm
	mov.b64 	{%r417, %r418}, %rd94;
	mov.b64 	{%r419, %r420}, %rd93;
	add.s64 	%rd98, %rd89, 12288;
	// begin inline asm
	ld.global.nc.v2.u64 {%rd96, %rd97}, [%rd98];
	// end inline asm
	mov.b64 	{%r421, %r422}, %rd97;
	mov.b64 	{%r423, %r424}, %rd96;
	add.s32 	%r425, %r411, %r659;
	add.s32 	%r426, %r412, %r425;
	add.s32 	%r427, %r409, %r426;
	add.s32 	%r428, %r410, %r427;
	add.s32 	%r429, %r415, %r428;
	add.s32 	%r430, %r416, %r429;
	add.s32 	%r431, %r413, %r430;
	add.s32 	%r432, %r414, %r431;
	add.s32 	%r433, %r419, %r432;
	add.s32 	%r434, %r420, %r433;
	add.s32 	%r435, %r417, %r434;
	add.s32 	%r436, %r418, %r435;
	add.s32 	%r437, %r423, %r436;
	add.s32 	%r438, %r424, %r437;
	add.s32 	%r439, %r421, %r438;
	add.s32 	%r659, %r422, %r439;
	sub.s32 	%r440, %r120, %r648;
	setp.lt.s32 	%p51, %r440, 4096;
	@%p51 bra 	$L__BB10_34;
	add.s32 	%r648, %r648, 4096;
	setp.le.s32 	%p52, %r648, %r28;
	@%p52 bra 	$L__BB10_24;
$L__BB10_26:
	setp.le.s32 	%p53, %r120, %r648;
	@%p53 bra 	$L__BB10_34;
	sub.s32 	%r35, %r120, %r648;
	setp.ge.s32 	%p54, %r26, %r35;
	@%p54 bra 	$L__BB10_34;
	not.b32 	%r442, %r26;
	add.s32 	%r443, %r120, %r442;
	sub.s32 	%r36, %r443, %r648;
	and.b32  	%r444, %r36, 768;
	setp.eq.s32 	%p55, %r444, 768;
	mov.u32 	%r653, %r26;
	@%p55 bra 	$L__BB10_31;
	add.s32 	%r650, %r26, %r648;
	shr.u32 	%r445, %r36, 8;
	add.s32 	%r446, %r445, 1;
	and.b32  	%r447, %r446, 3;
	neg.s32 	%r649, %r447;
	mov.u32 	%r653, %r26;
$L__BB10_30:
	.pragma "nounroll";
	mul.wide.u32 	%rd101, %r650, 4;
	add.s64 	%rd100, %rd16, %rd101;
	// begin inline asm
	ld.global.nc.u32 %r448, [%rd100];
	// end inline asm
	add.s32 	%r659, %r448, %r659;
	add.s32 	%r653, %r653, 256;
	add.s32 	%r650, %r650, 256;
	add.s32 	%r649, %r649, 1;
	setp.ne.s32 	%p56, %r649, 0;
	@%p56 bra 	$L__BB10_30;
$L__BB10_31:
	setp.lt.u32 	%p57, %r36, 768;
	@%p57 bra 	$L__BB10_34;
	cvt.u64.u32 	%rd102, %r653;
	cvt.u64.u32 	%rd103, %r648;
	add.s64 	%rd104, %rd102, %rd103;
	shl.b64 	%rd105, %rd104, 2;
	add.s64 	%rd106, %rd105, %rd16;
	add.s64 	%rd122, %rd106, 2048;
	add.s32 	%r656, %r653, %r648;
$L__BB10_33:
	mul.wide.u32 	%rd111, %r656, 4;
	add.s64 	%rd107, %rd16, %rd111;
	// begin inline asm
	ld.global.nc.u32 %r449, [%rd107];
	// end inline asm
	add.s32 	%r453, %r449, %r659;
	add.s64 	%rd108, %rd122, -1024;
	// begin inline asm
	ld.global.nc.u32 %r450, [%rd108];
	// end inline asm
	add.s32 	%r454, %r450, %r453;
	// begin inline asm
	ld.global.nc.u32 %r451, [%rd122];
	// end inline asm
	add.s32 	%r455, %r451, %r454;
	add.s64 	%rd110, %rd122, 1024;
	// begin inline asm
	ld.global.nc.u32 %r452, [%rd110];
	// end inline asm
	add.s32 	%r659, %r452, %r455;
	add.s32 	%r653, %r653, 1024;
	add.s64 	%rd122, %rd122, 4096;
	add.s32 	%r656, %r656, 1024;
	setp.lt.s32 	%p58, %r653, %r35;
	@%p58 bra 	$L__BB10_33;
$L__BB10_34:
	// begin inline asm
	mov.u32 %r456, %laneid;
	// end inline asm
	mov.b32 	%r459, 1;
	mov.b32 	%r480, 31;
	mov.b32 	%r481, -1;
	// begin inline asm
	shfl.sync.down.b32 %r457, %r659, %r459, %r480, %r481;
	// end inline asm
	setp.gt.s32 	%p59, %r456, 30;
	selp.b32 	%r482, 0, %r457, %p59;
	add.s32 	%r463, %r482, %r659;
	mov.b32 	%r464, 2;
	// begin inline asm
	shfl.sync.down.b32 %r462, %r463, %r464, %r480, %r481;
	// end inline asm
	setp.gt.s32 	%p60, %r456, 29;
	selp.b32 	%r483, 0, %r462, %p60;
	add.s32 	%r468, %r463, %r483;
	mov.b32 	%r469, 4;
	// begin inline asm
	shfl.sync.down.b32 %r467, %r468, %r469, %r480, %r481;
	// end inline asm
	setp.gt.s32 	%p61, %r456, 27;
	selp.b32 	%r484, 0, %r467, %p61;
	add.s32 	%r473, %r468, %r484;
	mov.b32 	%r474, 8;
	// begin inline asm
	shfl.sync.down.b32 %r472, %r473, %r474, %r480, %r481;
	// end inline asm
	setp.gt.s32 	%p62, %r456, 23;
	selp.b32 	%r485, 0, %r472, %p62;
	add.s32 	%r478, %r473, %r485;
	mov.b32 	%r479, 16;
	// begin inline asm
	shfl.sync.down.b32 %r477, %r478, %r479, %r480, %r481;
	// end inline asm
	setp.gt.s32 	%p63, %r456, 15;
	selp.b32 	%r486, 0, %r477, %p63;
	add.s32 	%r686, %r478, %r486;
	setp.ne.s32 	%p64, %r456, 0;
	@%p64 bra 	$L__BB10_36;
	shr.u32 	%r487, %r26, 3;
	and.b32  	%r488, %r487, 124;
	mov.u32 	%r489, _ZZN3cub18CUB_300001_SM_10006detail6reduce28DeviceReduceSingleTileKernelINS2_10policy_hubIiyN4cuda3std3__44plusIiEEE10Policy1000EPiSC_iS9_iiNS7_10__identityEEEvT0_T1_T2_T3_T4_T6_E12temp_storage;
	add.s32 	%r490, %r489, %r488;
	st.shared.u32 	[%r490+8], %r686;
$L__BB10_36:
	bar.sync 	0;
	setp.ne.s32 	%p65, %r26, 0;
	@%p65 bra 	$L__BB10_72;
	ld.shared.u32 	%r491, [_ZZN3cub18CUB_300001_SM_10006detail6reduce28DeviceReduceSingleTileKernelINS2_10policy_hubIiyN4cuda3std3__44plusIiEEE10Policy1000EPiSC_iS9_iiNS7_10__identityEEEvT0_T1_T2_T3_T4_T6_E12temp_storage+12];
	add.s32 	%r492, %r491, %r686;
	ld.shared.u32 	%r493, [_ZZN3cub18CUB_300001_SM_10006detail6reduce28DeviceReduceSingleTileKernelINS2_10policy_hubIiyN4cuda3std3__44plusIiEEE10Policy1000EPiSC_iS9_iiNS7_10__identityEEEvT0_T1_T2_T3_T4_T6_E12temp_storage+16];
	add.s32 	%r494, %r492, %r493;
	ld.shared.u32 	%r495, [_ZZN3cub18CUB_300001_SM_10006detail6reduce28DeviceReduceSingleTileKernelINS2_10policy_hubIiyN4cuda3std3__44plusIiEEE10Policy1000EPiSC_iS9_iiNS7_10__identityEEEvT0_T1_T2_T3_T4_T6_E12temp_storage+20];
	add.s32 	%r496, %r494, %r495;
	ld.shared.u32 	%r497, [_ZZN3cub18CUB_300001_SM_10006detail6reduce28DeviceReduceSingleTileKernelINS2_10policy_hubIiyN4cuda3std3__44plusIiEEE10Policy1000EPiSC_iS9_iiNS7_10__identityEEEvT0_T1_T2_T3_T4_T6_E12temp_storage+24];
	add.s32 	%r498, %r496, %r497;
	ld.shared.u32 	%r499, [_ZZN3cub18CUB_300001_SM_10006detail6reduce28DeviceReduceSingleTileKernelINS2_10policy_hubIiyN4cuda3std3__44plusIiEEE10Policy1000EPiSC_iS9_iiNS7_10__identityEEEvT0_T1_T2_T3_T4_T6_E12temp_storage+28];
	add.s32 	%r500, %r498, %r499;
	ld.shared.u32 	%r501, [_ZZN3cub18CUB_300001_SM_10006detail6reduce28DeviceReduceSingleTileKernelINS2_10policy_hubIiyN4cuda3std3__44plusIiEEE10Policy1000EPiSC_iS9_iiNS7_10__identityEEEvT0_T1_T2_T3_T4_T6_E12temp_storage+32];
	add.s32 	%r502, %r500, %r501;
	ld.shared.u32 	%r503, [_ZZN3cub18CUB_300001_SM_10006detail6reduce28DeviceReduceSingleTileKernelINS2_10policy_hubIiyN4cuda3std3__44plusIiEEE10Policy1000EPiSC_iS9_iiNS7_10__identityEEEvT0_T1_T2_T3_T4_T6_E12temp_storage+36];
	add.s32 	%r686, %r502, %r503;
	bra.uni 	$L__BB10_72;
$L__BB10_38:
	setp.gt.s32 	%p3, %r120, 4095;
	@%p3 bra 	$L__BB10_56;
	mov.u32 	%r60, %tid.x;
	setp.ge.s32 	%p20, %r60, %r120;
	mov.b32 	%r670, 0;
	mov.u32 	%r665, %r60;
	@%p20 bra 	$L__BB10_41;
	mul.wide.u32 	%rd66, %r60, 4;
	add.s64 	%rd65, %rd16, %rd66;
	// begin inline asm
	ld.global.nc.u32 %r670, [%rd65];
	// end inline asm
	add.s32 	%r665, %r60, 256;
$L__BB10_41:
	setp.ge.s32 	%p21, %r665, %r120;
	@%p21 bra 	$L__BB10_47;
	not.b32 	%r252, %r665;
	add.s32 	%r65, %r120, %r252;
	and.b32  	%r253, %r65, 768;
	setp.eq.s32 	%p22, %r253, 768;
	@%p22 bra 	$L__BB10_45;
	mul.wide.u32 	%rd67, %r665, 4;
	add.s64 	%rd123, %rd16, %rd67;
	shr.u32 	%r254, %r65, 8;
	add.s32 	%r255, %r254, 1;
	and.b32  	%r256, %r255, 3;
	neg.s32 	%r662, %r256;
$L__BB10_44:
	.pragma "nounroll";
	// begin inline asm
	ld.global.nc.u32 %r257, [%rd123];
	// end inline asm
	add.s32 	%r670, %r257, %r670;
	add.s32 	%r665, %r665, 256;
	add.s64 	%rd123, %rd123, 1024;
	add.s32 	%r662, %r662, 1;
	setp.ne.s32 	%p23, %r662, 0;
	@%p23 bra 	$L__BB10_44;
$L__BB10_45:
	setp.lt.u32 	%p24, %r65, 768;
	@%p24 bra 	$L__BB10_47;
$L__BB10_46:
	mul.wide.s32 	%rd73, %r665, 4;
	add.s64 	%rd69, %rd16, %rd73;
	// begin inline asm
	ld.global.nc.u32 %r258, [%rd69];
	// end inline asm
	add.s32 	%r262, %r258, %r670;
	add.s64 	%rd70, %rd69, 1024;
	// begin inline asm
	ld.global.nc.u32 %r259, [%rd70];
	// end inline asm
	add.s32 	%r263, %r259, %r262;
	add.s64 	%rd71, %rd69, 2048;
	// begin inline asm
	ld.global.nc.u32 %r260, [%rd71];
	// end inline asm
	add.s32 	%r264, %r260, %r263;
	add.s64 	%rd72, %rd69, 3072;
	// begin inline asm
	ld.global.nc.u32 %r261, [%rd72];
	// end inline asm
	add.s32 	%r670, %r261, %r264;
	add.s32 	%r665, %r665, 1024;
	setp.lt.s32 	%p25, %r665, %r120;
	@%p25 bra 	$L__BB10_46;
$L__BB10_47:
	setp.lt.s32 	%p26, %r120, 256;
	@%p26 bra 	$L__BB10_52;
	// begin inline asm
	mov.u32 %r328, %laneid;
	// end inline asm
	mov.b32 	%r331, 1;
	mov.b32 	%r352, 31;
	mov.b32 	%r353, -1;
	// begin inline asm
	shfl.sync.down.b32 %r329, %r670, %r331, %r352, %r353;
	// end inline asm
	setp.gt.s32 	%p42, %r328, 30;
	selp.b32 	%r354, 0, %r329, %p42;
	add.s32 	%r335, %r354, %r670;
	mov.b32 	%r336, 2;
	// begin inline asm
	shfl.sync.down.b32 %r334, %r335, %r336, %r352, %r353;
	// end inline asm
	setp.gt.s32 	%p43, %r328, 29;
	selp.b32 	%r355, 0, %r334, %p43;
	add.s32 	%r340, %r335, %r355;
	mov.b32 	%r341, 4;
	// begin inline asm
	shfl.sync.down.b32 %r339, %r340, %r341, %r352, %r353;
	// end inline asm
	setp.gt.s32 	%p44, %r328, 27;
	selp.b32 	%r356, 0, %r339, %p44;
	add.s32 	%r345, %r340, %r356;
	mov.b32 	%r346, 8;
	// begin inline asm
	shfl.sync.down.b32 %r344, %r345, %r346, %r352, %r353;
	// end inline asm
	setp.gt.s32 	%p45, %r328, 23;
	selp.b32 	%r357, 0, %r344, %p45;
	add.s32 	%r350, %r345, %r357;
	mov.b32 	%r351, 16;
	// begin inline asm
	shfl.sync.down.b32 %r349, %r350, %r351, %r352, %r353;
	// end inline asm
	setp.gt.s32 	%p46, %r328, 15;
	selp.b32 	%r358, 0, %r349, %p46;
	add.s32 	%r686, %r350, %r358;
	setp.ne.s32 	%p47, %r328, 0;
	@%p47 bra 	$L__BB10_50;
	shr.u32 	%r359, %r60, 3;
	and.b32  	%r360, %r359, 124;
	mov.u32 	%r361, _ZZN3cub18CUB_300001_SM_10006detail6reduce28DeviceReduceSingleTileKernelINS2_10policy_hubIiyN4cuda3std3__44plusIiEEE10Policy1000EPiSC_iS9_iiNS7_10__identityEEEvT0_T1_T2_T3_T4_T6_E12temp_storage;
	add.s32 	%r362, %r361, %r360;
	st.shared.u32 	[%r362+8], %r686;
$L__BB10_50:
	bar.sync 	0;
	setp.ne.s32 	%p48, %r60, 0;
	@%p48 bra 	$L__BB10_72;
	ld.shared.u32 	%r363, [_ZZN3cub18CUB_300001_SM_10006detail6reduce28DeviceReduceSingleTileKernelINS2_10policy_hubIiyN4cuda3std3__44plusIiEEE10Policy1000EPiSC_iS9_iiNS7_10__identityEEEvT0_T1_T2_T3_T4_T6_E12temp_storage+12];
	add.s32 	%r364, %r363, %r686;
	ld.shared.u32 	%r365, [_ZZN3cub18CUB_300001_SM_10006detail6reduce28DeviceReduceSingleTileKernelINS2_10policy_hubIiyN4cuda3std3__44plusIiEEE10Policy1000EPiSC_iS9_iiNS7_10__identityEEEvT0_T1_T2_T3_T4_T6_E12temp_storage+16];
	add.s32 	%r366, %r364, %r365;
	ld.shared.u32 	%r367, [_ZZN3cub18CUB_300001_SM_10006detail6reduce28DeviceReduceSingleTileKernelINS2_10policy_hubIiyN4cuda3std3__44plusIiEEE10Policy1000EPiSC_iS9_iiNS7_10__identityEEEvT0_T1_T2_T3_T4_T6_E12temp_storage+20];
	add.s32 	%r368, %r366, %r367;
	ld.shared.u32 	%r369, [_ZZN3cub18CUB_300001_SM_10006detail6reduce28DeviceReduceSingleTileKernelINS2_10policy_hubIiyN4cuda3std3__44plusIiEEE10Policy1000EPiSC_iS9_iiNS7_10__identityEEEvT0_T1_T2_T3_T4_T6_E12temp_storage+24];
	add.s32 	%r370, %r368, %r369;
	ld.shared.u32 	%r371, [_ZZN3cub18CUB_300001_SM_10006detail6reduce28DeviceReduceSingleTileKernelINS2_10policy_hubIiyN4cuda3std3__44plusIiEEE10Policy1000EPiSC_iS9_iiNS7_10__identityEEEvT0_T1_T2_T3_T4_T6_E12temp_storage+28];
	add.s32 	%r372, %r370, %r371;
	ld.shared.u32 	%r373, [_ZZN3cub18CUB_300001_SM_10006detail6reduce28DeviceReduceSingleTileKernelINS2_10policy_hubIiyN4cuda3std3__44plusIiEEE10Policy1000EPiSC_iS9_iiNS7_10__identityEEEvT0_T1_T2_T3_T4_T6_E12temp_storage+32];
	add.s32 	%r374, %r372, %r373;
	ld.shared.u32 	%r375, [_ZZN3cub18CUB_300001_SM_10006detail6reduce28DeviceReduceSingleTileKernelINS2_10policy_hubIiyN4cuda3std3__44plusIiEEE10Policy1000EPiSC_iS9_iiNS7_10__identityEEEvT0_T1_T2_T3_T4_T6_E12temp_storage+36];
	add.s32 	%r686, %r374, %r375;
	bra.uni 	$L__BB10_72;
$L__BB10_52:
	// begin inline asm
	mov.u32 %r265, %laneid;
	// end inline asm
	and.b32  	%r291, %r60, 992;
	add.s32 	%r292, %r291, 32;
	setp.gt.s32 	%p27, %r292, %r120;
	not.b32 	%r293, %r291;
	add.s32 	%r294, %r120, %r293;
	selp.b32 	%r289, %r294, 31, %p27;
	mov.b32 	%r268, 1;
	mov.b32 	%r290, -1;
	// begin inline asm
	shfl.sync.down.b32 %r266, %r670, %r268, %r289, %r290;
	// end inline asm
	setp.lt.s32 	%p28, %r265, %r289;
	selp.b32 	%r295, %r266, 0, %p28;
	add.s32 	%r272, %r295, %r670;
	mov.b32 	%r273, 2;
	// begin inline asm
	shfl.sync.down.b32 %r271, %r272, %r273, %r289, %r290;
	// end inline asm
	add.s32 	%r296, %r265, 2;
	setp.gt.s32 	%p29, %r296, %r289;
	selp.b32 	%r297, 0, %r271, %p29;
	add.s32 	%r277, %r272, %r297;
	mov.b32 	%r278, 4;
	// begin inline asm
	shfl.sync.down.b32 %r276, %r277, %r278, %r289, %r290;
	// end inline asm
	add.s32 	%r298, %r265, 4;
	setp.gt.s32 	%p30, %r298, %r289;
	selp.b32 	%r299, 0, %r276, %p30;
	add.s32 	%r282, %r277, %r299;
	mov.b32 	%r283, 8;
	// begin inline asm
	shfl.sync.down.b32 %r281, %r282, %r283, %r289, %r290;
	// end inline asm
	add.s32 	%r300, %r265, 8;
	setp.gt.s32 	%p31, %r300, %r289;
	selp.b32 	%r301, 0, %r281, %p31;
	add.s32 	%r287, %r282, %r301;
	mov.b32 	%r288, 16;
	// begin inline asm
	shfl.sync.down.b32 %r286, %r287, %r288, %r289, %r290;
	// end inline asm
	add.s32 	%r302, %r265, 16;
	setp.gt.s32 	%p32, %r302, %r289;
	selp.b32 	%r303, 0, %r286, %p32;
	add.s32 	%r686, %r287, %r303;
	setp.ne.s32 	%p33, %r265, 0;
	@%p33 bra 	$L__BB10_54;
	shr.u32 	%r304, %r60, 3;
	and.b32  	%r305, %r304, 124;
	mov.u32 	%r306, _ZZN3cub18CUB_300001_SM_10006detail6reduce28DeviceReduceSingleTileKernelINS2_10policy_hubIiyN4cuda3std3__44plusIiEEE10Policy1000EPiSC_iS9_iiNS7_10__identityEEEvT0_T1_T2_T3_T4_T6_E12temp_storage;
	add.s32 	%r307, %r306, %r305;
	st.shared.u32 	[%r307+8], %r686;
$L__BB10_54:
	bar.sync 	0;
	setp.ne.s32 	%p34, %r60, 0;
	@%p34 bra 	$L__BB10_72;
	setp.gt.s32 	%p35, %r120, 32;
	ld.shared.u32 	%r308, [_ZZN3cub18CUB_300001_SM_10006detail6reduce28DeviceReduceSingleTileKernelINS2_10policy_hubIiyN4cuda3std3__44plusIiEEE10Policy1000EPiSC_iS9_iiNS7_10__identityEEEvT0_T1_T2_T3_T4_T6_E12temp_storage+12];
	selp.b32 	%r309, %r308, 0, %p35;
	add.s32 	%r310, %r309, %r686;
	setp.gt.s32 	%p36, %r120, 64;
	ld.shared.u32 	%r311, [_ZZN3cub18CUB_300001_SM_10006detail6reduce28DeviceReduceSingleTileKernelINS2_10policy_hubIiyN4cuda3std3__44plusIiEEE10Policy1000EPiSC_iS9_iiNS7_10__identityEEEvT0_T1_T2_T3_T4_T6_E12temp_storage+16];
	selp.b32 	%r312, %r311, 0, %p36;
	add.s32 	%r313, %r310, %r312;
	setp.gt.s32 	%p37, %r120, 96;
	ld.shared.u32 	%r314, [_ZZN3cub18CUB_300001_SM_10006detail6reduce28DeviceReduceSingleTileKernelINS2_10policy_hubIiyN4cuda3std3__44plusIiEEE10Policy1000EPiSC_iS9_iiNS7_10__identityEEEvT0_T1_T2_T3_T4_T6_E12temp_storage+20];
	selp.b32 	%r315, %r314, 0, %p37;
	add.s32 	%r316, %r313, %r315;
	setp.gt.s32 	%p38, %r120, 128;
	ld.shared.u32 	%r317, [_ZZN3cub18CUB_300001_SM_10006detail6reduce28DeviceReduceSingleTileKernelINS2_10policy_hubIiyN4cuda3std3__44plusIiEEE10Policy1000EPiSC_iS9_iiNS7_10__identityEEEvT0_T1_T2_T3_T4_T6_E12temp_storage+24];
	selp.b32 	%r318, %r317, 0, %p38;
	add.s32 	%r319, %r316, %r318;
	setp.gt.s32 	%p39, %r120, 160;
	ld.shared.u32 	%r320, [_ZZN3cub18CUB_300001_SM_10006detail6reduce28DeviceReduceSingleTileKernelINS2_10policy_hubIiyN4cuda3std3__44plusIiEEE10Policy1000EPiSC_iS9_iiNS7_10__identityEEEvT0_T1_T2_T3_T4_T6_E12temp_storage+28];
	selp.b32 	%r321, %r320, 0, %p39;
	add.s32 	%r322, %r319, %r321;
	setp.gt.s32 	%p40, %r120, 192;
	ld.shared.u32 	%r323, [_ZZN3cub18CUB_300001_SM_10006detail6reduce28DeviceReduceSingleTileKernelINS2_10policy_hubIiyN4cuda3std3__44plusIiEEE10Policy1000EPiSC_iS9_iiNS7_10__identityEEEvT0_T1_T2_T3_T4_T6_E12temp_storage+32];
	selp.b32 	%r324, %r323, 0, %p40;
	add.s32 	%r325, %r322, %r324;
	setp.gt.s32 	%p41, %r120, 224;
	ld.shared.u32 	%r326, [_ZZN3cub18CUB_300001_SM_10006detail6reduce28DeviceReduceSingleTileKernelINS2_10policy_hubIiyN4cuda3std3__44plusIiEEE10Policy1000EPiSC_iS9_iiNS7_10__identityEEEvT0_T1_T2_T3_T4_T6_E12temp_storage+36];
	selp.b32 	%r327, %r326, 0, %p41;
	add.s32 	%r686, %r325, %r327;
	bra.uni 	$L__BB10_72;
$L__BB10_56:
	mov.u32 	%r85, %tid.x;
	mul.wide.u32 	%rd35, %r85, 4;
	add.s64 	%rd19, %rd16, %rd35;
	// begin inline asm
	ld.global.nc.u32 %r122, [%rd19];
	// end inline asm
	add.s64 	%rd20, %rd19, 1024;
	// begin inline asm
	ld.global.nc.u32 %r123, [%rd20];
	// end inline asm
	add.s64 	%rd21, %rd19, 2048;
	// begin inline asm
	ld.global.nc.u32 %r124, [%rd21];
	// end inline asm
	add.s64 	%rd22, %rd19, 3072;
	// begin inline asm
	ld.global.nc.u32 %r125, [%rd22];
	// end inline asm
	add.s64 	%rd23, %rd19, 4096;
	// begin inline asm
	ld.global.nc.u32 %r126, [%rd23];
	// end inline asm
	add.s64 	%rd24, %rd19, 5120;
	// begin inline asm
	ld.global.nc.u32 %r127, [%rd24];
	// end inline asm
	add.s64 	%rd25, %rd19, 6144;
	// begin inline asm
	ld.global.nc.u32 %r128, [%rd25];
	// end inline asm
	add.s64 	%rd26, %rd19, 7168;
	// begin inline asm
	ld.global.nc.u32 %r129, [%rd26];
	// end inline asm
	add.s64 	%rd27, %rd19, 8192;
	// begin inline asm
	ld.global.nc.u32 %r130, [%rd27];
	// end inline asm
	add.s64 	%rd28, %rd19, 9216;
	// begin inline asm
	ld.global.nc.u32 %r131, [%rd28];
	// end inline asm
	add.s64 	%rd29, %rd19, 10240;
	// begin inline asm
	ld.global.nc.u32 %r132, [%rd29];
	// end inline asm
	add.s64 	%rd30, %rd19, 11264;
	// begin inline asm
	ld.global.nc.u32 %r133, [%rd30];
	// end inline asm
	add.s64 	%rd31, %rd19, 12288;
	// begin inline asm
	ld.global.nc.u32 %r134, [%rd31];
	// end inline asm
	add.s64 	%rd32, %rd19, 13312;
	// begin inline asm
	ld.global.nc.u32 %r135, [%rd32];
	// end inline asm
	add.s64 	%rd33, %rd19, 14336;
	// begin inline asm
	ld.global.nc.u32 %r136, [%rd33];
	// end inline asm
	add.s64 	%rd34, %rd19, 15360;
	// begin inline asm
	ld.global.nc.u32 %r137, [%rd34];
	// end inline asm
	add.s32 	%r139, %r123, %r122;
	add.s32 	%r140, %r124, %r139;
	add.s32 	%r141, %r125, %r140;
	add.s32 	%r142, %r126, %r141;
	add.s32 	%r143, %r127, %r142;
	add.s32 	%r144, %r128, %r143;
	add.s32 	%r145, %r129, %r144;
	add.s32 	%r146, %r130, %r145;
	add.s32 	%r147, %r131, %r146;
	add.s32 	%r148, %r132, %r147;
	add.s32 	%r149, %r133, %r148;
	add.s32 	%r150, %r134, %r149;
	add.s32 	%r151, %r135, %r150;
	add.s32 	%r152, %r136, %r151;
	add.s32 	%r685, %r137, %r152;
	setp.lt.u32 	%p4, %r120, 8192;
	mov.b32 	%r674, 4096;
	@%p4 bra 	$L__BB10_60;
	add.s32 	%r87, %r120, -4096;
	mov.b32 	%r674, 4096;
$L__BB10_58:
	mul.wide.s32 	%rd52, %r674, 4;
	add.s64 	%rd36, %rd19, %rd52;
	// begin inline asm
	ld.global.nc.u32 %r154, [%rd36];
	// end inline asm
	add.s64 	%rd37, %rd36, 1024;
	// begin inline asm
	ld.global.nc.u32 %r155, [%rd37];
	// end inline asm
	add.s64 	%rd38, %rd36, 2048;
	// begin inline asm
	ld.global.nc.u32 %r156, [%rd38];
	// end inline asm
	add.s64 	%rd39, %rd36, 3072;
	// begin inline asm
	ld.global.nc.u32 %r157, [%rd39];
	// end inline asm
	add.s64 	%rd40, %rd36, 4096;
	// begin inline asm
	ld.global.nc.u32 %r158, [%rd40];
	// end inline asm
	add.s64 	%rd41, %rd36, 5120;
	// begin inline asm
	ld.global.nc.u32 %r159, [%rd41];
	// end inline asm
	add.s64 	%rd42, %rd36, 6144;
	// begin inline asm
	ld.global.nc.u32 %r160, [%rd42];
	// end inline asm
	add.s64 	%rd43, %rd36, 7168;
	// begin inline asm
	ld.global.nc.u32 %r161, [%rd43];
	// end inline asm
	add.s64 	%rd44, %rd36, 8192;
	// begin inline asm
	ld.global.nc.u32 %r162, [%rd44];
	// end inline asm
	add.s64 	%rd45, %rd36, 9216;
	// begin inline asm
	ld.global.nc.u32 %r163, [%rd45];
	// end inline asm
	add.s64 	%rd46, %rd36, 10240;
	// begin inline asm
	ld.global.nc.u32 %r164, [%rd46];
	// end inline asm
	add.s64 	%rd47, %rd36, 11264;
	// begin inline asm
	ld.global.nc.u32 %r165, [%rd47];
	// end inline asm
	add.s64 	%rd48, %rd36, 12288;
	// begin inline asm
	ld.global.nc.u32 %r166, [%rd48];
	// end inline asm
	add.s64 	%rd49, %rd36, 13312;
	// begin inline asm
	ld.global.nc.u32 %r167, [%rd49];
	// end inline asm
	add.s64 	%rd50, %rd36, 14336;
	// begin inline asm
	ld.global.nc.u32 %r168, [%rd50];
	// end inline asm
	add.s64 	%rd51, %rd36, 15360;
	// begin inline asm
	ld.global.nc.u32 %r169, [%rd51];
	// end inline asm
	add.s32 	%r170, %r154, %r685;
	add.s32 	%r171, %r155, %r170;
	add.s32 	%r172, %r156, %r171;
	add.s32 	%r173, %r157, %r172;
	add.s32 	%r174, %r158, %r173;
	add.s32 	%r175, %r159, %r174;
	add.s32 	%r176, %r160, %r175;
	add.s32 	%r177, %r161, %r176;
	add.s32 	%r178, %r162, %r177;
	add.s32 	%r179, %r163, %r178;
	add.s32 	%r180, %r164, %r179;
	add.s32 	%r181, %r165, %r180;
	add.s32 	%r182, %r166, %r181;
	add.s32 	%r183, %r167, %r182;
	add.s32 	%r184, %r168, %r183;
	add.s32 	%r685, %r169, %r184;
	sub.s32 	%r185, %r120, %r674;
	setp.lt.s32 	%p5, %r185, 4096;
	@%p5 bra 	$L__BB10_68;
	add.s32 	%r674, %r674, 4096;
	setp.le.s32 	%p6, %r674, %r87;
	@%p6 bra 	$L__BB10_58;
$L__BB10_60:
	setp.le.s32 	%p7, %r120, %r674;
	@%p7 bra 	$L__BB10_68;
	sub.s32 	%r94, %r120, %r674;
	setp.ge.s32 	%p8, %r85, %r94;
	@%p8 bra 	$L__BB10_68;
	not.b32 	%r187, %r85;
	add.s32 	%r188, %r120, %r187;
	sub.s32 	%r95, %r188, %r674;
	and.b32  	%r189, %r95, 768;
	setp.eq.s32 	%p9, %r189, 768;
	mov.u32 	%r679, %r85;
	@%p9 bra 	$L__BB10_65;
	add.s32 	%r676, %r85, %r674;
	shr.u32 	%r190, %r95, 8;
	add.s32 	%r191, %r190, 1;
	and.b32  	%r192, %r191, 3;
	neg.s32 	%r675, %r192;
	mov.u32 	%r679, %r85;
$L__BB10_64:
	.pragma "nounroll";
	mul.wide.u32 	%rd54, %r676, 4;
	add.s64 	%rd53, %rd16, %rd54;
	// begin inline asm
	ld.global.nc.u32 %r193, [%rd53];
	// end inline asm
	add.s32 	%r685, %r193, %r685;
	add.s32 	%r679, %r679, 256;
	add.s32 	%r676, %r676, 256;
	add.s32 	%r675, %r675, 1;
	setp.ne.s32 	%p10, %r675, 0;
	@%p10 bra 	$L__BB10_64;
$L__BB10_65:
	setp.lt.u32 	%p11, %r95, 768;
	@%p11 bra 	$L__BB10_68;
	cvt.u64.u32 	%rd55, %r679;
	cvt.u64.u32 	%rd56, %r674;
	add.s64 	%rd57, %rd55, %rd56;
	shl.b64 	%rd58, %rd57, 2;
	add.s64 	%rd59, %rd58, %rd16;
	add.s64 	%rd124, %rd59, 2048;
	add.s32 	%r682, %r679, %r674;
$L__BB10_67:
	mul.wide.u32 	%rd64, %r682, 4;
	add.s64 	%rd60, %rd16, %rd64;
	// begin inline asm
	ld.global.nc.u32 %r194, [%rd60];
	// end inline asm
	add.s32 	%r198, %r194, %r685;
	add.s64 	%rd61, %rd124, -1024;
	// begin inline asm
	ld.global.nc.u32 %r195, [%rd61];
	// end inline asm
	add.s32 	%r199, %r195, %r198;
	// begin inline asm
	ld.global.nc.u32 %r196, [%rd124];
	// end inline asm
	add.s32 	%r200, %r196, %r199;
	add.s64 	%rd63, %rd124, 1024;
	// begin inline asm
	ld.global.nc.u32 %r197, [%rd63];
	// end inline asm
	add.s32 	%r685, %r197, %r200;
	add.s32 	%r679, %r679, 1024;
	add.s64 	%rd124, %rd124, 4096;
	add.s32 	%r682, %r682, 1024;
	setp.lt.s32 	%p12, %r679, %r94;
	@%p12 bra 	$L__BB10_67;
$L__BB10_68:
	// begin inline asm
	mov.u32 %r201, %laneid;
	// end inline asm
	mov.b32 	%r204, 1;
	mov.b32 	%r225, 31;
	mov.b32 	%r226, -1;
	// begin inline asm
	shfl.sync.down.b32 %r202, %r685, %r204, %r225, %r226;
	// end inline asm
	setp.gt.s32 	%p13, %r201, 30;
	selp.b32 	%r227, 0, %r202, %p13;
	add.s32 	%r208, %r227, %r685;
	mov.b32 	%r209, 2;
	// begin inline asm
	shfl.sync.down.b32 %r207, %r208, %r209, %r225, %r226;
	// end inline asm
	setp.gt.s32 	%p14, %r201, 29;
	selp.b32 	%r228, 0, %r207, %p14;
	add.s32 	%r213, %r208, %r228;
	mov.b32 	%r214, 4;
	// begin inline asm
	shfl.sync.down.b32 %r212, %r213, %r214, %r225, %r226;
	// end inline asm
	setp.gt.s32 	%p15, %r201, 27;
	selp.b32 	%r229, 0, %r212, %p15;
	add.s32 	%r218, %r213, %r229;
	mov.b32 	%r219, 8;
	// begin inline asm
	shfl.sync.down.b32 %r217, %r218, %r219, %r225, %r226;
	// end inline asm
	setp.gt.s32 	%p16, %r201, 23;
	selp.b32 	%r230, 0, %r217, %p16;
	add.s32 	%r223, %r218, %r230;
	mov.b32 	%r224, 16;
	// begin inline asm
	shfl.sync.down.b32 %r222, %r223, %r224, %r225, %r226;
	// end inline asm
	setp.gt.s32 	%p17, %r201, 15;
	selp.b32 	%r231, 0, %r222, %p17;
	add.s32 	%r686, %r223, %r231;
	setp.ne.s32 	%p18, %r201, 0;
	@%p18 bra 	$L__BB10_70;
	shr.u32 	%r232, %r85, 3;
	and.b32  	%r233, %r232, 124;
	mov.u32 	%r234, _ZZN3cub18CUB_300001_SM_10006detail6reduce28DeviceReduceSingleTileKernelINS2_10policy_hubIiyN4cuda3std3__44plusIiEEE10Policy1000EPiSC_iS9_iiNS7_10__identityEEEvT0_T1_T2_T3_T4_T6_E12temp_storage;
	add.s32 	%r235, %r234, %r233;
	st.shared.u32 	[%r235+8], %r686;
$L__BB10_70:
	bar.sync 	0;
	setp.ne.s32 	%p19, %r85, 0;
	@%p19 bra 	$L__BB10_72;
	ld.shared.u32 	%r236, [_ZZN3cub18CUB_300001_SM_10006detail6reduce28DeviceReduceSingleTileKernelINS2_10policy_hubIiyN4cuda3std3__44plusIiEEE10Policy1000EPiSC_iS9_iiNS7_10__identityEEEvT0_T1_T2_T3_T4_T6_E12temp_storage+12];
	add.s32 	%r237, %r236, %r686;
	ld.shared.u32 	%r238, [_ZZN3cub18CUB_300001_SM_10006detail6reduce28DeviceReduceSingleTileKernelINS2_10policy_hubIiyN4cuda3std3__44plusIiEEE10Policy1000EPiSC_iS9_iiNS7_10__identityEEEvT0_T1_T2_T3_T4_T6_E12temp_storage+16];
	add.s32 	%r239, %r237, %r238;
	ld.shared.u32 	%r240, [_ZZN3cub18CUB_300001_SM_10006detail6reduce28DeviceReduceSingleTileKernelINS2_10policy_hubIiyN4cuda3std3__44plusIiEEE10Policy1000EPiSC_iS9_iiNS7_10__identityEEEvT0_T1_T2_T3_T4_T6_E12temp_storage+20];
	add.s32 	%r241, %r239, %r240;
	ld.shared.u32 	%r242, [_ZZN3cub18CUB_300001_SM_10006detail6reduce28DeviceReduceSingleTileKernelINS2_10policy_hubIiyN4cuda3std3__44plusIiEEE10Policy1000EPiSC_iS9_iiNS7_10__identityEEEvT0_T1_T2_T3_T4_T6_E12temp_storage+24];
	add.s32 	%r243, %r241, %r242;
	ld.shared.u32 	%r244, [_ZZN3cub18CUB_300001_SM_10006detail6reduce28DeviceReduceSingleTileKernelINS2_10policy_hubIiyN4cuda3std3__44plusIiEEE10Policy1000EPiSC_iS9_iiNS7_10__identityEEEvT0_T1_T2_T3_T4_T6_E12temp_storage+28];
	add.s32 	%r245, %r243, %r244;
	ld.shared.u32 	%r246, [_ZZN3cub18CUB_300001_SM_10006detail6reduce28DeviceReduceSingleTileKernelINS2_10policy_hubIiyN4cuda3std3__44plusIiEEE10Policy1000EPiSC_iS9_iiNS7_10__identityEEEvT0_T1_T2_T3_T4_T6_E12temp_storage+32];
	add.s32 	%r247, %r245, %r246;
	ld.shared.u32 	%r248, [_ZZN3cub18CUB_300001_SM_10006detail6reduce28DeviceReduceSingleTileKernelINS2_10policy_hubIiyN4cuda3std3__44plusIiEEE10Policy1000EPiSC_iS9_iiNS7_10__identityEEEvT0_T1_T2_T3_T4_T6_E12temp_storage+36];
	add.s32 	%r686, %r247, %r248;
$L__BB10_72:
	mov.u32 	%r631, %tid.x;
	setp.ne.s32 	%p95, %r631, 0;
	@%p95 bra 	$L__BB10_74;
	add.s32 	%r632, %r686, %r121;
	st.global.u32 	[%rd1], %r632;
$L__BB10_74:
	ret;

}


// ===== COMPILED SASS (sm_100) =====

	.target	sm_100

	.elftype	@"ET_EXEC"


//--------------------- .note.nv.tkinfo           --------------------------
	.section	.note.nv.tkinfo,"",@"SHT_NOTE"
	.sectionflags	@"SHF_NOTE_NV_TKINFO"
	.tkinfo
        /*0018*/ 	.word	0x00000002
        /*0030*/ 	.string	""
        /*0030*/ 	.string	"ptxas"
        /*0030*/ 	.string	"Cuda compilation tools, release 13.0, V13.0.88"
        /*0030*/ 	.string	"Build cuda_13.0.r13.0/compiler.36424714_0"
        /*0030*/ 	.string	"-arch sm_100 -m 64 "



//--------------------- .note.nv.cuinfo           --------------------------
	.section	.note.nv.cuinfo,"",@"SHT_NOTE"
	.sectionflags	@"SHF_NOTE_NV_CUINFO"
        /*0018*/ 	.short	0x0002
        /*001a*/ 	.short	0x0064
        /*001c*/ 	.short	0x0082
	.zero		2


//--------------------- .nv.info                  --------------------------
	.section	.nv.info,"",@"SHT_CUDA_INFO"
	.align	4


	//----- nvinfo : EIATTR_REGCOUNT
	.align		4
        /*0000*/ 	.byte	0x04, 0x2f
        /*0002*/ 	.short	(.L_44 - .L_43)
	.align		4
.L_43:
        /*0004*/ 	.word	index@(_ZN3cub18CUB_300001_SM_10006detail11EmptyKernelIvEEvv)
        /*0008*/ 	.word	0x00000004


	//----- nvinfo : EIATTR_FRAME_SIZE
	.align		4
.L_44:
        /*000c*/ 	.byte	0x04, 0x11
        /*000e*/ 	.short	(.L_46 - .L_45)
	.align		4
.L_45:
        /*0010*/ 	.word	index@(_ZN3cub18CUB_300001_SM_10006detail11EmptyKernelIvEEvv)
        /*0014*/ 	.word	0x00000000


	//----- nvinfo : EIATTR_REGCOUNT
	.align		4
.L_46:
        /*0018*/ 	.byte	0x04, 0x2f
        /*001a*/ 	.short	(.L_48 - .L_47)
	.align		4
.L_47:
        /*001c*/ 	.word	index@(_ZN3cub18CUB_300001_SM_10006detail9transform16transform_kernelINS2_10policy_hubILb1EN4cuda3std3__45tupleIJN6thrust24THRUST_300001_SM_1000_NS6detail15normal_iteratorINSA_10device_ptrIcEEEESF_EEEE10policy1000Ei16custom_transformNSC_INSD_IiEEEEJPcSM_EEEvT0_iT1_T2_DpNS2_10kernel_argIT3_EE)
        /*0020*/ 	.word	0x00000020


	//----- nvinfo : EIATTR_FRAME_SIZE
	.align		4
.L_48:
        /*0024*/ 	.byte	0x04, 0x11
        /*0026*/ 	.short	(.L_50 - .L_49)
	.align		4
.L_49:
        /*0028*/ 	.word	index@(_ZN3cub18CUB_300001_SM_10006detail9transform16transform_kernelINS2_10policy_hubILb1EN4cuda3std3__45tupleIJN6thrust24THRUST_300001_SM_1000_NS6detail15normal_iteratorINSA_10device_ptrIcEEEESF_EEEE10policy1000Ei16custom_transformNSC_INSD_IiEEEEJPcSM_EEEvT0_iT1_T2_DpNS2_10kernel_argIT3_EE)
        /*002c*/ 	.word	0x00000000


	//----- nvinfo : EIATTR_REGCOUNT
	.align		4
.L_50:
        /*0030*/ 	.byte	0x04, 0x2f
        /*0032*/ 	.short	(.L_52 - .L_51)
	.align		4
.L_51:
        /*0034*/ 	.word	index@(_ZN3cub18CUB_300001_SM_10006detail9transform16transform_kernelINS2_10policy_hubILb1EN4cuda3std3__45tupleIJN6thrust24THRUST_300001_SM_1000_NS6detail15normal_iteratorINSA_10device_ptrIcEEEESF_EEEE10policy1000El16custom_transformNSC_INSD_IiEEEEJPcSM_EEEvT0_iT1_T2_DpNS2_10kernel_argIT3_EE)
        /*0038*/ 	.word	0x00000017


	//----- nvinfo : EIATTR_FRAME_SIZE
	.align		4
.L_52:
        /*003c*/ 	.byte	0x04, 0x11
        /*003e*/ 	.short	(.L_54 - .L_53)
	.align		4
.L_53:
        /*0040*/ 	.word	index@(_ZN3cub18CUB_300001_SM_10006detail9transform16transform_kernelINS2_10policy_hubILb1EN4cuda3std3__45tupleIJN6thrust24THRUST_300001_SM_1000_NS6detail15normal_iteratorINSA_10device_ptrIcEEEESF_EEEE10policy1000El16custom_transformNSC_INSD_IiEEEEJPcSM_EEEvT0_iT1_T2_DpNS2_10kernel_argIT3_EE)
        /*0044*/ 	.word	0x00000000


	//----- nvinfo : EIATTR_REGCOUNT
	.align		4
.L_54:
        /*0048*/ 	.byte	0x04, 0x2f
        /*004a*/ 	.short	(.L_56 - .L_55)
	.align		4
.L_55:
        /*004c*/ 	.word	index@(_ZN3cub18CUB_300001_SM_10006detail8for_each13static_kernelINS2_12policy_hub_t12policy_500_tEmN6thrust24THRUST_300001_SM_1000_NS8cuda_cub20__uninitialized_fill7functorINS7_10device_ptrIcEEcEEEEvT0_T1_)
        /*0050*/ 	.word	0x0000000a


	//----- nvinfo : EIATTR_FRAME_SIZE
	.align		4
.L_56:
        /*0054*/ 	.byte	0x04, 0x11
        /*0056*/ 	.short	(.L_58 - .L_57)
	.align		4
.L_57:
        /*0058*/ 	.word	index@(_ZN3cub18CUB_300001_SM_10006detail8for_each13static_kernelINS2_12policy_hub_t12policy_500_tEmN6thrust24THRUST_300001_SM_1000_NS8cuda_cub20__uninitialized_fill7functorINS7_10device_ptrIcEEcEEEEvT0_T1_)
        /*005c*/ 	.word	0x00000000


	//----- nvinfo : EIATTR_REGCOUNT
	.align		4
.L_58:
        /*0060*/ 	.byte	0x04, 0x2f
        /*0062*/ 	.short	(.L_60 - .L_59)
	.align		4
.L_59:
        /*0064*/ 	.word	index@(_ZN3cub18CUB_300001_SM_10006detail8for_each13static_kernelINS2_12policy_hub_t12policy_500_tEmN6thrust24THRUST_300001_SM_1000_NS8cuda_cub20__uninitialized_fill7functorINS7_10device_ptrIiEEiEEEEvT0_T1_)
        /*0068*/ 	.word	0x00000008


	//----- nvinfo : EIATTR_FRAME_SIZE
	.align		4
.L_60:
        /*006c*/ 	.byte	0x04, 0x11
        /*006e*/ 	.short	(.L_62 - .L_61)
	.align		4
.L_61:
        /*0070*/ 	.word	index@(_ZN3cub18CUB_300001_SM_10006detail8for_each13static_kernelINS2_12policy_hub_t12policy_500_tEmN6thrust24THRUST_300001_SM_1000_NS8cuda_cub20__uninitialized_fill7functorINS7_10device_ptrIiEEiEEEEvT0_T1_)
        /*0074*/ 	.word	0x00000000


	//----- nvinfo : EIATTR_REGCOUNT
	.align		4
.L_62:
        /*0078*/ 	.byte	0x04, 0x2f
        /*007a*/ 	.short	(.L_64 - .L_63)
	.align		4
.L_63:
        /*007c*/ 	.word	index@(_ZN3cub18CUB_300001_SM_10006detail6reduce28DeviceReduceSingleTileKernelINS2_10policy_hubIijN4cuda3std3__44plusIiEEE10Policy1000EN6thrust24THRUST_300001_SM_1000_NS6detail15normal_iteratorINSD_10device_ptrIiEEEEPijS9_iiNS7_10__identityEEEvT0_T1_T2_T3_T4_T6_)
        /*0080*/ 	.word	0x00000020


	//----- nvinfo : EIATTR_FRAME_SIZE
	.align		4
.L_64:
        /*0084*/ 	.byte	0x04, 0x11
        /*0086*/ 	.short	(.L_66 - .L_65)
	.align		4
.L_65:
        /*0088*/ 	.word	index@(_ZN3cub18CUB_300001_SM_10006detail6reduce28DeviceReduceSingleTileKernelINS2_10policy_hubIijN4cuda3std3__44plusIiEEE10Policy1000EN6thrust24THRUST_300001_SM_1000_NS6detail15normal_iteratorINSD_10device_ptrIiEEEEPijS9_iiNS7_10__identityEEEvT0_T1_T2_T3_T4_T6_)
        /*008c*/ 	.word	0x00000000


	//----- nvinfo : EIATTR_REGCOUNT
	.align		4
.L_66:
        /*0090*/ 	.byte	0x04, 0x2f
        /*0092*/ 	.short	(.L_68 - .L_67)
	.align		4
.L_67:
        /*0094*/ 	.word	index@(_ZN3cub18CUB_300001_SM_10006detail6reduce18DeviceReduceKernelINS2_10policy_hubIijN4cuda3std3__44plusIiEEE10Policy1000EN6thrust24THRUST_300001_SM_1000_NS6detail15normal_iteratorINSD_10device_ptrIiEEEEjS9_iNS7_10__identityEEEvT0_PT3_T1_NS0_13GridEvenShareISN_EET2_T4_)
        /*0098*/ 	.word	0x00000020


	//----- nvinfo : EIATTR_FRAME_SIZE
	.align		4
.L_68:
        /*009c*/ 	.byte	0x04, 0x11
        /*009e*/ 	.short	(.L_70 - .L_69)
	.align		4
.L_69:
        /*00a0*/ 	.word	index@(_ZN3cub18CUB_300001_SM_10006detail6reduce18DeviceReduceKernelINS2_10policy_hubIijN4cuda3std3__44plusIiEEE10Policy1000EN6thrust24THRUST_300001_SM_1000_NS6detail15normal_iteratorINSD_10device_ptrIiEEEEjS9_iNS7_10__identityEEEvT0_PT3_T1_NS0_13GridEvenShareISN_EET2_T4_)
        /*00a4*/ 	.word	0x00000000


	//----- nvinfo : EIATTR_REGCOUNT
	.align		4
.L_70:
        /*00a8*/ 	.byte	0x04, 0x2f
        /*00aa*/ 	.short	(.L_72 - .L_71)
	.align		4
.L_71:
        /*00ac*/ 	.word	index@(_ZN3cub18CUB_300001_SM_10006detail6reduce28DeviceReduceSingleTileKernelINS2_10policy_hubIijN4cuda3std3__44plusIiEEE10Policy1000EPiSC_iS9_iiNS7_10__identityEEEvT0_T1_T2_T3_T4_T6_)
        /*00b0*/ 	.word	0x00000020


	//----- nvinfo : EIATTR_FRAME_SIZE
	.align		4
.L_72:
        /*00b4*/ 	.byte	0x04, 0x11
        /*00b6*/ 	.short	(.L_74 - .L_73)
	.align		4
.L_73:
        /*00b8*/ 	.word	index@(_ZN3cub18CUB_300001_SM_10006detail6reduce28DeviceReduceSingleTileKernelINS2_10policy_hubIijN4cuda3std3__44plusIiEEE10Policy1000EPiSC_iS9_iiNS7_10__identityEEEvT0_T1_T2_T3_T4_T6_)
        /*00bc*/ 	.word	0x00000000


	//----- nvinfo : EIATTR_REGCOUNT
	.align		4
.L_74:
        /*00c0*/ 	.byte	0x04, 0x2f
        /*00c2*/ 	.short	(.L_76 - .L_75)
	.align		4
.L_75:
        /*00c4*/ 	.word	index@(_ZN3cub18CUB_300001_SM_10006detail6reduce28DeviceReduceSingleTileKernelINS2_10policy_hubIiyN4cuda3std3__44plusIiEEE10Policy1000EN6thrust24THRUST_300001_SM_1000_NS6detail15normal_iteratorINSD_10device_ptrIiEEEEPiyS9_iiNS7_10__identityEEEvT0_T1_T2_T3_T4_T6_)
        /*00c8*/ 	.word	0x0000001f


	//----- nvinfo : EIATTR_FRAME_SIZE
	.align		4
.L_76:
        /*00cc*/ 	.byte	0x04, 0x11
        /*00ce*/ 	.short	(.L_78 - .L_77)
	.align		4
.L_77:
        /*00d0*/ 	.word	index@(_ZN3cub18CUB_300001_SM_10006detail6reduce28DeviceReduceSingleTileKernelINS2_10policy_hubIiyN4cuda3std3__44plusIiEEE10Policy1000EN6thrust24THRUST_300001_SM_1000_NS6detail15normal_iteratorINSD_10device_ptrIiEEEEPiyS9_iiNS7_10__identityEEEvT0_T1_T2_T3_T4_T6_)
        /*00d4*/ 	.word	0x00000000


	//----- nvinfo : EIATTR_REGCOUNT
	.align		4
.L_78:
        /*00d8*/ 	.byte	0x04, 0x2f
        /*00da*/ 	.short	(.L_80 - .L_79)
	.align		4
.L_79:
        /*00dc*/ 	.word	index@(_ZN3cub18CUB_300001_SM_10006detail6reduce18DeviceReduceKernelINS2_10policy_hubIiyN4cuda3std3__44plusIiEEE10Policy1000EN6thrust24THRUST_300001_SM_1000_NS6detail15normal_iteratorINSD_10device_ptrIiEEEEyS9_iNS7_10__identityEEEvT0_PT3_T1_NS0_13GridEvenShareISN_EET2_T4_)
        /*00e0*/ 	.word	0x0000001e


	//----- nvinfo : EIATTR_FRAME_SIZE
	.align		4
.L_80:
        /*00e4*/ 	.byte	0x04, 0x11
        /*00e6*/ 	.short	(.L_82 - .L_81)
	.align		4
.L_81:
        /*00e8*/ 	.word	index@(_ZN3cub18CUB_300001_SM_10006detail6reduce18DeviceReduceKernelINS2_10policy_hubIiyN4cuda3std3__44plusIiEEE10Policy1000EN6thrust24THRUST_300001_SM_1000_NS6detail15normal_iteratorINSD_10device_ptrIiEEEEyS9_iNS7_10__identityEEEvT0_PT3_T1_NS0_13GridEvenShareISN_EET2_T4_)
        /*00ec*/ 	.word	0x00000000


	//----- nvinfo : EIATTR_REGCOUNT
	.align		4
.L_82:
        /*00f0*/ 	.byte	0x04, 0x2f
        /*00f2*/ 	.short	(.L_84 - .L_83)
	.align		4
.L_83:
        /*00f4*/ 	.word	index@(_ZN3cub18CUB_300001_SM_10006detail6reduce28DeviceReduceSingleTileKernelINS2_10policy_hubIiyN4cuda3std3__44plusIiEEE10Policy1000EPiSC_iS9_iiNS7_10__identityEEEvT0_T1_T2_T3_T4_T6_)
        /*00f8*/ 	.word	0x00000020


	//----- nvinfo : EIATTR_FRAME_SIZE
	.align		4
.L_84:
        /*00fc*/ 	.byte	0x04, 0x11
        /*00fe*/ 	.short	(.L_86 - .L_85)
	.align		4
.L_85:
        /*0100*/ 	.word	index@(_ZN3cub18CUB_300001_SM_10006detail6reduce28DeviceReduceSingleTileKernelINS2_10policy_hubIiyN4cuda3std3__44plusIiEEE10Policy1000EPiSC_iS9_iiNS7_10__identityEEEvT0_T1_T2_T3_T4_T6_)
        /*0104*/ 	.word	0x00000000


	//----- nvinfo : EIATTR_MIN_STACK_SIZE
	.align		4
.L_86:
        /*0108*/ 	.byte	0x04, 0x12
        /*010a*/ 	.short	(.L_88 - .L_87)
	.align		4
.L_87:
        /*010c*/ 	.word	index@(_ZN3cub18CUB_300001_SM_10006detail6reduce28DeviceReduceSingleTileKernelINS2_10policy_hubIiyN4cuda3std3__44plusIiEEE10Policy1000EPiSC_iS9_iiNS7_10__identityEEEvT0_T1_T2_T3_T4_T6_)
        /*0110*/ 	.word	0x00000000


	//----- nvinfo : EIATTR_MIN_STACK_SIZE
	.align		4
.L_88:
        /*0114*/ 	.byte	0x04, 0x12
        /*0116*/ 	.short	(.L_90 - .L_89)
	.align		4
.L_89:
        /*0118*/ 	.word	index@(_ZN3cub18CUB_300001_SM_10006detail6reduce18DeviceReduceKernelINS2_10policy_hubIiyN4cuda3std3__44plusIiEEE10Policy1000EN6thrust24THRUST_300001_SM_1000_NS6detail15normal_iteratorINSD_10device_ptrIiEEEEyS9_iNS7_10__identityEEEvT0_PT3_T1_NS0_13GridEvenShareISN_EET2_T4_)
        /*011c*/ 	.word	0x00000000


	//----- nvinfo : EIATTR_MIN_STACK_SIZE
	.align		4
.L_90:
        /*0120*/ 	.byte	0x04, 0x12
        /*0122*/ 	.short	(.L_92 - .L_91)
	.align		4
.L_91:
        /*0124*/ 	.word	index@(_ZN3cub18CUB_300001_SM_10006detail6reduce28DeviceReduceSingleTileKernelINS2_10policy_hubIiyN4cuda3std3__44plusIiEEE10Policy1000EN6thrust24THRUST_300001_SM_1000_NS6detail15normal_iteratorINSD_10device_ptrIiEEEEPiyS9_iiNS7_10__identityEEEvT0_T1_T2_T3_T4_T6_)
        /*0128*/ 	.word	0x00000000


	//----- nvinfo : EIATTR_MIN_STACK_SIZE
	.align		4
.L_92:
        /*012c*/ 	.byte	0x04, 0x12
        /*012e*/ 	.short	(.L_94 - .L_93)
	.align		4
.L_93:
        /*0130*/ 	.word	index@(_ZN3cub18CUB_300001_SM_10006detail6reduce28DeviceReduceSingleTileKernelINS2_10policy_hubIijN4cuda3std3__44plusIiEEE10Policy1000EPiSC_iS9_iiNS7_10__identityEEEvT0_T1_T2_T3_T4_T6_)
        /*0134*/ 	.word	0x00000000


	//----- nvinfo : EIATTR_MIN_STACK_SIZE
	.align		4
.L_94:
        /*0138*/ 	.byte	0x04, 0x12
        /*013a*/ 	.short	(.L_96 - .L_95)
	.align		4
.L_95:
        /*013c*/ 	.word	index@(_ZN3cub18CUB_300001_SM_10006detail6reduce18DeviceReduceKernelINS2_10policy_hubIijN4cuda3std3__44plusIiEEE10Policy1000EN6thrust24THRUST_300001_SM_1000_NS6detail15normal_iteratorINSD_10device_ptrIiEEEEjS9_iNS7_10__identityEEEvT0_PT3_T1_NS0_13GridEvenShareISN_EET2_T4_)
        /*0140*/ 	.word	0x00000000


	//----- nvinfo : EIATTR_MIN_STACK_SIZE
	.align		4
.L_96:
        /*0144*/ 	.byte	0x04, 0x12
        /*0146*/ 	.short	(.L_98 - .L_97)
	.align		4
.L_97:
        /*0148*/ 	.word	index@(_ZN3cub18CUB_300001_SM_10006detail6reduce28DeviceReduceSingleTileKernelINS2_10policy_hubIijN4cuda3std3__44plusIiEEE10Policy1000EN6thrust24THRUST_300001_SM_1000_NS6detail15normal_iteratorINSD_10device_ptrIiEEEEPijS9_iiNS7_10__identityEEEvT0_T1_T2_T3_T4_T6_)
        /*014c*/ 	.word	0x00000000


	//----- nvinfo : EIATTR_MIN_STACK_SIZE
	.align		4
.L_98:
        /*0150*/ 	.byte	0x04, 0x12
        /*0152*/ 	.short	(.L_100 - .L_99)
	.align		4
.L_99:
        /*0154*/ 	.word	index@(_ZN3cub18CUB_300001_SM_10006detail8for_each13static_kernelINS2_12policy_hub_t12policy_500_tEmN6thrust24THRUST_300001_SM_1000_NS8cuda_cub20__uninitialized_fill7functorINS7_10device_ptrIiEEiEEEEvT0_T1_)
        /*0158*/ 	.word	0x00000000


	//----- nvinfo : EIATTR_MIN_STACK_SIZE
	.align		4
.L_100:
        /*015c*/ 	.byte	0x04, 0x12
        /*015e*/ 	.short	(.L_102 - .L_101)
	.align		4
.L_101:
        /*0160*/ 	.word	index@(_ZN3cub18CUB_300001_SM_10006detail8for_each13static_kernelINS2_12policy_hub_t12policy_500_tEmN6thrust24THRUST_300001_SM_1000_NS8cuda_cub20__uninitialized_fill7functorINS7_10device_ptrIcEEcEEEEvT0_T1_)
        /*0164*/ 	.word	0x00000000


	//----- nvinfo : EIATTR_MIN_STACK_SIZE
	.align		4
.L_102:
        /*0168*/ 	.byte	0x04, 0x12
        /*016a*/ 	.short	(.L_104 - .L_103)
	.align		4
.L_103:
        /*016c*/ 	.word	index@(_ZN3cub18CUB_300001_SM_10006detail9transform16transform_kernelINS2_10policy_hubILb1EN4cuda3std3__45tupleIJN6thrust24THRUST_300001_SM_1000_NS6detail15normal_iteratorINSA_10device_ptrIcEEEESF_EEEE10policy1000El16custom_transformNSC_INSD_IiEEEEJPcSM_EEEvT0_iT1_T2_DpNS2_10kernel_argIT3_EE)
        /*0170*/ 	.word	0x00000000


	//----- nvinfo : EIATTR_MIN_STACK_SIZE
	.align		4
.L_104:
        /*0174*/ 	.byte	0x04, 0x12
        /*0176*/ 	.short	(.L_106 - .L_105)
	.align		4
.L_105:
        /*0178*/ 	.word	index@(_ZN3cub18CUB_300001_SM_10006detail9transform16transform_kernelINS2_10policy_hubILb1EN4cuda3std3__45tupleIJN6thrust24THRUST_300001_SM_1000_NS6detail15normal_iteratorINSA_10device_ptrIcEEEESF_EEEE10policy1000Ei16custom_transformNSC_INSD_IiEEEEJPcSM_EEEvT0_iT1_T2_DpNS2_10kernel_argIT3_EE)
        /*017c*/ 	.word	0x00000000


	//----- nvinfo : EIATTR_MIN_STACK_SIZE
	.align		4
.L_106:
        /*0180*/ 	.byte	0x04, 0x12
        /*0182*/ 	.short	(.L_108 - .L_107)
	.align		4
.L_107:
        /*0184*/ 	.word	index@(_ZN3cub18CUB_300001_SM_10006detail11EmptyKernelIvEEvv)
        /*0188*/ 	.word	0x00000000
.L_108:


//--------------------- .nv.compat                --------------------------
	.section	.nv.compat,"",@"SHT_CUDA_COMPAT_INFO"
	.align	4
        /*0000*/ 	.byte	0x02, 0x09, 0x00, 0x00, 0x02, 0x02, 0x01, 0x00, 0x02, 0x05, 0x05, 0x00, 0x03, 0x07, 0x01, 0x01
        /*0010*/ 	.byte	0x02, 0x03, 0x00, 0x00, 0x02, 0x06, 0x01, 0x00, 0x04, 0x0b, 0x08, 0x00, 0x09, 0x00, 0x00, 0x00
        /*0020*/ 	.byte	0x00, 0x00, 0x00, 0x00


//--------------------- .nv.info._ZN3cub18CUB_300001_SM_10006detail6reduce28DeviceReduceSingleTileKernelINS2_10policy_hubIiyN4cuda3std3__44plusIiEEE10Policy1000EPiSC_iS9_iiNS7_10__identityEEEvT0_T1_T2_T3_T4_T6_ --------------------------
	.section	.nv.info._ZN3cub18CUB_300001_SM_10006detail6reduce28DeviceReduceSingleTileKernelINS2_10policy_hubIiyN4cuda3std3__44plusIiEEE10Policy1000EPiSC_iS9_iiNS7_10__identityEEEvT0_T1_T2_T3_T4_T6_,"",@"SHT_CUDA_INFO"
	.sectionflags	@""
	.align	4


	//----- nvinfo : EIATTR_CUDA_API_VERSION
	.align		4
        /*0000*/ 	.byte	0x04, 0x37
        /*0002*/ 	.short	(.L_110 - .L_109)
.L_109:
        /*0004*/ 	.word	0x00000082


	//----- nvinfo : EIATTR_KPARAM_INFO
	.align		4
.L_110:
        /*0008*/ 	.byte	0x04, 0x17
        /*000a*/ 	.short	(.L_112 - .L_111)
.L_111:
        /*000c*/ 	.word	0x00000000
        /*0010*/ 	.short	0x0005
        /*0012*/ 	.short	0x001c
        /*0014*/ 	.byte	0x00, 0xf0, 0x05, 0x00


	//----- nvinfo : EIATTR_KPARAM_INFO
	.align		4
.L_112:
        /*0018*/ 	.byte	0x04, 0x17
        /*001a*/ 	.short	(.L_114 - .L_113)
.L_113:
        /*001c*/ 	.word	0x00000000
        /*0020*/ 	.short	0x0004
        /*0022*/ 	.short	0x0018
        /*0024*/ 	.byte	0x00, 0xf0, 0x11, 0x00


	//----- nvinfo : EIATTR_KPARAM_INFO
	.align		4
.L_114:
        /*0028*/ 	.byte	0x04, 0x17
        /*002a*/ 	.short	(.L_116 - .L_115)
.L_115:
        /*002c*/ 	.word	0x00000000
        /*0030*/ 	.short	0x0003
        /*0032*/ 	.short	0x0014
        /*0034*/ 	.byte	0x00, 0xf0, 0x05, 0x00


	//----- nvinfo : EIATTR_KPARAM_INFO
	.align		4
.L_116:
        /*0038*/ 	.byte	0x04, 0x17
        /*003a*/ 	.short	(.L_118 - .L_117)
.L_117:
        /*003c*/ 	.word	0x00000000
        /*0040*/ 	.short	0x0002
        /*0042*/ 	.short	0x0010
        /*0044*/ 	.byte	0x00, 0xf0, 0x11, 0x00


	//----- nvinfo : EIATTR_KPARAM_INFO
	.align		4
.L_118:
        /*0048*/ 	.byte	0x04, 0x17
        /*004a*/ 	.short	(.L_120 - .L_119)
.L_119:
        /*004c*/ 	.word	0x00000000
        /*0050*/ 	.short	0x0001
        /*0052*/ 	.short	0x0008
        /*0054*/ 	.byte	0x00, 0xf5, 0x21, 0x00


	//----- nvinfo : EIATTR_KPARAM_INFO
	.align		4
.L_120:
        /*0058*/ 	.byte	0x04, 0x17
        /*005a*/ 	.short	(.L_122 - .L_121)
.L_121:
        /*005c*/ 	.word	0x00000000
        /*0060*/ 	.short	0x0000
        /*0062*/ 	.short	0x0000
        /*0064*/ 	.byte	0x00, 0xf5, 0x21, 0x00


	//----- nvinfo : EIATTR_SPARSE_MMA_MASK
	.align		4
.L_122:
        /*0068*/ 	.byte	0x03, 0x50
        /*006a*/ 	.short	0x0000


	//----- nvinfo : EIATTR_MAXREG_COUNT
	.align		4
        /*006c*/ 	.byte	0x03, 0x1b
        /*006e*/ 	.short	0x00ff


	//----- nvinfo : EIATTR_NUM_BARRIERS
	.align		4
        /*0070*/ 	.byte	0x02, 0x4c
        /*0072*/ 	.byte	0x01
	.zero		1


	//----- nvinfo : EIATTR_MERCURY_ISA_VERSION
	.align		4
        /*0074*/ 	.byte	0x03, 0x5f
        /*0076*/ 	.short	0x0101


	//----- nvinfo : EIATTR_COOP_GROUP_MASK_REGIDS
	.align		4
        /*0078*/ 	.byte	0x04, 0x29
        /*007a*/ 	.short	(.L_124 - .L_123)


	//   ....[0]....
.L_123:
        /*007c*/ 	.word	0xffffffff


	//   ....[1]....
        /*0080*/ 	.word	0xffffffff


	//   ....[2]....
        /*0084*/ 	.word	0xffffffff


	//   ....[3]....
        /*0088*/ 	.word	0xffffffff


	//   ....[4]....
        /*008c*/ 	.word	0xffffffff


	//   ....[5]....
        /*0090*/ 	.word	0xffffffff


	//   ....[6]....
        /*0094*/ 	.word	0xffffffff


	//   ....[7]....
        /*0098*/ 	.word	0xffffffff


	//   ....[8]....
        /*009c*/ 	.word	0xffffffff


	//   ....[9]....
        /*00a0*/ 	.word	0xffffffff


	//   ....[10]....
        /*00a4*/ 	.word	0xffffffff


	//   ....[11]....
        /*00a8*/ 	.word	0xffffffff


	//   ....[12]....
        /*00ac*/ 	.word	0xffffffff


	//   ....[13]....
        /*00b0*/ 	.word	0xffffffff


	//   ....[14]....
        /*00b4*/ 	.word	0xffffffff


	//   ....[15]....
        /*00b8*/ 	.word	0xffffffff


	//   ....[16]....
        /*00bc*/ 	.word	0xffffffff


	//   ....[17]....
        /*00c0*/ 	.word	0xffffffff


	//   ....[18]....
        /*00c4*/ 	.word	0xffffffff


	//   ....[19]....
        /*00c8*/ 	.word	0xffffffff


	//   ....[20]....
        /*00cc*/ 	.word	0xffffffff


	//   ....[21]....
        /*00d0*/ 	.word	0xffffffff


	//   ....[22]....
        /*00d4*/ 	.word	0xffffffff


	//   ....[23]....
        /*00d8*/ 	.word	0xffffffff


	//   ....[24]....
        /*00dc*/ 	.word	0xffffffff


	//   ....[25]....
        /*00e0*/ 	.word	0xffffffff


	//   ....[26]....
        /*00e4*/ 	.word	0xffffffff


	//   ....[27]....
        /*00e8*/ 	.word	0xffffffff


	//   ....[28]....
        /*00ec*/ 	.word	0xffffffff


	//   ....[29]....
        /*00f0*/ 	.word	0xffffffff


	//----- nvinfo : EIATTR_COOP_GROUP_INSTR_OFFSETS
	.align		4
.L_124:
        /*00f4*/ 	.byte	0x04, 0x28
        /*00f6*/ 	.short	(.L_126 - .L_125)


	//   ....[0]....
.L_125:
        /*00f8*/ 	.word	0x00000890


	//   ....[1]....
        /*00fc*/ 	.word	0x000008f0


	//   ....[2]....
        /*0100*/ 	.word	0x00000940


	//   ....[3]....
        /*0104*/ 	.word	0x000009b0


	//   ....[4]....
        /*0108*/ 	.word	0x00000a10


	//   ....[5]....
        /*010c*/ 	.word	0x00000ba0


	//   ....[6]....
        /*0110*/ 	.word	0x00000c40


	//   ....[7]....
        /*0114*/ 	.word	0x00000cc0


	//   ....[8]....
        /*0118*/ 	.word	0x00000d20


	//   ....[9]....
        /*011c*/ 	.word	0x00000d60


	//   ....[10]....
        /*0120*/ 	.word	0x000019d0


	//   ....[11]....
        /*0124*/ 	.word	0x00001a30


	//   ....[12]....
        /*0128*/ 	.word	0x00001a90


	//   ....[13]....
        /*012c*/ 	.word	0x00001af0


	//   ....[14]....
        /*0130*/ 	.word	0x00001b50


	//   ....[15]....
        /*0134*/ 	.word	0x000023f0


	//   ....[16]....
        /*0138*/ 	.word	0x00002450


	//   ....[17]....
        /*013c*/ 	.word	0x000024a0


	//   ....[18]....
        /*0140*/ 	.word	0x00002510


	//   ....[19]....
        /*0144*/ 	.word	0x00002570


	//   ....[20]....
        /*0148*/ 	.word	0x00002700


	//   ....[21]....
        /*014c*/ 	.word	0x00002790


	//   ....[22]....
        /*0150*/ 	.word	0x000027e0


	//   ....[23]....
        /*0154*/ 	.word	0x00002850


	//   ....[24]....
        /*0158*/ 	.word	0x000028c0


	//   ....[25]....
        /*015c*/ 	.word	0x000036a0


	//   ....[26]....
        /*0160*/ 	.word	0x00003700


	//   ....[27]....
        /*0164*/ 	.word	0x00003760


	//   ....[28]....
        /*0168*/ 	.word	0x000037c0


	//   ....[29]....
        /*016c*/ 	.word	0x00003820


	//----- nvinfo : EIATTR_VRC_CTA_INIT_COUNT
	.align		4
.L_126:
        /*0170*/ 	.byte	0x02, 0x4a
	.zero		1
	.zero		1


	//----- nvinfo : EIATTR_EXIT_INSTR_OFFSETS
	.align		4
        /*0174*/ 	.byte	0x04, 0x1c
        /*0176*/ 	.short	(.L_128 - .L_127)


	//   ....[0]....
.L_127:
        /*0178*/ 	.word	0x00000080


	//   ....[1]....
        /*017c*/ 	.word	0x000000c0


	//   ....[2]....
        /*0180*/ 	.word	0x00003940


	//   ....[3]....
        /*0184*/ 	.word	0x00003990


	//----- nvinfo : EIATTR_MAX_THREADS
	.align		4
.L_128:
        /*0188*/ 	.byte	0x04, 0x05
        /*018a*/ 	.short	(.L_130 - .L_129)
.L_129:
        /*018c*/ 	.word	0x00000100
        /*0190*/ 	.word	0x00000001
        /*0194*/ 	.word	0x00000001


	//----- nvinfo : EIATTR_CRS_STACK_SIZE
	.align		4
.L_130:
        /*0198*/ 	.byte	0x04, 0x1e
        /*019a*/ 	.short	(.L_132 - .L_131)
.L_131:
        /*019c*/ 	.word	0x00000000


	//----- nvinfo : EIATTR_CBANK_PARAM_SIZE
	.align		4
.L_132:
        /*01a0*/ 	.byte	0x03, 0x19
        /*01a2*/ 	.short	0x001d


	//----- nvinfo : EIATTR_PARAM_CBANK
	.align		4
        /*01a4*/ 	.byte	0x04, 0x0a
        /*01a6*/ 	.short	(.L_134 - .L_133)
	.align		4
.L_133:
        /*01a8*/ 	.word	index@(.nv.constant0._ZN3cub18CUB_300001_SM_10006detail6reduce28DeviceReduceSingleTileKernelINS2_10policy_hubIiyN4cuda3std3__44plusIiEEE10Policy1000EPiSC_iS9_iiNS7_10__identityEEEvT0_T1_T2_T3_T4_T6_)
        /*01ac*/ 	.short	0x0380
        /*01ae*/ 	.short	0x001d


	//----- nvinfo : EIATTR_SW_WAR
	.align		4
.L_134:
        /*01b0*/ 	.byte	0x04, 0x36
        /*01b2*/ 	.short	(.L_136 - .L_135)
.L_135:
        /*01b4*/ 	.word	0x00000008
.L_136:


//--------------------- .nv.info._ZN3cub18CUB_300001_SM_10006detail6reduce18DeviceReduceKernelINS2_10policy_hubIiyN4cuda3std3__44plusIiEEE10Policy1000EN6thrust24THRUST_300001_SM_1000_NS6detail15normal_iteratorINSD_10device_ptrIiEEEEyS9_iNS7_10__identityEEEvT0_PT3_T1_NS0_13GridEvenShareISN_EET2_T4_ --------------------------
	.section	.nv.info._ZN3cub18CUB_300001_SM_10006detail6reduce18DeviceReduceKernelINS2_10policy_hubIiyN4cuda3std3__44plusIiEEE10Policy1000EN6thrust24THRUST_300001_SM_1000_NS6detail15normal_iteratorINSD_10device_ptrIiEEEEyS9_iNS7_10__identityEEEvT0_PT3_T1_NS0_13GridEvenShareISN_EET2_T4_,"",@"SHT_CUDA_INFO"
	.sectionflags	@""
	.align	4


	//----- nvinfo : EIATTR_CUDA_API_VERSION
	.align		4
        /*0000*/ 	.byte	0x04, 0x37
        /*0002*/ 	.short	(.L_138 - .L_137)
.L_137:
        /*0004*/ 	.word	0x00000082


	//----- nvinfo : EIATTR_KPARAM_INFO
	.align		4
.L_138:
        /*0008*/ 	.byte	0x04, 0x17
        /*000a*/ 	.short	(.L_140 - .L_139)
.L_139:
        /*000c*/ 	.word	0x00000000
        /*0010*/ 	.short	0x0005
        /*0012*/ 	.short	0x0061
        /*0014*/ 	.byte	0x00, 0xf0, 0x05, 0x00


	//----- nvinfo : EIATTR_KPARAM_INFO
	.align		4
.L_140:
        /*0018*/ 	.byte	0x04, 0x17
        /*001a*/ 	.short	(.L_142 - .L_141)
.L_141:
        /*001c*/ 	.word	0x00000000
        /*0020*/ 	.short	0x0004
        /*0022*/ 	.short	0x0060
        /*0024*/ 	.byte	0x00, 0xf0, 0x05, 0x00


	//----- nvinfo : EIATTR_KPARAM_INFO
	.align		4
.L_142:
        /*0028*/ 	.byte	0x04, 0x17
        /*002a*/ 	.short	(.L_144 - .L_143)
.L_143:
        /*002c*/ 	.word	0x00000000
        /*0030*/ 	.short	0x0003
        /*0032*/ 	.short	0x0018
        /*0034*/ 	.byte	0x00, 0xf0, 0x21, 0x01


	//----- nvinfo : EIATTR_KPARAM_INFO
	.align		4
.L_144:
        /*0038*/ 	.byte	0x04, 0x17
        /*003a*/ 	.short	(.L_146 - .L_145)
.L_145:
        /*003c*/ 	.word	0x00000000
        /*0040*/ 	.short	0x0002
        /*0042*/ 	.short	0x0010
        /*0044*/ 	.byte	0x00, 0xf0, 0x21, 0x00


	//----- nvinfo : EIATTR_KPARAM_INFO
	.align		4
.L_146:
        /*0048*/ 	.byte	0x04, 0x17
        /*004a*/ 	.short	(.L_148 - .L_147)
.L_147:
        /*004c*/ 	.word	0x00000000
        /*0050*/ 	.short	0x0001
        /*0052*/ 	.short	0x0008
        /*0054*/ 	.byte	0x00, 0xf5, 0x21, 0x00


	//----- nvinfo : EIATTR_KPARAM_INFO
	.align		4
.L_148:
        /*0058*/ 	.byte	0x04, 0x17
        /*005a*/ 	.short	(.L_150 - .L_149)
.L_149:
        /*005c*/ 	.word	0x00000000
        /*0060*/ 	.short	0x0000
        /*0062*/ 	.short	0x0000
        /*0064*/ 	.byte	0x00, 0xf0, 0x21, 0x00


	//----- nvinfo : EIATTR_SPARSE_MMA_MASK
	.align		4
.L_150:
        /*0068*/ 	.byte	0x03, 0x50
        /*006a*/ 	.short	0x0000


	//----- nvinfo : EIATTR_MAXREG_COUNT
	.align		4
        /*006c*/ 	.byte	0x03, 0x1b
        /*006e*/ 	.short	0x00ff


	//----- nvinfo : EIATTR_NUM_BARRIERS
	.align		4
        /*0070*/ 	.byte	0x02, 0x4c
        /*0072*/ 	.byte	0x01
	.zero		1


	//----- nvinfo : EIATTR_MERCURY_ISA_VERSION
	.align		4
        /*0074*/ 	.byte	0x03, 0x5f
        /*0076*/ 	.short	0x0101


	//----- nvinfo : EIATTR_COOP_GROUP_MASK_REGIDS
	.align		4
        /*0078*/ 	.byte	0x04, 0x29
        /*007a*/ 	.short	(.L_152 - .L_151)


	//   ....[0]....
.L_151:
        /*007c*/ 	.word	0xffffffff


	//   ....[1]....
        /*0080*/ 	.word	0xffffffff


	//   ....[2]....
        /*0084*/ 	.word	0xffffffff


	//   ....[3]....
        /*0088*/ 	.word	0xffffffff


	//   ....[4]....
        /*008c*/ 	.word	0xffffffff


	//   ....[5]....
        /*0090*/ 	.word	0xffffffff


	//   ....[6]....
        /*0094*/ 	.word	0xffffffff


	//   ....[7]....
        /*0098*/ 	.word	0xffffffff


	//   ....[8]....
        /*009c*/ 	.word	0xffffffff


	//   ....[9]....
        /*00a0*/ 	.word	0xffffffff


	//   ....[10]....
        /*00a4*/ 	.word	0xffffffff


	//   ....[11]....
        /*00a8*/ 	.word	0xffffffff


	//   ....[12]....
        /*00ac*/ 	.word	0xffffffff


	//   ....[13]....
        /*00b0*/ 	.word	0xffffffff


	//   ....[14]....
        /*00b4*/ 	.word	0xffffffff


	//----- nvinfo : EIATTR_COOP_GROUP_INSTR_OFFSETS
	.align		4
.L_152:
        /*00b8*/ 	.byte	0x04, 0x28
        /*00ba*/ 	.short	(.L_154 - .L_153)


	//   ....[0]....
.L_153:
        /*00bc*/ 	.word	0x000008e0


	//   ....[1]....
        /*00c0*/ 	.word	0x00000940


	//   ....[2]....
        /*00c4*/ 	.word	0x000009a0


	//   ....[3]....
        /*00c8*/ 	.word	0x00000a00


	//   ....[4]....
        /*00cc*/ 	.word	0x00000a60


	//   ....[5]....
        /*00d0*/ 	.word	0x00000bf0


	//   ....[6]....
        /*00d4*/ 	.word	0x00000c90


	//   ....[7]....
        /*00d8*/ 	.word	0x00000d10


	//   ....[8]....
        /*00dc*/ 	.word	0x00000d70


	//   ....[9]....
        /*00e0*/ 	.word	0x00000db0


	//   ....[10]....
        /*00e4*/ 	.word	0x00001db0


	//   ....[11]....
        /*00e8*/ 	.word	0x00001e10


	//   ....[12]....
        /*00ec*/ 	.word	0x00001e70


	//   ....[13]....
        /*00f0*/ 	.word	0x00001ed0


	//   ....[14]....
        /*00f4*/ 	.word	0x00001f30


	//----- nvinfo : EIATTR_VRC_CTA_INIT_COUNT
	.align		4
.L_154:
        /*00f8*/ 	.byte	0x02, 0x4a
	.zero		1
	.zero		1


	//----- nvinfo : EIATTR_EXIT_INSTR_OFFSETS
	.align		4
        /*00fc*/ 	.byte	0x04, 0x1c
        /*00fe*/ 	.short	(.L_156 - .L_155)


	//   ....[0]....
.L_155:
        /*0100*/ 	.word	0x00002050


	//   ....[1]....
        /*0104*/ 	.word	0x000020b0


	//----- nvinfo : EIATTR_MAX_THREADS
	.align		4
.L_156:
        /*0108*/ 	.byte	0x04, 0x05
        /*010a*/ 	.short	(.L_158 - .L_157)
.L_157:
        /*010c*/ 	.word	0x00000100
        /*0110*/ 	.word	0x00000001
        /*0114*/ 	.word	0x00000001


	//----- nvinfo : EIATTR_CRS_STACK_SIZE
	.align		4
.L_158:
        /*0118*/ 	.byte	0x04, 0x1e
        /*011a*/ 	.short	(.L_160 - .L_159)
.L_159:
        /*011c*/ 	.word	0x00000000


	//----- nvinfo : EIATTR_CBANK_PARAM_SIZE
	.align		4
.L_160:
        /*0120*/ 	.byte	0x03, 0x19
        /*0122*/ 	.short	0x0062


	//----- nvinfo : EIATTR_PARAM_CBANK
	.align		4
        /*0124*/ 	.byte	0x04, 0x0a
        /*0126*/ 	.short	(.L_162 - .L_161)
	.align		4
.L_161:
        /*0128*/ 	.word	index@(.nv.constant0._ZN3cub18CUB_300001_SM_10006detail6reduce18DeviceReduceKernelINS2_10policy_hubIiyN4cuda3std3__44plusIiEEE10Policy1000EN6thrust24THRUST_300001_SM_1000_NS6detail15normal_iteratorINSD_10device_ptrIiEEEEyS9_iNS7_10__identityEEEvT0_PT3_T1_NS0_13GridEvenShareISN_EET2_T4_)
        /*012c*/ 	.short	0x0380
        /*012e*/ 	.short	0x0062


	//----- nvinfo : EIATTR_SW_WAR
	.align		4
.L_162:
        /*0130*/ 	.byte	0x04, 0x36
        /*0132*/ 	.short	(.L_164 - .L_163)
.L_163:
        /*0134*/ 	.word	0x00000008
.L_164:


//--------------------- .nv.info._ZN3cub18CUB_300001_SM_10006detail6reduce28DeviceReduceSingleTileKernelINS2_10policy_hubIiyN4cuda3std3__44plusIiEEE10Policy1000EN6thrust24THRUST_300001_SM_1000_NS6detail15normal_iteratorINSD_10device_ptrIiEEEEPiyS9_iiNS7_10__identityEEEvT0_T1_T2_T3_T4_T6_ --------------------------
	.section	.nv.info._ZN3cub18CUB_300001_SM_10006detail6reduce28DeviceReduceSingleTileKernelINS2_10policy_hubIiyN4cuda3std3__44plusIiEEE10Policy1000EN6thrust24THRUST_300001_SM_1000_NS6detail15normal_iteratorINSD_10device_ptrIiEEEEPiyS9_iiNS7_10__identityEEEvT0_T1_T2_T3_T4_T6_,"",@"SHT_CUDA_INFO"
	.sectionflags	@""
	.align	4


	//----- nvinfo : EIATTR_CUDA_API_VERSION
	.align		4
        /*0000*/ 	.byte	0x04, 0x37
        /*0002*/ 	.short	(.L_166 - .L_165)
.L_165:
        /*0004*/ 	.word	0x00000082


	//----- nvinfo : EIATTR_KPARAM_INFO
	.align		4
.L_166:
        /*0008*/ 	.byte	0x04, 0x17
        /*000a*/ 	.short	(.L_168 - .L_167)
.L_167:
        /*000c*/ 	.word	0x00000000
        /*0010*/ 	.short	0x0005
        /*0012*/ 	.short	0x0020
        /*0014*/ 	.byte	0x00, 0xf0, 0x05, 0x00


	//----- nvinfo : EIATTR_KPARAM_INFO
	.align		4
.L_168:
        /*0018*/ 	.byte	0x04, 0x17
        /*001a*/ 	.short	(.L_170 - .L_169)
.L_169:
        /*001c*/ 	.word	0x00000000
        /*0020*/ 	.short	0x0004
        /*0022*/ 	.short	0x001c
        /*0024*/ 	.byte	0x00, 0xf0, 0x11, 0x00


	//----- nvinfo : EIATTR_KPARAM_INFO
	.align		4
.L_170:
        /*0028*/ 	.byte	0x04, 0x17
        /*002a*/ 	.short	(.L_172 - .L_171)
.L_171:
        /*002c*/ 	.word	0x00000000
        /*0030*/ 	.short	0x0003
        /*0032*/ 	.short	0x0018
        /*0034*/ 	.byte	0x00, 0xf0, 0x05, 0x00


	//----- nvinfo : EIATTR_KPARAM_INFO
	.align		4
.L_172:
        /*0038*/ 	.byte	0x04, 0x17
        /*003a*/ 	.short	(.L_174 - .L_173)
.L_173:
        /*003c*/ 	.word	0x00000000
        /*0040*/ 	.short	0x0002
        /*0042*/ 	.short	0x0010
        /*0044*/ 	.byte	0x00, 0xf0, 0x21, 0x00


	//----- nvinfo : EIATTR_KPARAM_INFO
	.align		4
.L_174:
        /*0048*/ 	.byte	0x04, 0x17
        /*004a*/ 	.short	(.L_176 - .L_175)
.L_175:
        /*004c*/ 	.word	0x00000000
        /*0050*/ 	.short	0x0001
        /*0052*/ 	.short	0x0008
        /*0054*/ 	.byte	0x00, 0xf5, 0x21, 0x00


	//----- nvinfo : EIATTR_KPARAM_INFO
	.align		4
.L_176:
        /*0058*/ 	.byte	0x04, 0x17
        /*005a*/ 	.short	(.L_178 - .L_177)
.L_177:
        /*005c*/ 	.word	0x00000000
        /*0060*/ 	.short	0x0000
        /*0062*/ 	.short	0x0000
        /*0064*/ 	.byte	0x00, 0xf0, 0x21, 0x00


	//----- nvinfo : EIATTR_SPARSE_MMA_MASK
	.align		4
.L_178:
        /*0068*/ 	.byte	0x03, 0x50
        /*006a*/ 	.short	0x0000


	//----- nvinfo : EIATTR_MAXREG_COUNT
	.align		4
        /*006c*/ 	.byte	0x03, 0x1b
        /*006e*/ 	.short	0x00ff


	//----- nvinfo : EIATTR_NUM_BARRIERS
	.align		4
        /*0070*/ 	.byte	0x02, 0x4c
        /*0072*/ 	.byte	0x01
	.zero		1


	//----- nvinfo : EIATTR_MERCURY_ISA_VERSION
	.align		4
        /*0074*/ 	.byte	0x03, 0x5f
        /*0076*/ 	.short	0x0101


	//----- nvinfo : EIATTR_COOP_GROUP_MASK_REGIDS
	.align		4
        /*0078*/ 	.byte	0x04, 0x29
        /*007a*/ 	.short	(.L_180 - .L_179)


	//   ....[0]....
.L_179:
        /*007c*/ 	.word	0xffffffff


	//   ....[1]....
        /*0080*/ 	.word	0xffffffff


	//   ....[2]....
        /*0084*/ 	.word	0xffffffff


	//   ....[3]....
        /*0088*/ 	.word	0xffffffff


	//   ....[4]....
        /*008c*/ 	.word	0xffffffff


	//   ....[5]....
        /*0090*/ 	.word	0xffffffff


	//   ....[6]....
        /*0094*/ 	.word	0xffffffff


	//   ....[7]....
        /*0098*/ 	.word	0xffffffff


	//   ....[8]....
        /*009c*/ 	.word	0xffffffff


	//   ....[9]....
        /*00a0*/ 	.word	0xffffffff


	//   ....[10]....
        /*00a4*/ 	.word	0xffffffff


	//   ....[11]....
        /*00a8*/ 	.word	0xffffffff


	//   ....[12]....
        /*00ac*/ 	.word	0xffffffff


	//   ....[13]....
        /*00b0*/ 	.word	0xffffffff


	//   ....[14]....
        /*00b4*/ 	.word	0xffffffff


	//----- nvinfo : EIATTR_COOP_GROUP_INSTR_OFFSETS
	.align		4
.L_180:
        /*00b8*/ 	.byte	0x04, 0x28
        /*00ba*/ 	.short	(.L_182 - .L_181)


	//   ....[0]....
.L_181:
        /*00bc*/ 	.word	0x00000850


	//   ....[1]....
        /*00c0*/ 	.word	0x000008b0


	//   ....[2]....
        /*00c4*/ 	.word	0x00000910


	//   ....[3]....
        /*00c8*/ 	.word	0x00000970


	//   ....[4]....
        /*00cc*/ 	.word	0x000009d0


	//   ....[5]....
        /*00d0*/ 	.word	0x00000b60


	//   ....[6]....
        /*00d4*/ 	.word	0x00000c00


	//   ....[7]....
        /*00d8*/ 	.word	0x00000c80


	//   ....[8]....
        /*00dc*/ 	.word	0x00000ce0


	//   ....[9]....
        /*00e0*/ 	.word	0x00000d20


	//   ....[10]....
        /*00e4*/ 	.word	0x00001b90


	//   ....[11]....
        /*00e8*/ 	.word	0x00001bf0


	//   ....[12]....
        /*00ec*/ 	.word	0x00001c50


	//   ....[13]....
        /*00f0*/ 	.word	0x00001cb0


	//   ....[14]....
        /*00f4*/ 	.word	0x00001d10


	//----- nvinfo : EIATTR_VRC_CTA_INIT_COUNT
	.align		4
.L_182:
        /*00f8*/ 	.byte	0x02, 0x4a
	.zero		1
	.zero		1


	//----- nvinfo : EIATTR_EXIT_INSTR_OFFSETS
	.align		4
        /*00fc*/ 	.byte	0x04, 0x1c
        /*00fe*/ 	.short	(.L_184 - .L_183)


	//   ....[0]....
.L_183:
        /*0100*/ 	.word	0x000000a0


	//   ....[1]....
        /*0104*/ 	.word	0x000000e0


	//   ....[2]....
        /*0108*/ 	.word	0x00001e20


	//   ....[3]....
        /*010c*/ 	.word	0x00001e70


	//----- nvinfo : EIATTR_MAX_THREADS
	.align		4
.L_184:
        /*0110*/ 	.byte	0x04, 0x05
        /*0112*/ 	.short	(.L_186 - .L_185)
.L_185:
        /*0114*/ 	.word	0x00000100
        /*0118*/ 	.word	0x00000001
        /*011c*/ 	.word	0x00000001


	//----- nvinfo : EIATTR_CRS_STACK_SIZE
	.align		4
.L_186:
        /*0120*/ 	.byte	0x04, 0x1e
        /*0122*/ 	.short	(.L_188 - .L_187)
.L_187:
        /*0124*/ 	.word	0x00000000


	//----- nvinfo : EIATTR_CBANK_PARAM_SIZE
	.align		4
.L_188:
        /*0128*/ 	.byte	0x03, 0x19
        /*012a*/ 	.short	0x0021


	//----- nvinfo : EIATTR_PARAM_CBANK
	.align		4
        /*012c*/ 	.byte	0x04, 0x0a
        /*012e*/ 	.short	(.L_190 - .L_189)
	.align		4
.L_189:
        /*0130*/ 	.word	index@(.nv.constant0._ZN3cub18CUB_300001_SM_10006detail6reduce28DeviceReduceSingleTileKernelINS2_10policy_hubIiyN4cuda3std3__44plusIiEEE10Policy1000EN6thrust24THRUST_300001_SM_1000_NS6detail15normal_iteratorINSD_10device_ptrIiEEEEPiyS9_iiNS7_10__identityEEEvT0_T1_T2_T3_T4_T6_)
        /*0134*/ 	.short	0x0380
        /*0136*/ 	.short	0x0021


	//----- nvinfo : EIATTR_SW_WAR
	.align		4
.L_190:
        /*0138*/ 	.byte	0x04, 0x36
        /*013a*/ 	.short	(.L_192 - .L_191)
.L_191:
        /*013c*/ 	.word	0x00000008
.L_192:


//--------------------- .nv.info._ZN3cub18CUB_300001_SM_10006detail6reduce28DeviceReduceSingleTileKernelINS2_10policy_hubIijN4cuda3std3__44plusIiEEE10Policy1000EPiSC_iS9_iiNS7_10__identityEEEvT0_T1_T2_T3_T4_T6_ --------------------------
	.section	.nv.info._ZN3cub18CUB_300001_SM_10006detail6reduce28DeviceReduceSingleTileKernelINS2_10policy_hubIijN4cuda3std3__44plusIiEEE10Policy1000EPiSC_iS9_iiNS7_10__identityEEEvT0_T1_T2_T3_T4_T6_,"",@"SHT_CUDA_INFO"
	.sectionflags	@""
	.align	4


	//----- nvinfo : EIATTR_CUDA_API_VERSION
	.align		4
        /*0000*/ 	.byte	0x04, 0x37
        /*0002*/ 	.short	(.L_194 - .L_193)
.L_193:
        /*0004*/ 	.word	0x00000082


	//----- nvinfo : EIATTR_KPARAM_INFO
	.align		4
.L_194:
        /*0008*/ 	.byte	0x04, 0x17
        /*000a*/ 	.short	(.L_196 - .L_195)
.L_195:
        /*000c*/ 	.word	0x00000000
        /*0010*/ 	.short	0x0005
        /*0012*/ 	.short	0x001c
        /*0014*/ 	.byte	0x00, 0xf0, 0x05, 0x00


	//----- nvinfo : EIATTR_KPARAM_INFO
	.align		4
.L_196:
        /*0018*/ 	.byte	0x04, 0x17
        /*001a*/ 	.short	(.L_198 - .L_197)
.L_197:
        /*001c*/ 	.word	0x00000000
        /*0020*/ 	.short	0x0004
        /*0022*/ 	.short	0x0018
        /*0024*/ 	.byte	0x00, 0xf0, 0x11, 0x00


	//----- nvinfo : EIATTR_KPARAM_INFO
	.align		4
.L_198:
        /*0028*/ 	.byte	0x04, 0x17
        /*002a*/ 	.short	(.L_200 - .L_199)
.L_199:
        /*002c*/ 	.word	0x00000000
        /*0030*/ 	.short	0x0003
        /*0032*/ 	.short	0x0014
        /*0034*/ 	.byte	0x00, 0xf0, 0x05, 0x00


	//----- nvinfo : EIATTR_KPARAM_INFO
	.align		4
.L_200:
        /*0038*/ 	.byte	0x04, 0x17
        /*003a*/ 	.short	(.L_202 - .L_201)
.L_201:
        /*003c*/ 	.word	0x00000000
        /*0040*/ 	.short	0x0002
        /*0042*/ 	.short	0x0010
        /*0044*/ 	.byte	0x00, 0xf0, 0x11, 0x00


	//----- nvinfo : EIATTR_KPARAM_INFO
	.align		4
.L_202:
        /*0048*/ 	.byte	0x04, 0x17
        /*004a*/ 	.short	(.L_204 - .L_203)
.L_203:
        /*004c*/ 	.word	0x00000000
        /*0050*/ 	.short	0x0001
        /*0052*/ 	.short	0x0008
        /*0054*/ 	.byte	0x00, 0xf5, 0x21, 0x00


	//----- nvinfo : EIATTR_KPARAM_INFO
	.align		4
.L_204:
        /*0058*/ 	.byte	0x04, 0x17
        /*005a*/ 	.short	(.L_206 - .L_205)
.L_205:
        /*005c*/ 	.word	0x00000000
        /*0060*/ 	.short	0x0000
        /*0062*/ 	.short	0x0000
        /*0064*/ 	.byte	0x00, 0xf5, 0x21, 0x00


	//----- nvinfo : EIATTR_SPARSE_MMA_MASK
	.align		4
.L_206:
        /*0068*/ 	.byte	0x03, 0x50
        /*006a*/ 	.short	0x0000


	//----- nvinfo : EIATTR_MAXREG_COUNT
	.align		4
        /*006c*/ 	.byte	0x03, 0x1b
        /*006e*/ 	.short	0x00ff


	//----- nvinfo : EIATTR_NUM_BARRIERS
	.align		4
        /*0070*/ 	.byte	0x02, 0x4c
        /*0072*/ 	.byte	0x01
	.zero		1


	//----- nvinfo : EIATTR_MERCURY_ISA_VERSION
	.align		4
        /*0074*/ 	.byte	0x03, 0x5f
        /*0076*/ 	.short	0x0101


	//----- nvinfo : EIATTR_COOP_GROUP_MASK_REGIDS
	.align		4
        /*0078*/ 	.byte	0x04, 0x29
        /*007a*/ 	.short	(.L_208 - .L_207)


	//   ....[0]....
.L_207:
        /*007c*/ 	.word	0xffffffff


	//   ....[1]....
        /*0080*/ 	.word	0xffffffff


	//   ....[2]....
        /*0084*/ 	.word	0xffffffff


	//   ....[3]....
        /*0088*/ 	.word	0xffffffff


	//   ....[4]....
        /*008c*/ 	.word	0xffffffff


	//   ....[5]....
        /*0090*/ 	.word	0xffffffff


	//   ....[6]....
        /*0094*/ 	.word	0xffffffff


	//   ....[7]....
        /*0098*/ 	.word	0xffffffff


	//   ....[8]....
        /*009c*/ 	.word	0xffffffff


	//   ....[9]....
        /*00a0*/ 	.word	0xffffffff


	//   ....[10]....
        /*00a4*/ 	.word	0xffffffff


	//   ....[11]....
        /*00a8*/ 	.word	0xffffffff


	//   ....[12]....
        /*00ac*/ 	.word	0xffffffff


	//   ....[13]....
        /*00b0*/ 	.word	0xffffffff


	//   ....[14]....
        /*00b4*/ 	.word	0xffffffff


	//   ....[15]....
        /*00b8*/ 	.word	0xffffffff


	//   ....[16]....
        /*00bc*/ 	.word	0xffffffff


	//   ....[17]....
        /*00c0*/ 	.word	0xffffffff


	//   ....[18]....
        /*00c4*/ 	.word	0xffffffff


	//   ....[19]....
        /*00c8*/ 	.word	0xffffffff


	//   ....[20]....
        /*00cc*/ 	.word	0xffffffff


	//   ....[21]....
        /*00d0*/ 	.word	0xffffffff


	//   ....[22]....
        /*00d4*/ 	.word	0xffffffff


	//   ....[23]....
        /*00d8*/ 	.word	0xffffffff


	//   ....[24]....
        /*00dc*/ 	.word	0xffffffff


	//   ....[25]....
        /*00e0*/ 	.word	0xffffffff


	//   ....[26]....
        /*00e4*/ 	.word	0xffffffff


	//   ....[27]....
        /*00e8*/ 	.word	0xffffffff


	//   ....[28]....
        /*00ec*/ 	.word	0xffffffff


	//   ....[29]....
        /*00f0*/ 	.word	0xffffffff


	//----- nvinfo : EIATTR_COOP_GROUP_INSTR_OFFSETS
	.align		4
.L_208:
        /*00f4*/ 	.byte	0x04, 0x28
        /*00f6*/ 	.short	(.L_210 - .L_209)


	//   ....[0]....
.L_209:
        /*00f8*/ 	.word	0x00000890


	//   ....[1]....
        /*00fc*/ 	.word	0x000008f0


	//   ....[2]....
        /*0100*/ 	.word	0x00000940


	//   ....[3]....
        /*0104*/ 	.word	0x000009b0


	//   ....[4]....
        /*0108*/ 	.word	0x00000a10


	//   ....[5]....
        /*010c*/ 	.word	0x00000ba0


	//   ....[6]....
        /*0110*/ 	.word	0x00000c40


	//   ....[7]....
        /*0114*/ 	.word	0x00000cc0


	//   ....[8]....
        /*0118*/ 	.word	0x00000d20


	//   ....[9]....
        /*011c*/ 	.word	0x00000d60


	//   ....[10]....
        /*0120*/ 	.word	0x000019d0


	//   ....[11]....
        /*0124*/ 	.word	0x00001a30


	//   ....[12]....
        /*0128*/ 	.word	0x00001a90


	//   ....[13]....
        /*012c*/ 	.word	0x00001af0


	//   ....[14]....
        /*0130*/ 	.word	0x00001b50


	//   ....[15]....
        /*0134*/ 	.word	0x000023f0


	//   ....[16]....
        /*0138*/ 	.word	0x00002450


	//   ....[17]....
        /*013c*/ 	.word	0x000024a0


	//   ....[18]....
        /*0140*/ 	.word	0x00002510


	//   ....[19]....
        /*0144*/ 	.word	0x00002570


	//   ....[20]....
        /*0148*/ 	.word	0x00002700


	//   ....[21]....
        /*014c*/ 	.word	0x00002790


	//   ....[22]....
        /*0150*/ 	.word	0x000027e0


	//   ....[23]....
        /*0154*/ 	.word	0x00002850


	//   ....[24]....
        /*0158*/ 	.word	0x000028c0


	//   ....[25]....
        /*015c*/ 	.word	0x000036a0


	//   ....[26]....
        /*0160*/ 	.word	0x00003700


	//   ....[27]....
        /*0164*/ 	.word	0x00003760


	//   ....[28]....
        /*0168*/ 	.word	0x000037c0


	//   ....[29]....
        /*016c*/ 	.word	0x00003820


	//----- nvinfo : EIATTR_VRC_CTA_INIT_COUNT
	.align		4
.L_210:
        /*0170*/ 	.byte	0x02, 0x4a
	.zero		1
	.zero		1


	//----- nvinfo : EIATTR_EXIT_INSTR_OFFSETS
	.align		4
        /*0174*/ 	.byte	0x04, 0x1c
        /*0176*/ 	.short	(.L_212 - .L_211)


	//   ....[0]....
.L_211:
        /*0178*/ 	.word	0x00000080


	//   ....[1]....
        /*017c*/ 	.word	0x000000c0


	//   ....[2]....
        /*0180*/ 	.word	0x00003940


	//   ....[3]....
        /*0184*/ 	.word	0x00003990


	//----- nvinfo : EIATTR_MAX_THREADS
	.align		4
.L_212:
        /*0188*/ 	.byte	0x04, 0x05
        /*018a*/ 	.short	(.L_214 - .L_213)
.L_213:
        /*018c*/ 	.word	0x00000100
        /*0190*/ 	.word	0x00000001
        /*0194*/ 	.word	0x00000001


	//----- nvinfo : EIATTR_CRS_STACK_SIZE
	.align		4
.L_214:
        /*0198*/ 	.byte	0x04, 0x1e
        /*019a*/ 	.short	(.L_216 - .L_215)
.L_215:
        /*019c*/ 	.word	0x00000000


	//----- nvinfo : EIATTR_CBANK_PARAM_SIZE
	.align		4
.L_216:
        /*01a0*/ 	.byte	0x03, 0x19
        /*01a2*/ 	.short	0x001d


	//----- nvinfo : EIATTR_PARAM_CBANK
	.align		4
        /*01a4*/ 	.byte	0x04, 0x0a
        /*01a6*/ 	.short	(.L_218 - .L_217)
	.align		4
.L_217:
        /*01a8*/ 	.word	index@(.nv.constant0._ZN3cub18CUB_300001_SM_10006detail6reduce28DeviceReduceSingleTileKernelINS2_10policy_hubIijN4cuda3std3__44plusIiEEE10Policy1000EPiSC_iS9_iiNS7_10__identityEEEvT0_T1_T2_T3_T4_T6_)
        /*01ac*/ 	.short	0x0380
        /*01ae*/ 	.short	0x001d


	//----- nvinfo : EIATTR_SW_WAR
	.align		4
.L_218:
        /*01b0*/ 	.byte	0x04, 0x36
        /*01b2*/ 	.short	(.L_220 - .L_219)
.L_219:
        /*01b4*/ 	.word	0x00000008
.L_220:


//--------------------- .nv.info._ZN3cub18CUB_300001_SM_10006detail6reduce18DeviceReduceKernelINS2_10policy_hubIijN4cuda3std3__44plusIiEEE10Policy1000EN6thrust24THRUST_300001_SM_1000_NS6detail15normal_iteratorINSD_10device_ptrIiEEEEjS9_iNS7_10__identityEEEvT0_PT3_T1_NS0_13GridEvenShareISN_EET2_T4_ --------------------------
	.section	.nv.info._ZN3cub18CUB_300001_SM_10006detail6reduce18DeviceReduceKernelINS2_10policy_hubIijN4cuda3std3__44plusIiEEE10Policy1000EN6thrust24THRUST_300001_SM_1000_NS6detail15normal_iteratorINSD_10device_ptrIiEEEEjS9_iNS7_10__identityEEEvT0_PT3_T1_NS0_13GridEvenShareISN_EET2_T4_,"",@"SHT_CUDA_INFO"
	.sectionflags	@""
	.align	4


	//----- nvinfo : EIATTR_CUDA_API_VERSION
	.align		4
        /*0000*/ 	.byte	0x04, 0x37
        /*0002*/ 	.short	(.L_222 - .L_221)
.L_221:
        /*0004*/ 	.word	0x00000082


	//----- nvinfo : EIATTR_KPARAM_INFO
	.align		4
.L_222:
        /*0008*/ 	.byte	0x04, 0x17
        /*000a*/ 	.short	(.L_224 - .L_223)
.L_223:
        /*000c*/ 	.word	0x00000000
        /*0010*/ 	.short	0x0005
        /*0012*/ 	.short	0x003d
        /*0014*/ 	.byte	0x00, 0xf0, 0x05, 0x00


	//----- nvinfo : EIATTR_KPARAM_INFO
	.align		4
.L_224:
        /*0018*/ 	.byte	0x04, 0x17
        /*001a*/ 	.short	(.L_226 - .L_225)
.L_225:
        /*001c*/ 	.word	0x00000000
        /*0020*/ 	.short	0x0004
        /*0022*/ 	.short	0x003c
        /*0024*/ 	.byte	0x00, 0xf0, 0x05, 0x00


	//----- nvinfo : EIATTR_KPARAM_INFO
	.align		4
.L_226:
        /*0028*/ 	.byte	0x04, 0x17
        /*002a*/ 	.short	(.L_228 - .L_227)
.L_227:
        /*002c*/ 	.word	0x00000000
        /*0030*/ 	.short	0x0003
        /*0032*/ 	.short	0x0014
        /*0034*/ 	.byte	0x00, 0xf0, 0xa1, 0x00


	//----- nvinfo : EIATTR_KPARAM_INFO
	.align		4
.L_228:
        /*0038*/ 	.byte	0x04, 0x17
        /*003a*/ 	.short	(.L_230 - .L_229)
.L_229:
        /*003c*/ 	.word	0x00000000
        /*0040*/ 	.short	0x0002
        /*0042*/ 	.short	0x0010
        /*0044*/ 	.byte	0x00, 0xf0, 0x11, 0x00


	//----- nvinfo : EIATTR_KPARAM_INFO
	.align		4
.L_230:
        /*0048*/ 	.byte	0x04, 0x17
        /*004a*/ 	.short	(.L_232 - .L_231)
.L_231:
        /*004c*/ 	.word	0x00000000
        /*0050*/ 	.short	0x0001
        /*0052*/ 	.short	0x0008
        /*0054*/ 	.byte	0x00, 0xf5, 0x21, 0x00


	//----- nvinfo : EIATTR_KPARAM_INFO
	.align		4
.L_232:
        /*0058*/ 	.byte	0x04, 0x17
        /*005a*/ 	.short	(.L_234 - .L_233)
.L_233:
        /*005c*/ 	.word	0x00000000
        /*0060*/ 	.short	0x0000
        /*0062*/ 	.short	0x0000
        /*0064*/ 	.byte	0x00, 0xf0, 0x21, 0x00


	//----- nvinfo : EIATTR_SPARSE_MMA_MASK
	.align		4
.L_234:
        /*0068*/ 	.byte	0x03, 0x50
        /*006a*/ 	.short	0x0000


	//----- nvinfo : EIATTR_MAXREG_COUNT
	.align		4
        /*006c*/ 	.byte	0x03, 0x1b
        /*006e*/ 	.short	0x00ff


	//----- nvinfo : EIATTR_NUM_BARRIERS
	.align		4
        /*0070*/ 	.byte	0x02, 0x4c
        /*0072*/ 	.byte	0x01
	.zero		1


	//----- nvinfo : EIATTR_MERCURY_ISA_VERSION
	.align		4
        /*0074*/ 	.byte	0x03, 0x5f
        /*0076*/ 	.short	0x0101


	//----- nvinfo : EIATTR_COOP_GROUP_MASK_REGIDS
	.align		4
        /*0078*/ 	.byte	0x04, 0x29
        /*007a*/ 	.short	(.L_236 - .L_235)


	//   ....[0]....
.L_235:
        /*007c*/ 	.word	0xffffffff


	//   ....[1]....
        /*0080*/ 	.word	0xffffffff


	//   ....[2]....
        /*0084*/ 	.word	0xffffffff


	//   ....[3]....
        /*0088*/ 	.word	0xffffffff


	//   ....[4]....
        /*008c*/ 	.word	0xffffffff


	//   ....[5]....
        /*0090*/ 	.word	0xffffffff


	//   ....[6]....
        /*0094*/ 	.word	0xffffffff


	//   ....[7]....
        /*0098*/ 	.word	0xffffffff


	//   ....[8]....
        /*009c*/ 	.word	0xffffffff


	//   ....[9]....
        /*00a0*/ 	.word	0xffffffff


	//   ....[10]....
        /*00a4*/ 	.word	0xffffffff


	//   ....[11]....
        /*00a8*/ 	.word	0xffffffff


	//   ....[12]....
        /*00ac*/ 	.word	0xffffffff


	//   ....[13]....
        /*00b0*/ 	.word	0xffffffff


	//   ....[14]....
        /*00b4*/ 	.word	0xffffffff


	//----- nvinfo : EIATTR_COOP_GROUP_INSTR_OFFSETS
	.align		4
.L_236:
        /*00b8*/ 	.byte	0x04, 0x28
        /*00ba*/ 	.short	(.L_238 - .L_237)


	//   ....[0]....
.L_237:
        /*00bc*/ 	.word	0x00000b10


	//   ....[1]....
        /*00c0*/ 	.word	0x00000b70


	//   ....[2]....
        /*00c4*/ 	.word	0x00000bd0


	//   ....[3]....
        /*00c8*/ 	.word	0x00000c30


	//   ....[4]....
        /*00cc*/ 	.word	0x00000c90


	//   ....[5]....
        /*00d0*/ 	.word	0x00000e20


	//   ....[6]....
        /*00d4*/ 	.word	0x00000ec0


	//   ....[7]....
        /*00d8*/ 	.word	0x00000f20


	//   ....[8]....
        /*00dc*/ 	.word	0x00000f80


	//   ....[9]....
        /*00e0*/ 	.word	0x00000fe0


	//   ....[10]....
        /*00e4*/ 	.word	0x00002100


	//   ....[11]....
        /*00e8*/ 	.word	0x00002170


	//   ....[12]....
        /*00ec*/ 	.word	0x000021c0


	//   ....[13]....
        /*00f0*/ 	.word	0x00002210


	//   ....[14]....
        /*00f4*/ 	.word	0x00002280


	//----- nvinfo : EIATTR_VRC_CTA_INIT_COUNT
	.align		4
.L_238:
        /*00f8*/ 	.byte	0x02, 0x4a
	.zero		1
	.zero		1


	//----- nvinfo : EIATTR_EXIT_INSTR_OFFSETS
	.align		4
        /*00fc*/ 	.byte	0x04, 0x1c
        /*00fe*/ 	.short	(.L_240 - .L_239)


	//   ....[0]....
.L_239:
        /*0100*/ 	.word	0x000023b0


	//   ....[1]....
        /*0104*/ 	.word	0x000023f0


	//----- nvinfo : EIATTR_MAX_THREADS
	.align		4
.L_240:
        /*0108*/ 	.byte	0x04, 0x05
        /*010a*/ 	.short	(.L_242 - .L_241)
.L_241:
        /*010c*/ 	.word	0x00000100
        /*0110*/ 	.word	0x00000001
        /*0114*/ 	.word	0x00000001


	//----- nvinfo : EIATTR_CRS_STACK_SIZE
	.align		4
.L_242:
        /*0118*/ 	.byte	0x04, 0x1e
        /*011a*/ 	.short	(.L_244 - .L_243)
.L_243:
        /*011c*/ 	.word	0x00000000


	//----- nvinfo : EIATTR_CBANK_PARAM_SIZE
	.align		4
.L_244:
        /*0120*/ 	.byte	0x03, 0x19
        /*0122*/ 	.short	0x003e


	//----- nvinfo : EIATTR_PARAM_CBANK
	.align		4
        /*0124*/ 	.byte	0x04, 0x0a
        /*0126*/ 	.short	(.L_246 - .L_245)
	.align		4
.L_245:
        /*0128*/ 	.word	index@(.nv.constant0._ZN3cub18CUB_300001_SM_10006detail6reduce18DeviceReduceKernelINS2_10policy_hubIijN4cuda3std3__44plusIiEEE10Policy1000EN6thrust24THRUST_300001_SM_1000_NS6detail15normal_iteratorINSD_10device_ptrIiEEEEjS9_iNS7_10__identityEEEvT0_PT3_T1_NS0_13GridEvenShareISN_EET2_T4_)
        /*012c*/ 	.short	0x0380
        /*012e*/ 	.short	0x003e


	//----- nvinfo : EIATTR_SW_WAR
	.align		4
.L_246:
        /*0130*/ 	.byte	0x04, 0x36
        /*0132*/ 	.short	(.L_248 - .L_247)
.L_247:
        /*0134*/ 	.word	0x00000008
.L_248:


//--------------------- .nv.info._ZN3cub18CUB_300001_SM_10006detail6reduce28DeviceReduceSingleTileKernelINS2_10policy_hubIijN4cuda3std3__44plusIiEEE10Policy1000EN6thrust24THRUST_300001_SM_1000_NS6detail15normal_iteratorINSD_10device_ptrIiEEEEPijS9_iiNS7_10__identityEEEvT0_T1_T2_T3_T4_T6_ --------------------------
	.section	.nv.info._ZN3cub18CUB_300001_SM_10006detail6reduce28DeviceReduceSingleTileKernelINS2_10policy_hubIijN4cuda3std3__44plusIiEEE10Policy1000EN6thrust24THRUST_300001_SM_1000_NS6detail15normal_iteratorINSD_10device_ptrIiEEEEPijS9_iiNS7_10__identityEEEvT0_T1_T2_T3_T4_T6_,"",@"SHT_CUDA_INFO"
	.sectionflags	@""
	.align	4


	//----- nvinfo : EIATTR_CUDA_API_VERSION
	.align		4
        /*0000*/ 	.byte	0x04, 0x37
        /*0002*/ 	.short	(.L_250 - .L_249)
.L_249:
        /*0004*/ 	.word	0x00000082


	//----- nvinfo : EIATTR_KPARAM_INFO
	.align		4
.L_250:
        /*0008*/ 	.byte	0x04, 0x17
        /*000a*/ 	.short	(.L_252 - .L_251)
.L_251:
        /*000c*/ 	.word	0x00000000
        /*0010*/ 	.short	0x0005
        /*0012*/ 	.short	0x001c
        /*0014*/ 	.byte	0x00, 0xf0, 0x05, 0x00


	//----- nvinfo : EIATTR_KPARAM_INFO
	.align		4
.L_252:
        /*0018*/ 	.byte	0x04, 0x17
        /*001a*/ 	.short	(.L_254 - .L_253)
.L_253:
        /*001c*/ 	.word	0x00000000
        /*0020*/ 	.short	0x0004
        /*0022*/ 	.short	0x0018
        /*0024*/ 	.byte	0x00, 0xf0, 0x11, 0x00


	//----- nvinfo : EIATTR_KPARAM_INFO
	.align		4
.L_254:
        /*0028*/ 	.byte	0x04, 0x17
        /*002a*/ 	.short	(.L_256 - .L_255)
.L_255:
        /*002c*/ 	.word	0x00000000
        /*0030*/ 	.short	0x0003
        /*0032*/ 	.short	0x0014
        /*0034*/ 	.byte	0x00, 0xf0, 0x05, 0x00


	//----- nvinfo : EIATTR_KPARAM_INFO
	.align		4
.L_256:
        /*0038*/ 	.byte	0x04, 0x17
        /*003a*/ 	.short	(.L_258 - .L_257)
.L_257:
        /*003c*/ 	.word	0x00000000
        /*0040*/ 	.short	0x0002
        /*0042*/ 	.short	0x0010
        /*0044*/ 	.byte	0x00, 0xf0, 0x11, 0x00


	//----- nvinfo : EIATTR_KPARAM_INFO
	.align		4
.L_258:
        /*0048*/ 	.byte	0x04, 0x17
        /*004a*/ 	.short	(.L_260 - .L_259)
.L_259:
        /*004c*/ 	.word	0x00000000
        /*0050*/ 	.short	0x0001
        /*0052*/ 	.short	0x0008
        /*0054*/ 	.byte	0x00, 0xf5, 0x21, 0x00


	//----- nvinfo : EIATTR_KPARAM_INFO
	.align		4
.L_260:
        /*0058*/ 	.byte	0x04, 0x17
        /*005a*/ 	.short	(.L_262 - .L_261)
.L_261:
        /*005c*/ 	.word	0x00000000
        /*0060*/ 	.short	0x0000
        /*0062*/ 	.short	0x0000
        /*0064*/ 	.byte	0x00, 0xf0, 0x21, 0x00


	//----- nvinfo : EIATTR_SPARSE_MMA_MASK
	.align		4
.L_262:
        /*0068*/ 	.byte	0x03, 0x50
        /*006a*/ 	.short	0x0000


	//----- nvinfo : EIATTR_MAXREG_COUNT
	.align		4
        /*006c*/ 	.byte	0x03, 0x1b
        /*006e*/ 	.short	0x00ff


	//----- nvinfo : EIATTR_NUM_BARRIERS
	.align		4
        /*0070*/ 	.byte	0x02, 0x4c
        /*0072*/ 	.byte	0x01
	.zero		1


	//----- nvinfo : EIATTR_MERCURY_ISA_VERSION
	.align		4
        /*0074*/ 	.byte	0x03, 0x5f
        /*0076*/ 	.short	0x0101


	//----- nvinfo : EIATTR_COOP_GROUP_MASK_REGIDS
	.align		4
        /*0078*/ 	.byte	0x04, 0x29
        /*007a*/ 	.short	(.L_264 - .L_263)


	//   ....[0]....
.L_263:
        /*007c*/ 	.word	0xffffffff


	//   ....[1]....
        /*0080*/ 	.word	0xffffffff


	//   ....[2]....
        /*0084*/ 	.word	0xffffffff


	//   ....[3]....
        /*0088*/ 	.word	0xffffffff


	//   ....[4]....
        /*008c*/ 	.word	0xffffffff


	//   ....[5]....
        /*0090*/ 	.word	0xffffffff


	//   ....[6]....
        /*0094*/ 	.word	0xffffffff


	//   ....[7]....
        /*0098*/ 	.word	0xffffffff


	//   ....[8]....
        /*009c*/ 	.word	0xffffffff


	//   ....[9]....
        /*00a0*/ 	.word	0xffffffff


	//   ....[10]....
        /*00a4*/ 	.word	0xffffffff


	//   ....[11]....
        /*00a8*/ 	.word	0xffffffff


	//   ....[12]....
        /*00ac*/ 	.word	0xffffffff


	//   ....[13]....
        /*00b0*/ 	.word	0xffffffff


	//   ....[14]....
        /*00b4*/ 	.word	0xffffffff


	//----- nvinfo : EIATTR_COOP_GROUP_INSTR_OFFSETS
	.align		4
.L_264:
        /*00b8*/ 	.byte	0x04, 0x28
        /*00ba*/ 	.short	(.L_266 - .L_265)


	//   ....[0]....
.L_265:
        /*00bc*/ 	.word	0x00000830


	//   ....[1]....
        /*00c0*/ 	.word	0x00000890


	//   ....[2]....
        /*00c4*/ 	.word	0x000008f0


	//   ....[3]....
        /*00c8*/ 	.word	0x00000950


	//   ....[4]....
        /*00cc*/ 	.word	0x000009b0


	//   ....[5]....
        /*00d0*/ 	.word	0x00000b40


	//   ....[6]....
        /*00d4*/ 	.word	0x00000be0


	//   ....[7]....
        /*00d8*/ 	.word	0x00000c60


	//   ....[8]....
        /*00dc*/ 	.word	0x00000cc0


	//   ....[9]....
        /*00e0*/ 	.word	0x00000d00


	//   ....[10]....
        /*00e4*/ 	.word	0x00001cc0


	//   ....[11]....
        /*00e8*/ 	.word	0x00001d20


	//   ....[12]....
        /*00ec*/ 	.word	0x00001d80


	//   ....[13]....
        /*00f0*/ 	.word	0x00001de0


	//   ....[14]....
        /*00f4*/ 	.word	0x00001e40


	//----- nvinfo : EIATTR_VRC_CTA_INIT_COUNT
	.align		4
.L_266:
        /*00f8*/ 	.byte	0x02, 0x4a
	.zero		1
	.zero		1


	//----- nvinfo : EIATTR_EXIT_INSTR_OFFSETS
	.align		4
        /*00fc*/ 	.byte	0x04, 0x1c
        /*00fe*/ 	.short	(.L_268 - .L_267)


	//   ....[0]....
.L_267:
        /*0100*/ 	.word	0x00000080


	//   ....[1]....
        /*0104*/ 	.word	0x000000c0


	//   ....[2]....
        /*0108*/ 	.word	0x00001f60


	//   ....[3]....
        /*010c*/ 	.word	0x00001fb0


	//----- nvinfo : EIATTR_MAX_THREADS
	.align		4
.L_268:
        /*0110*/ 	.byte	0x04, 0x05
        /*0112*/ 	.short	(.L_270 - .L_269)
.L_269:
        /*0114*/ 	.word	0x00000100
        /*0118*/ 	.word	0x00000001
        /*011c*/ 	.word	0x00000001


	//----- nvinfo : EIATTR_CRS_STACK_SIZE
	.align		4
.L_270:
        /*0120*/ 	.byte	0x04, 0x1e
        /*0122*/ 	.short	(.L_272 - .L_271)
.L_271:
        /*0124*/ 	.word	0x00000000


	//----- nvinfo : EIATTR_CBANK_PARAM_SIZE
	.align		4
.L_272:
        /*0128*/ 	.byte	0x03, 0x19
        /*012a*/ 	.short	0x001d


	//----- nvinfo : EIATTR_PARAM_CBANK
	.align		4
        /*012c*/ 	.byte	0x04, 0x0a
        /*012e*/ 	.short	(.L_274 - .L_273)
	.align		4
.L_273:
        /*0130*/ 	.word	index@(.nv.constant0._ZN3cub18CUB_300001_SM_10006detail6reduce28DeviceReduceSingleTileKernelINS2_10policy_hubIijN4cuda3std3__44plusIiEEE10Policy1000EN6thrust24THRUST_300001_SM_1000_NS6detail15normal_iteratorINSD_10device_ptrIiEEEEPijS9_iiNS7_10__identityEEEvT0_T1_T2_T3_T4_T6_)
        /*0134*/ 	.short	0x0380
        /*0136*/ 	.short	0x001d


	//----- nvinfo : EIATTR_SW_WAR
	.align		4
.L_274:
        /*0138*/ 	.byte	0x04, 0x36
        /*013a*/ 	.short	(.L_276 - .L_275)
.L_275:
        /*013c*/ 	.word	0x00000008
.L_276:


//--------------------- .nv.info._ZN3cub18CUB_300001_SM_10006detail8for_each13static_kernelINS2_12policy_hub_t12policy_500_tEmN6thrust24THRUST_300001_SM_1000_NS8cuda_cub20__uninitialized_fill7functorINS7_10device_ptrIiEEiEEEEvT0_T1_ --------------------------
	.section	.nv.info._ZN3cub18CUB_300001_SM_10006detail8for_each13static_kernelINS2_12policy_hub_t12policy_500_tEmN6thrust24THRUST_300001_SM_1000_NS8cuda_cub20__uninitialized_fill7functorINS7_10device_ptrIiEEiEEEEvT0_T1_,"",@"SHT_CUDA_INFO"
	.sectionflags	@""
	.align	4


	//----- nvinfo : EIATTR_CUDA_API_VERSION
	.align		4
        /*0000*/ 	.byte	0x04, 0x37
        /*0002*/ 	.short	(.L_278 - .L_277)
.L_277:
        /*0004*/ 	.word	0x00000082


	//----- nvinfo : EIATTR_KPARAM_INFO
	.align		4
.L_278:
        /*0008*/ 	.byte	0x04, 0x17
        /*000a*/ 	.short	(.L_280 - .L_279)
.L_279:
        /*000c*/ 	.word	0x00000000
        /*0010*/ 	.short	0x0001
        /*0012*/ 	.short	0x0008
        /*0014*/ 	.byte	0x00, 0xf0, 0x41, 0x00


	//----- nvinfo : EIATTR_KPARAM_INFO
	.align		4
.L_280:
        /*0018*/ 	.byte	0x04, 0x17
        /*001a*/ 	.short	(.L_282 - .L_281)
.L_281:
        /*001c*/ 	.word	0x00000000
        /*0020*/ 	.short	0x0000
        /*0022*/ 	.short	0x0000
        /*0024*/ 	.byte	0x00, 0xf0, 0x21, 0x00


	//----- nvinfo : EIATTR_SPARSE_MMA_MASK
	.align		4
.L_282:
        /*0028*/ 	.byte	0x03, 0x50
        /*002a*/ 	.short	0x0000


	//----- nvinfo : EIATTR_MAXREG_COUNT
	.align		4
        /*002c*/ 	.byte	0x03, 0x1b
        /*002e*/ 	.short	0x00ff


	//----- nvinfo : EIATTR_MERCURY_ISA_VERSION
	.align		4
        /*0030*/ 	.byte	0x03, 0x5f
        /*0032*/ 	.short	0x0101


	//----- nvinfo : EIATTR_VRC_CTA_INIT_COUNT
	.align		4
        /*0034*/ 	.byte	0x02, 0x4a
	.zero		1
	.zero		1


	//----- nvinfo : EIATTR_EXIT_INSTR_OFFSETS
	.align		4
        /*0038*/ 	.byte	0x04, 0x1c
        /*003a*/ 	.short	(.L_284 - .L_283)


	//   ....[0]....
.L_283:
        /*003c*/ 	.word	0x00000130


	//   ....[1]....
        /*0040*/ 	.word	0x00000230


	//   ....[2]....
        /*0044*/ 	.word	0x00000260


	//----- nvinfo : EIATTR_MAX_THREADS
	.align		4
.L_284:
        /*0048*/ 	.byte	0x04, 0x05
        /*004a*/ 	.short	(.L_286 - .L_285)
.L_285:
        /*004c*/ 	.word	0x00000100
        /*0050*/ 	.word	0x00000001
        /*0054*/ 	.word	0x00000001


	//----- nvinfo : EIATTR_CBANK_PARAM_SIZE
	.align		4
.L_286:
        /*0058*/ 	.byte	0x03, 0x19
        /*005a*/ 	.short	0x0018


	//----- nvinfo : EIATTR_PARAM_CBANK
	.align		4
        /*005c*/ 	.byte	0x04, 0x0a
        /*005e*/ 	.short	(.L_288 - .L_287)
	.align		4
.L_287:
        /*0060*/ 	.word	index@(.nv.constant0._ZN3cub18CUB_300001_SM_10006detail8for_each13static_kernelINS2_12policy_hub_t12policy_500_tEmN6thrust24THRUST_300001_SM_1000_NS8cuda_cub20__uninitialized_fill7functorINS7_10device_ptrIiEEiEEEEvT0_T1_)
        /*0064*/ 	.short	0x0380
        /*0066*/ 	.short	0x0018


	//----- nvinfo : EIATTR_SW_WAR
	.align		4
.L_288:
        /*0068*/ 	.byte	0x04, 0x36
        /*006a*/ 	.short	(.L_290 - .L_289)
.L_289:
        /*006c*/ 	.word	0x00000008
.L_290:


//--------------------- .nv.info._ZN3cub18CUB_300001_SM_10006detail8for_each13static_kernelINS2_12policy_hub_t12policy_500_tEmN6thrust24THRUST_300001_SM_1000_NS8cuda_cub20__uninitialized_fill7functorINS7_10device_ptrIcEEcEEEEvT0_T1_ --------------------------
	.section	.nv.info._ZN3cub18CUB_300001_SM_10006detail8for_each13static_kernelINS2_12policy_hub_t12policy_500_tEmN6thrust24THRUST_300001_SM_1000_NS8cuda_cub20__uninitialized_fill7functorINS7_10device_ptrIcEEcEEEEvT0_T1_,"",@"SHT_CUDA_INFO"
	.sectionflags	@""
	.align	4


	//----- nvinfo : EIATTR_CUDA_API_VERSION
	.align		4
        /*0000*/ 	.byte	0x04, 0x37
        /*0002*/ 	.short	(.L_292 - .L_291)
.L_291:
        /*0004*/ 	.word	0x00000082


	//----- nvinfo : EIATTR_KPARAM_INFO
	.align		4
.L_292:
        /*0008*/ 	.byte	0x04, 0x17
        /*000a*/ 	.short	(.L_294 - .L_293)
.L_293:
        /*000c*/ 	.word	0x00000000
        /*0010*/ 	.short	0x0001
        /*0012*/ 	.short	0x0008
        /*0014*/ 	.byte	0x00, 0xf0, 0x41, 0x00


	//----- nvinfo : EIATTR_KPARAM_INFO
	.align		4
.L_294:
        /*0018*/ 	.byte	0x04, 0x17
        /*001a*/ 	.short	(.L_296 - .L_295)
.L_295:
        /*001c*/ 	.word	0x00000000
        /*0020*/ 	.short	0x0000
        /*0022*/ 	.short	0x0000
        /*0024*/ 	.byte	0x00, 0xf0, 0x21, 0x00


	//----- nvinfo : EIATTR_SPARSE_MMA_MASK
	.align		4
.L_296:
        /*0028*/ 	.byte	0x03, 0x50
        /*002a*/ 	.short	0x0000


	//----- nvinfo : EIATTR_MAXREG_COUNT
	.align		4
        /*002c*/ 	.byte	0x03, 0x1b
        /*002e*/ 	.short	0x00ff


	//----- nvinfo : EIATTR_MERCURY_ISA_VERSION
	.align		4
        /*0030*/ 	.byte	0x03, 0x5f
        /*0032*/ 	.short	0x0101


	//----- nvinfo : EIATTR_VRC_CTA_INIT_COUNT
	.align		4
        /*0034*/ 	.byte	0x02, 0x4a
	.zero		1
	.zero		1


	//----- nvinfo : EIATTR_EXIT_INSTR_OFFSETS
	.align		4
        /*0038*/ 	.byte	0x04, 0x1c
        /*003a*/ 	.short	(.L_298 - .L_297)


	//   ....[0]....
.L_297:
        /*003c*/ 	.word	0x00000120


	//   ....[1]....
        /*0040*/ 	.word	0x000001f0


	//   ....[2]....
        /*0044*/ 	.word	0x00000210


	//----- nvinfo : EIATTR_MAX_THREADS
	.align		4
.L_298:
        /*0048*/ 	.byte	0x04, 0x05
        /*004a*/ 	.short	(.L_300 - .L_299)
.L_299:
        /*004c*/ 	.word	0x00000100
        /*0050*/ 	.word	0x00000001
        /*0054*/ 	.word	0x00000001


	//----- nvinfo : EIATTR_CBANK_PARAM_SIZE
	.align		4
.L_300:
        /*0058*/ 	.byte	0x03, 0x19
        /*005a*/ 	.short	0x0018


	//----- nvinfo : EIATTR_PARAM_CBANK
	.align		4
        /*005c*/ 	.byte	0x04, 0x0a
        /*005e*/ 	.short	(.L_302 - .L_301)
	.align		4
.L_301:
        /*0060*/ 	.word	index@(.nv.constant0._ZN3cub18CUB_300001_SM_10006detail8for_each13static_kernelINS2_12policy_hub_t12policy_500_tEmN6thrust24THRUST_300001_SM_1000_NS8cuda_cub20__uninitialized_fill7functorINS7_10device_ptrIcEEcEEEEvT0_T1_)
        /*0064*/ 	.short	0x0380
        /*0066*/ 	.short	0x0018


	//----- nvinfo : EIATTR_SW_WAR
	.align		4
.L_302:
        /*0068*/ 	.byte	0x04, 0x36
        /*006a*/ 	.short	(.L_304 - .L_303)
.L_303:
        /*006c*/ 	.word	0x00000008
.L_304:


//--------------------- .nv.info._ZN3cub18CUB_300001_SM_10006detail9transform16transform_kernelINS2_10policy_hubILb1EN4cuda3std3__45tupleIJN6thrust24THRUST_300001_SM_1000_NS6detail15normal_iteratorINSA_10device_ptrIcEEEESF_EEEE10policy1000El16custom_transformNSC_INSD_IiEEEEJPcSM_EEEvT0_iT1_T2_DpNS2_10kernel_argIT3_EE --------------------------
	.section	.nv.info._ZN3cub18CUB_300001_SM_10006detail9transform16transform_kernelINS2_10policy_hubILb1EN4cuda3std3__45tupleIJN6thrust24THRUST_300001_SM_1000_NS6detail15normal_iteratorINSA_10device_ptrIcEEEESF_EEEE10policy1000El16custom_transformNSC_INSD_IiEEEEJPcSM_EEEvT0_iT1_T2_DpNS2_10kernel_argIT3_EE,"",@"SHT_CUDA_INFO"
	.sectionflags	@""
	.align	4


	//----- nvinfo : EIATTR_CUDA_API_VERSION
	.align		4
        /*0000*/ 	.byte	0x04, 0x37
        /*0002*/ 	.short	(.L_306 - .L_305)
.L_305:
        /*0004*/ 	.word	0x00000082


	//----- nvinfo : EIATTR_KPARAM_INFO
	.align		4
.L_306:
        /*0008*/ 	.byte	0x04, 0x17
        /*000a*/ 	.short	(.L_308 - .L_307)
.L_307:
        /*000c*/ 	.word	0x00000000
        /*0010*/ 	.short	0x0005
        /*0012*/ 	.short	0x0028
        /*0014*/ 	.byte	0x00, 0xf0, 0x41, 0x00


	//----- nvinfo : EIATTR_KPARAM_INFO
	.align		4
.L_308:
        /*0018*/ 	.byte	0x04, 0x17
        /*001a*/ 	.short	(.L_310 - .L_309)
.L_309:
        /*001c*/ 	.word	0x00000000
        /*0020*/ 	.short	0x0004
        /*0022*/ 	.short	0x0018
        /*0024*/ 	.byte	0x00, 0xf0, 0x41, 0x00


	//----- nvinfo : EIATTR_KPARAM_INFO
	.align		4
.L_310:
        /*0028*/ 	.byte	0x04, 0x17
        /*002a*/ 	.short	(.L_312 - .L_311)
.L_311:
        /*002c*/ 	.word	0x00000000
        /*0030*/ 	.short	0x0003
        /*0032*/ 	.short	0x0010
        /*0034*/ 	.byte	0x00, 0xf0, 0x21, 0x00


	//----- nvinfo : EIATTR_KPARAM_INFO
	.align		4
.L_312:
        /*0038*/ 	.byte	0x04, 0x17
        /*003a*/ 	.short	(.L_314 - .L_313)
.L_313:
        /*003c*/ 	.word	0x00000000
        /*0040*/ 	.short	0x0002
        /*0042*/ 	.short	0x000c
        /*0044*/ 	.byte	0x00, 0xf0, 0x05, 0x00


	//----- nvinfo : EIATTR_KPARAM_INFO
	.align		4
.L_314:
        /*0048*/ 	.byte	0x04, 0x17
        /*004a*/ 	.short	(.L_316 - .L_315)
.L_315:
        /*004c*/ 	.word	0x00000000
        /*0050*/ 	.short	0x0001
        /*0052*/ 	.short	0x0008
        /*0054*/ 	.byte	0x00, 0xf0, 0x11, 0x00


	//----- nvinfo : EIATTR_KPARAM_INFO
	.align		4
.L_316:
        /*0058*/ 	.byte	0x04, 0x17
        /*005a*/ 	.short	(.L_318 - .L_317)
.L_317:
        /*005c*/ 	.word	0x00000000
        /*0060*/ 	.short	0x0000
        /*0062*/ 	.short	0x0000
        /*0064*/ 	.byte	0x00, 0xf0, 0x21, 0x00


	//----- nvinfo : EIATTR_SPARSE_MMA_MASK
	.align		4
.L_318:
        /*0068*/ 	.byte	0x03, 0x50
        /*006a*/ 	.short	0x0000


	//----- nvinfo : EIATTR_MAXREG_COUNT
	.align		4
        /*006c*/ 	.byte	0x03, 0x1b
        /*006e*/ 	.short	0x00ff


	//----- nvinfo : EIATTR_MERCURY_ISA_VERSION
	.align		4
        /*0070*/ 	.byte	0x03, 0x5f
        /*0072*/ 	.short	0x0101


	//----- nvinfo : EIATTR_VRC_CTA_INIT_COUNT
	.align		4
        /*0074*/ 	.byte	0x02, 0x4a
	.zero		1
	.zero		1


	//----- nvinfo : EIATTR_EXIT_INSTR_OFFSETS
	.align		4
        /*0078*/ 	.byte	0x04, 0x1c
        /*007a*/ 	.short	(.L_320 - .L_319)


	//   ....[0]....
.L_319:
        /*007c*/ 	.word	0x000003d0


	//   ....[1]....
        /*0080*/ 	.word	0x00001070


	//   ....[2]....
        /*0084*/ 	.word	0x00001520


	//   ....[3]....
        /*0088*/ 	.word	0x000017a0


	//   ....[4]....
        /*008c*/ 	.word	0x000017d0


	//   ....[5]....
        /*0090*/ 	.word	0x000018d0


	//   ....[6]....
        /*0094*/ 	.word	0x00001900


	//   ....[7]....
        /*0098*/ 	.word	0x00001eb0


	//   ....[8]....
        /*009c*/ 	.word	0x00002140


	//   ....[9]....
        /*00a0*/ 	.word	0x00002320


	//   ....[10]....
        /*00a4*/ 	.word	0x00002430


	//----- nvinfo : EIATTR_MAX_THREADS
	.align		4
.L_320:
        /*00a8*/ 	.byte	0x04, 0x05
        /*00aa*/ 	.short	(.L_322 - .L_321)
.L_321:
        /*00ac*/ 	.word	0x00000080
        /*00b0*/ 	.word	0x00000001
        /*00b4*/ 	.word	0x00000001


	//----- nvinfo : EIATTR_CRS_STACK_SIZE
	.align		4
.L_322:
        /*00b8*/ 	.byte	0x04, 0x1e
        /*00ba*/ 	.short	(.L_324 - .L_323)
.L_323:
        /*00bc*/ 	.word	0x00000000


	//----- nvinfo : EIATTR_CBANK_PARAM_SIZE
	.align		4
.L_324:
        /*00c0*/ 	.byte	0x03, 0x19
        /*00c2*/ 	.short	0x0038


	//----- nvinfo : EIATTR_PARAM_CBANK
	.align		4
        /*00c4*/ 	.byte	0x04, 0x0a
        /*00c6*/ 	.short	(.L_326 - .L_325)
	.align		4
.L_325:
        /*00c8*/ 	.word	index@(.nv.constant0._ZN3cub18CUB_300001_SM_10006detail9transform16transform_kernelINS2_10policy_hubILb1EN4cuda3std3__45tupleIJN6thrust24THRUST_300001_SM_1000_NS6detail15normal_iteratorINSA_10device_ptrIcEEEESF_EEEE10policy1000El16custom_transformNSC_INSD_IiEEEEJPcSM_EEEvT0_iT1_T2_DpNS2_10kernel_argIT3_EE)
        /*00cc*/ 	.short	0x0380
        /*00ce*/ 	.short	0x0038


	//----- nvinfo : EIATTR_SW_WAR
	.align		4
.L_326:
        /*00d0*/ 	.byte	0x04, 0x36
        /*00d2*/ 	.short	(.L_328 - .L_327)
.L_327:
        /*00d4*/ 	.word	0x00000008
.L_328:


//--------------------- .nv.info._ZN3cub18CUB_300001_SM_10006detail9transform16transform_kernelINS2_10policy_hubILb1EN4cuda3std3__45tupleIJN6thrust24THRUST_300001_SM_1000_NS6detail15normal_iteratorINSA_10device_ptrIcEEEESF_EEEE10policy1000Ei16custom_transformNSC_INSD_IiEEEEJPcSM_EEEvT0_iT1_T2_DpNS2_10kernel_argIT3_EE --------------------------
	.section	.nv.info._ZN3cub18CUB_300001_SM_10006detail9transform16transform_kernelINS2_10policy_hubILb1EN4cuda3std3__45tupleIJN6thrust24THRUST_300001_SM_1000_NS6detail15normal_iteratorINSA_10device_ptrIcEEEESF_EEEE10policy1000Ei16custom_transformNSC_INSD_IiEEEEJPcSM_EEEvT0_iT1_T2_DpNS2_10kernel_argIT3_EE,"",@"SHT_CUDA_INFO"
	.sectionflags	@""
	.align	4


	//----- nvinfo : EIATTR_CUDA_API_VERSION
	.align		4
        /*0000*/ 	.byte	0x04, 0x37
        /*0002*/ 	.short	(.L_330 - .L_329)
.L_329:
        /*0004*/ 	.word	0x00000082


	//----- nvinfo : EIATTR_KPARAM_INFO
	.align		4
.L_330:
        /*0008*/ 	.byte	0x04, 0x17
        /*000a*/ 	.short	(.L_332 - .L_331)
.L_331:
        /*000c*/ 	.word	0x00000000
        /*0010*/ 	.short	0x0005
        /*0012*/ 	.short	0x0028
        /*0014*/ 	.byte	0x00, 0xf0, 0x41, 0x00


	//----- nvinfo : EIATTR_KPARAM_INFO
	.align		4
.L_332:
        /*0018*/ 	.byte	0x04, 0x17
        /*001a*/ 	.short	(.L_334 - .L_333)
.L_333:
        /*001c*/ 	.word	0x00000000
        /*0020*/ 	.short	0x0004
        /*0022*/ 	.short	0x0018
        /*0024*/ 	.byte	0x00, 0xf0, 0x41, 0x00


	//----- nvinfo : EIATTR_KPARAM_INFO
	.align		4
.L_334:
        /*0028*/ 	.byte	0x04, 0x17
        /*002a*/ 	.short	(.L_336 - .L_335)
.L_335:
        /*002c*/ 	.word	0x00000000
        /*0030*/ 	.short	0x0003
        /*0032*/ 	.short	0x0010
        /*0034*/ 	.byte	0x00, 0xf0, 0x21, 0x00


	//----- nvinfo : EIATTR_KPARAM_INFO
	.align		4
.L_336:
        /*0038*/ 	.byte	0x04, 0x17
        /*003a*/ 	.short	(.L_338 - .L_337)
.L_337:
        /*003c*/ 	.word	0x00000000
        /*0040*/ 	.short	0x0002
        /*0042*/ 	.short	0x0008
        /*0044*/ 	.byte	0x00, 0xf0, 0x05, 0x00


	//----- nvinfo : EIATTR_KPARAM_INFO
	.align		4
.L_338:
        /*0048*/ 	.byte	0x04, 0x17
        /*004a*/ 	.short	(.L_340 - .L_339)
.L_339:
        /*004c*/ 	.word	0x00000000
        /*0050*/ 	.short	0x0001
        /*0052*/ 	.short	0x0004
        /*0054*/ 	.byte	0x00, 0xf0, 0x11, 0x00


	//----- nvinfo : EIATTR_KPARAM_INFO
	.align		4
.L_340:
        /*0058*/ 	.byte	0x04, 0x17
        /*005a*/ 	.short	(.L_342 - .L_341)
.L_341:
        /*005c*/ 	.word	0x00000000
        /*0060*/ 	.short	0x0000
        /*0062*/ 	.short	0x0000
        /*0064*/ 	.byte	0x00, 0xf0, 0x11, 0x00


	//----- nvinfo : EIATTR_SPARSE_MMA_MASK
	.align		4
.L_342:
        /*0068*/ 	.byte	0x03, 0x50
        /*006a*/ 	.short	0x0000


	//----- nvinfo : EIATTR_MAXREG_COUNT
	.align		4
        /*006c*/ 	.byte	0x03, 0x1b
        /*006e*/ 	.short	0x00ff


	//----- nvinfo : EIATTR_MERCURY_ISA_VERSION
	.align		4
        /*0070*/ 	.byte	0x03, 0x5f
        /*0072*/ 	.short	0x0101


	//----- nvinfo : EIATTR_VRC_CTA_INIT_COUNT
	.align		4
        /*0074*/ 	.byte	0x02, 0x4a
	.zero		1
	.zero		1


	//----- nvinfo : EIATTR_EXIT_INSTR_OFFSETS
	.align		4
        /*0078*/ 	.byte	0x04, 0x1c
        /*007a*/ 	.short	(.L_344 - .L_343)


	//   ....[0]....
.L_343:
        /*007c*/ 	.word	0x00000350


	//   ....[1]....
        /*0080*/ 	.word	0x000008d0


	//   ....[2]....
        /*0084*/ 	.word	0x00000b70


	//   ....[3]....
        /*0088*/ 	.word	0x00000d30


	//   ....[4]....
        /*008c*/ 	.word	0x00000e30


	//   ....[5]....
        /*0090*/ 	.word	0x00000e50


	//   ....[6]....
        /*0094*/ 	.word	0x000014e0


	//   ....[7]....
        /*0098*/ 	.word	0x00001950


	//   ....[8]....
        /*009c*/ 	.word	0x00001bb0


	//   ....[9]....
        /*00a0*/ 	.word	0x00001be0


	//   ....[10]....
        /*00a4*/ 	.word	0x00001cd0


	//----- nvinfo : EIATTR_MAX_THREADS
	.align		4
.L_344:
        /*00a8*/ 	.byte	0x04, 0x05
        /*00aa*/ 	.short	(.L_346 - .L_345)
.L_345:
        /*00ac*/ 	.word	0x00000080
        /*00b0*/ 	.word	0x00000001
        /*00b4*/ 	.word	0x00000001


	//----- nvinfo : EIATTR_CRS_STACK_SIZE
	.align		4
.L_346:
        /*00b8*/ 	.byte	0x04, 0x1e
        /*00ba*/ 	.short	(.L_348 - .L_347)
.L_347:
        /*00bc*/ 	.word	0x00000000


	//----- nvinfo : EIATTR_CBANK_PARAM_SIZE
	.align		4
.L_348:
        /*00c0*/ 	.byte	0x03, 0x19
        /*00c2*/ 	.short	0x0038


	//----- nvinfo : EIATTR_PARAM_CBANK
	.align		4
        /*00c4*/ 	.byte	0x04, 0x0a
        /*00c6*/ 	.short	(.L_350 - .L_349)
	.align		4
.L_349:
        /*00c8*/ 	.word	index@(.nv.constant0._ZN3cub18CUB_300001_SM_10006detail9transform16transform_kernelINS2_10policy_hubILb1EN4cuda3std3__45tupleIJN6thrust24THRUST_300001_SM_1000_NS6detail15normal_iteratorINSA_10device_ptrIcEEEESF_EEEE10policy1000Ei16custom_transformNSC_INSD_IiEEEEJPcSM_EEEvT0_iT1_T2_DpNS2_10kernel_argIT3_EE)
        /*00cc*/ 	.short	0x0380
        /*00ce*/ 	.short	0x0038


	//----- nvinfo : EIATTR_SW_WAR
	.align		4
.L_350:
        /*00d0*/ 	.byte	0x04, 0x36
        /*00d2*/ 	.short	(.L_352 - .L_351)
.L_351:
        /*00d4*/ 	.word	0x00000008
.L_352:


//--------------------- .nv.info._ZN3cub18CUB_300001_SM_10006detail11EmptyKernelIvEEvv --------------------------
	.section	.nv.info._ZN3cub18CUB_300001_SM_10006detail11EmptyKernelIvEEvv,"",@"SHT_CUDA_INFO"
	.sectionflags	@""
	.align	4


	//----- nvinfo : EIATTR_CUDA_API_VERSION
	.align		4
        /*0000*/ 	.byte	0x04, 0x37
        /*0002*/ 	.short	(.L_354 - .L_353)
.L_353:
        /*0004*/ 	.word	0x00000082


	//----- nvinfo : EIATTR_SPARSE_MMA_MASK
	.align		4
.L_354:
        /*0008*/ 	.byte	0x03, 0x50
        /*000a*/ 	.short	0x0000


	//----- nvinfo : EIATTR_MAXREG_COUNT
	.align		4
        /*000c*/ 	.byte	0x03, 0x1b
        /*000e*/ 	.short	0x00ff


	//----- nvinfo : EIATTR_MERCURY_ISA_VERSION
	.align		4
        /*0010*/ 	.byte	0x03, 0x5f
        /*0012*/ 	.short	0x0101


	//----- nvinfo : EIATTR_VRC_CTA_INIT_COUNT
	.align		4
        /*0014*/ 	.byte	0x02, 0x4a
	.zero		1
	.zero		1


	//----- nvinfo : EIATTR_EXIT_INSTR_OFFSETS
	.align		4
        /*0018*/ 	.byte	0x04, 0x1c
        /*001a*/ 	.short	(.L_356 - .L_355)


	//   ....[0]....
.L_355:
        /*001c*/ 	.word	0x00000010


	//----- nvinfo : EIATTR_SW_WAR
	.align		4
.L_356:
        /*0020*/ 	.byte	0x04, 0x36
        /*0022*/ 	.short	(.L_358 - .L_357)
.L_357:
        /*0024*/ 	.word	0x00000008
.L_358:


//--------------------- .nv.callgraph             --------------------------
	.section	.nv.callgraph,"",@"SHT_CUDA_CALLGRAPH"
	.align	4
	.sectionentsize	8
	.align		4
        /*0000*/ 	.word	0x00000000
	.align		4
        /*0004*/ 	.word	0xffffffff
	.align		4
        /*0008*/ 	.word	0x00000000
	.align		4
        /*000c*/ 	.word	0xfffffffe
	.align		4
        /*0010*/ 	.word	0x00000000
	.align		4
        /*0014*/ 	.word	0xfffffffd
	.align		4
        /*0018*/ 	.word	0x00000000
	.align		4
        /*001c*/ 	.word	0xfffffffc


//--------------------- .nv.constant4             --------------------------
	.section	.nv.constant4,"a",@progbits
	.align	8
	.align		8
.nv.constant4:
        /*0000*/ 	.dword	_ZN30_INTERNAL_d8498670_4_k_cu_main4cuda3std3__45__cpo5beginE
	.align		8
        /*0008*/ 	.dword	_ZN30_INTERNAL_d8498670_4_k_cu_main4cuda3std3__45__cpo3endE
	.align		8
        /*0010*/ 	.dword	_ZN30_INTERNAL_d8498670_4_k_cu_main4cuda3std3__45__cpo6cbeginE
	.align		8
        /*0018*/ 	.dword	_ZN30_INTERNAL_d8498670_4_k_cu_main4cuda3std3__45__cpo4cendE
	.align		8
        /*0020*/ 	.dword	_ZN30_INTERNAL_d8498670_4_k_cu_main4cuda3std3__45__cpo6rbeginE
	.align		8
        /*0028*/ 	.dword	_ZN30_INTERNAL_d8498670_4_k_cu_main4cuda3std3__45__cpo4rendE
	.align		8
        /*0030*/ 	.dword	_ZN30_INTERNAL_d8498670_4_k_cu_main4cuda3std3__45__cpo7crbeginE
	.align		8
        /*0038*/ 	.dword	_ZN30_INTERNAL_d8498670_4_k_cu_main4cuda3std3__45__cpo5crendE
	.align		8
        /*0040*/ 	.dword	_ZN30_INTERNAL_d8498670_4_k_cu_main4cuda3std3__432_GLOBAL__N__d8498670_4_k_cu_main6ignoreE
	.align		8
        /*0048*/ 	.dword	_ZN30_INTERNAL_d8498670_4_k_cu_main4cuda3std3__419piecewise_constructE
	.align		8
        /*0050*/ 	.dword	_ZN30_INTERNAL_d8498670_4_k_cu_main4cuda3std3__48in_placeE
	.align		8
        /*0058*/ 	.dword	_ZN30_INTERNAL_d8498670_4_k_cu_main4cuda3std3__420unreachable_sentinelE
	.align		8
        /*0060*/ 	.dword	_ZN30_INTERNAL_d8498670_4_k_cu_main4cuda3std3__47nulloptE
	.align		8
        /*0068*/ 	.dword	_ZN30_INTERNAL_d8498670_4_k_cu_main4cuda3std3__48unexpectE
	.align		8
        /*0070*/ 	.dword	_ZN30_INTERNAL_d8498670_4_k_cu_main4cuda3std6ranges3__45__cpo4swapE
	.align		8
        /*0078*/ 	.dword	_ZN30_INTERNAL_d8498670_4_k_cu_main4cuda3std6ranges3__45__cpo9iter_moveE
	.align		8
        /*0080*/ 	.dword	_ZN30_INTERNAL_d8498670_4_k_cu_main4cuda3std6ranges3__45__cpo5beginE
	.align		8
        /*0088*/ 	.dword	_ZN30_INTERNAL_d8498670_4_k_cu_main4cuda3std6ranges3__45__cpo3endE
	.align		8
        /*0090*/ 	.dword	_ZN30_INTERNAL_d8498670_4_k_cu_main4cuda3std6ranges3__45__cpo6cbeginE
	.align		8
        /*0098*/ 	.dword	_ZN30_INTERNAL_d8498670_4_k_cu_main4cuda3std6ranges3__45__cpo4cendE
	.align		8
        /*00a0*/ 	.dword	_ZN30_INTERNAL_d8498670_4_k_cu_main4cuda3std6ranges3__45__cpo7advanceE
	.align		8
        /*00a8*/ 	.dword	_ZN30_INTERNAL_d8498670_4_k_cu_main4cuda3std6ranges3__45__cpo9iter_swapE
	.align		8
        /*00b0*/ 	.dword	_ZN30_INTERNAL_d8498670_4_k_cu_main4cuda3std6ranges3__45__cpo4nextE
	.align		8
        /*00b8*/ 	.dword	_ZN30_INTERNAL_d8498670_4_k_cu_main4cuda3std6ranges3__45__cpo4prevE
	.align		8
        /*00c0*/ 	.dword	_ZN30_INTERNAL_d8498670_4_k_cu_main4cuda3std6ranges3__45__cpo4dataE
	.align		8
        /*00c8*/ 	.dword	_ZN30_INTERNAL_d8498670_4_k_cu_main4cuda3std6ranges3__45__cpo5cdataE
	.align		8
        /*00d0*/ 	.dword	_ZN30_INTERNAL_d8498670_4_k_cu_main4cuda3std6ranges3__45__cpo4sizeE
	.align		8
        /*00d8*/ 	.dword	_ZN30_INTERNAL_d8498670_4_k_cu_main4cuda3std6ranges3__45__cpo5ssizeE
	.align		8
        /*00e0*/ 	.dword	_ZN30_INTERNAL_d8498670_4_k_cu_main4cuda3std6ranges3__45__cpo8distanceE
	.align		8
        /*00e8*/ 	.dword	_ZN30_INTERNAL_d8498670_4_k_cu_main6thrust24THRUST_300001_SM_1000_NS8cuda_cub3parE
	.align		8
        /*00f0*/ 	.dword	_ZN30_INTERNAL_d8498670_4_k_cu_main6thrust24THRUST_300001_SM_1000_NS8cuda_cub10par_nosyncE
	.align		8
        /*00f8*/ 	.dword	_ZN30_INTERNAL_d8498670_4_k_cu_main6thrust24THRUST_300001_SM_1000_NS6system6detail10sequential3seqE
	.align		8
        /*0100*/ 	.dword	_ZN30_INTERNAL_d8498670_4_k_cu_main6thrust24THRUST_300001_SM_1000_NS12placeholders2_1E
	.align		8
        /*0108*/ 	.dword	_ZN30_INTERNAL_d8498670_4_k_cu_main6thrust24THRUST_300001_SM_1000_NS12placeholders2_2E
	.align		8
        /*0110*/ 	.dword	_ZN30_INTERNAL_d8498670_4_k_cu_main6thrust24THRUST_300001_SM_1000_NS12placeholders2_3E
	.align		8
        /*0118*/ 	.dword	_ZN30_INTERNAL_d8498670_4_k_cu_main6thrust24THRUST_300001_SM_1000_NS12placeholders2_4E
	.align		8
        /*0120*/ 	.dword	_ZN30_INTERNAL_d8498670_4_k_cu_main6thrust24THRUST_300001_SM_1000_NS12placeholders2_5E
	.align		8
        /*0128*/ 	.dword	_ZN30_INTERNAL_d8498670_4_k_cu_main6thrust24THRUST_300001_SM_1000_NS12placeholders2_6E
	.align		8
        /*0130*/ 	.dword	_ZN30_INTERNAL_d8498670_4_k_cu_main6thrust24THRUST_300001_SM_1000_NS12placeholders2_7E
	.align		8
        /*0138*/ 	.dword	_ZN30_INTERNAL_d8498670_4_k_cu_main6thrust24THRUST_300001_SM_1000_NS12placeholders2_8E
	.align		8
        /*0140*/ 	.dword	_ZN30_INTERNAL_d8498670_4_k_cu_main6thrust24THRUST_300001_SM_1000_NS12placeholders2_9E
	.align		8
        /*0148*/ 	.dword	_ZN30_INTERNAL_d8498670_4_k_cu_main6thrust24THRUST_300001_SM_1000_NS12placeholders3_10E
	.align		8
        /*0150*/ 	.dword	_ZN30_INTERNAL_d8498670_4_k_cu_main6thrust24THRUST_300001_SM_1000_NS3seqE


//--------------------- .text._ZN3cub18CUB_300001_SM_10006detail6reduce28DeviceReduceSingleTileKernelINS2_10policy_hubIiyN4cuda3std3__44plusIiEEE10Policy1000EPiSC_iS9_iiNS7_10__identityEEEvT0_T1_T2_T3_T4_T6_ --------------------------
	.section	.text._ZN3cub18CUB_300001_SM_10006detail6reduce28DeviceReduceSingleTileKernelINS2_10policy_hubIiyN4cuda3std3__44plusIiEEE10Policy1000EPiSC_iS9_iiNS7_10__identityEEEvT0_T1_T2_T3_T4_T6_,"ax",@progbits
	.align	128
        .global         _ZN3cub18CUB_300001_SM_10006detail6reduce28DeviceReduceSingleTileKernelINS2_10policy_hubIiyN4cuda3std3__44plusIiEEE10Policy1000EPiSC_iS9_iiNS7_10__identityEEEvT0_T1_T2_T3_T4_T6_
        .type           _ZN3cub18CUB_300001_SM_10006detail6reduce28DeviceReduceSingleTileKernelINS2_10policy_hubIiyN4cuda3std3__44plusIiEEE10Policy1000EPiSC_iS9_iiNS7_10__identityEEEvT0_T1_T2_T3_T4_T6_,@function
        .size           _ZN3cub18CUB_300001_SM_10006detail6reduce28DeviceReduceSingleTileKernelINS2_10policy_hubIiyN4cuda3std3__44plusIiEEE10Policy1000EPiSC_iS9_iiNS7_10__identityEEEvT0_T1_T2_T3_T4_T6_,(.L_x_274 - _ZN3cub18CUB_300001_SM_10006detail6reduce28DeviceReduceSingleTileKernelINS2_10policy_hubIiyN4cuda3std3__44plusIiEEE10Policy1000EPiSC_iS9_iiNS7_10__identityEEEvT0_T1_T2_T3_T4_T6_)
        .other          _ZN3cub18CUB_300001_SM_10006detail6reduce28DeviceReduceSingleTileKernelINS2_10policy_hubIiyN4cuda3std3__44plusIiEEE10Policy1000EPiSC_iS9_iiNS7_10__identityEEEvT0_T1_T2_T3_T4_T6_,@"STO_CUDA_ENTRY STV_DEFAULT"
_ZN3cub18CUB_300001_SM_10006detail6reduce28DeviceReduceSingleTileKernelINS2_10policy_hubIiyN4cuda3std3__44plusIiEEE10Policy1000EPiSC_iS9_iiNS7_10__identityEEEvT0_T1_T2_T3_T4_T6_:
.text._ZN3cub18CUB_300001_SM_10006detail6reduce28DeviceReduceSingleTileKernelINS2_10policy_hubIiyN4cuda3std3__44plusIiEEE10Policy1000EPiSC_iS9_iiNS7_10__identityEEEvT0_T1_T2_T3_T4_T6_:
[----:B------:R-:W-:Y:S01]  /*0000*/  LDC R1, c[0x0][0x37c] ;  /* 0x0000df00ff017b82 */ /* 0x000fe20000000800 */
[----:B------:R-:W0:Y:S01]  /*0010*/  LDCU UR4, c[0x0][0x390] ;  /* 0x00007200ff0477ac */ /* 0x000e220008000800 */
[----:B------:R-:W1:Y:S01]  /*0020*/  LDCU.64 UR6, c[0x0][0x358] ;  /* 0x00006b00ff0677ac */ /* 0x000e620008000a00 */
[----:B0-----:R-:W-:-:S05]  /*0030*/  IMAD.U32 R20, RZ, RZ, UR4 ;  /* 0x00000004ff147e24 */ /* 0x001fca000f8e00ff */
[----:B------:R-:W-:-:S13]  /*0040*/  ISETP.NE.AND P0, PT, R20, RZ, PT ;  /* 0x000000ff1400720c */ /* 0x000fda0003f05270 */
[----:B-1----:R-:W-:Y:S05]  /*0050*/  @P0 BRA `(.L_x_0) ;  /* 0x00000000001c0947 */ /* 0x002fea0003800000 */
[----:B------:R-:W0:Y:S02]  /*0060*/  S2R R0, SR_TID.X ;  /* 0x0000000000007919 */ /* 0x000e240000002100 */
[----:B0-----:R-:W-:-:S13]  /*0070*/  ISETP.NE.AND P0, PT, R0, RZ, PT ;  /* 0x000000ff0000720c */ /* 0x001fda0003f05270 */
[----:B------:R-:W-:Y:S05]  /*0080*/  @P0 EXIT ;  /* 0x000000000000094d */ /* 0x000fea0003800000 */
[----:B------:R-:W0:Y:S08]  /*0090*/  LDC R5, c[0x0][0x398] ;  /* 0x0000e600ff057b82 */ /* 0x000e300000000800 */
[----:B------:R-:W0:Y:S02]  /*00a0*/  LDC.64 R2, c[0x0][0x388] ;  /* 0x0000e200ff027b82 */ /* 0x000e240000000a00 */
[----:B0-----:R-:W-:Y:S01]  /*00b0*/  STG.E desc[UR6][R2.64], R5 ;  /* 0x0000000502007986 */ /* 0x001fe2000c101906 */
[----:B------:R-:W-:Y:S05]  /*00c0*/  EXIT ;  /* 0x000000000000794d */ /* 0x000fea0003800000 */
.L_x_0:
[----:B------:R-:W0:Y:S01]  /*00d0*/  LDCU UR4, c[0x0][0x380] ;  /* 0x00007000ff0477ac */ /* 0x000e220008000800 */
[----:B------:R-:W-:Y:S01]  /*00e0*/  BSSY.RECONVERGENT B0, `(.L_x_1) ;  /* 0x0000385000007945 */ /* 0x000fe20003800200 */
[----:B0-----:R-:W-:-:S09]  /*00f0*/  ULOP3.LUT UP0, URZ, UR4, 0xf, URZ, 0xc0, !UPT ;  /* 0x0000000f04ff7892 */ /* 0x001fd2000f80c0ff */
[----:B------:R-:W-:Y:S05]  /*0100*/  BRA.U UP0, `(.L_x_2) ;  /* 0x0000001900d87547 */ /* 0x000fea000b800000 */
[----:B------:R-:W-:-:S13]  /*0110*/  ISETP.GT.AND P0, PT, R20, 0xfff, PT ;  /* 0x00000fff1400780c */ /* 0x000fda0003f04270 */
[----:B------:R-:W-:Y:S05]  /*0120*/  @P0 BRA `(.L_x_3) ;  /* 0x0000000c008c0947 */ /* 0x000fea0003800000 */
[----:B------:R-:W0:Y:S01]  /*0130*/  S2R R9, SR_TID.X ;  /* 0x0000000000097919 */ /* 0x000e220000002100 */
[----:B------:R-:W-:Y:S01]  /*0140*/  BSSY.RECONVERGENT B1, `(.L_x_4) ;  /* 0x0000009000017945 */ /* 0x000fe20003800200 */
[----:B------:R-:W-:Y:S01]  /*0150*/  IMAD.MOV.U32 R0, RZ, RZ, RZ ;  /* 0x000000ffff007224 */ /* 0x000fe200078e00ff */
[----:B0-----:R-:W-:Y:S01]  /*0160*/  ISETP.GE.AND P0, PT, R9, R20, PT ;  /* 0x000000140900720c */ /* 0x001fe20003f06270 */
[----:B------:R-:W-:-:S12]  /*0170*/  IMAD.MOV.U32 R11, RZ, RZ, R9 ;  /* 0x000000ffff0b7224 */ /* 0x000fd800078e0009 */
[----:B------:R-:W-:Y:S05]  /*0180*/  @P0 BRA `(.L_x_5) ;  /* 0x0000000000100947 */ /* 0x000fea0003800000 */
[----:B------:R-:W0:Y:S02]  /*0190*/  LDC.64 R2, c[0x0][0x380] ;  /* 0x0000e000ff027b82 */ /* 0x000e240000000a00 */
[----:B0-----:R-:W-:-:S05]  /*01a0*/  IMAD.WIDE.U32 R2, R9, 0x4, R2 ;  /* 0x0000000409027825 */ /* 0x001fca00078e0002 */
[----:B------:R0:W5:Y:S01]  /*01b0*/  LDG.E.CONSTANT R0, desc[UR6][R2.64] ;  /* 0x0000000602007981 */ /* 0x000162000c1e9900 */
[----:B------:R-:W-:-:S07]  /*01c0*/  VIADD R11, R9, 0x100 ;  /* 0x00000100090b7836 */ /* 0x000fce0000000000 */
.L_x_5:
[----:B------:R-:W-:Y:S05]  /*01d0*/  BSYNC.RECONVERGENT B1 ;  /* 0x0000000000017941 */ /* 0x000fea0003800200 */
.L_x_4:
[----:B------:R-:W-:Y:S01]  /*01e0*/  ISETP.GE.AND P0, PT, R11, R20, PT ;  /* 0x000000140b00720c */ /* 0x000fe20003f06270 */
[----:B------:R-:W-:-:S12]  /*01f0*/  BSSY.RECONVERGENT B1, `(.L_x_6) ;  /* 0x0000066000017945 */ /* 0x000fd80003800200 */
[----:B------:R-:W-:Y:S05]  /*0200*/  @P0 BRA `(.L_x_7) ;  /* 0x0000000400900947 */ /* 0x000fea0003800000 */
[----:B0-----:R-:W-:Y:S01]  /*0210*/  LOP3.LUT R3, RZ, R11, RZ, 0x33, !PT ;  /* 0x0000000bff037212 */ /* 0x001fe200078e33ff */
[----:B------:R-:W-:Y:S04]  /*0220*/  BSSY.RECONVERGENT B2, `(.L_x_8) ;  /* 0x0000015000027945 */ /* 0x000fe80003800200 */
[----:B------:R-:W-:-:S05]  /*0230*/  IMAD.IADD R4, R3, 0x1, R20 ;  /* 0x0000000103047824 */ /* 0x000fca00078e0214 */
[C---:B------:R-:W-:Y:S02]  /*0240*/  LOP3.LUT R2, R4.reuse, 0x300, RZ, 0xc0, !PT ;  /* 0x0000030004027812 */ /* 0x040fe400078ec0ff */
[----:B------:R-:W-:Y:S02]  /*0250*/  ISETP.GE.U32.AND P1, PT, R4, 0x300, PT ;  /* 0x000003000400780c */ /* 0x000fe40003f26070 */
[----:B------:R-:W-:-:S13]  /*0260*/  ISETP.NE.AND P0, PT, R2, 0x300, PT ;  /* 0x000003000200780c */ /* 0x000fda0003f05270 */
[----:B------:R-:W-:Y:S05]  /*0270*/  @!P0 BRA `(.L_x_9) ;  /* 0x00000000003c8947 */ /* 0x000fea0003800000 */
[----:B------:R-:W0:Y:S01]  /*0280*/  LDC.64 R2, c[0x0][0x380] ;  /* 0x0000e000ff027b82 */ /* 0x000e220000000a00 */
[----:B------:R-:W-:-:S04]  /*0290*/  LEA.HI R4, R4, 0x1, RZ, 0x18 ;  /* 0x0000000104047811 */ /* 0x000fc800078fc0ff */
[----:B------:R-:W-:-:S05]  /*02a0*/  LOP3.LUT R4, R4, 0x3, RZ, 0xc0, !PT ;  /* 0x0000000304047812 */ /* 0x000fca00078ec0ff */
[----:B------:R-:W-:Y:S02]  /*02b0*/  IMAD.MOV R4, RZ, RZ, -R4 ;  /* 0x000000ffff047224 */ /* 0x000fe400078e0a04 */
[----:B0-----:R-:W-:-:S04]  /*02c0*/  IMAD.WIDE.U32 R2, R11, 0x4, R2 ;  /* 0x000000040b027825 */ /* 0x001fc800078e0002 */
[----:B------:R-:W-:-:S07]  /*02d0*/  IMAD.MOV.U32 R5, RZ, RZ, R3 ;  /* 0x000000ffff057224 */ /* 0x000fce00078e0003 */
.L_x_10:
[----:B------:R-:W-:-:S06]  /*02e0*/  IMAD.MOV.U32 R3, RZ, RZ, R5 ;  /* 0x000000ffff037224 */ /* 0x000fcc00078e0005 */
[----:B------:R0:W2:Y:S01]  /*02f0*/  LDG.E.CONSTANT R3, desc[UR6][R2.64] ;  /* 0x0000000602037981 */ /* 0x0000a2000c1e9900 */
[----:B------:R-:W-:Y:S02]  /*0300*/  VIADD R4, R4, 0x1 ;  /* 0x0000000104047836 */ /* 0x000fe40000000000 */
[----:B------:R-:W-:-:S03]  /*0310*/  VIADD R11, R11, 0x100 ;  /* 0x000001000b0b7836 */ /* 0x000fc60000000000 */
[----:B------:R-:W-:Y:S02]  /*0320*/  ISETP.NE.AND P0, PT, R4, RZ, PT ;  /* 0x000000ff0400720c */ /* 0x000fe40003f05270 */
[----:B0-----:R-:W-:-:S05]  /*0330*/  IADD3 R2, P2, PT, R2, 0x400, RZ ;  /* 0x0000040002027810 */ /* 0x001fca0007f5e0ff */
[----:B------:R-:W-:Y:S02]  /*0340*/  IMAD.X R5, RZ, RZ, R5, P2 ;  /* 0x000000ffff057224 */ /* 0x000fe400010e0605 */
[----:B--2--5:R-:W-:-:S04]  /*0350*/  IMAD.IADD R0, R3, 0x1, R0 ;  /* 0x0000000103007824 */ /* 0x024fc800078e0200 */
[----:B------:R-:W-:Y:S05]  /*0360*/  @P0 BRA `(.L_x_10) ;  /* 0xfffffffc00dc0947 */ /* 0x000fea000383ffff */
.L_x_9:
[----:B------:R-:W-:Y:S05]  /*0370*/  BSYNC.RECONVERGENT B2 ;  /* 0x0000000000027941 */ /* 0x000fea0003800200 */
.L_x_8:
[----:B------:R-:W-:Y:S05]  /*0380*/  @!P1 BRA `(.L_x_7) ;  /* 0x0000000400309947 */ /* 0x000fea0003800000 */
[----:B------:R-:W-:Y:S01]  /*0390*/  IMAD.IADD R2, R20, 0x1, -R11 ;  /* 0x0000000114027824 */ /* 0x000fe200078e0a0b */
[----:B------:R-:W-:Y:S01]  /*03a0*/  BSSY.RECONVERGENT B2, `(.L_x_11) ;  /* 0x0000029000027945 */ /* 0x000fe20003800200 */
[----:B------:R-:W-:-:S03]  /*03b0*/  PLOP3.LUT P0, PT, PT, PT, PT, 0x80, 0x8 ;  /* 0x000000000008781c */ /* 0x000fc60003f0f070 */
[----:B------:R-:W-:-:S13]  /*03c0*/  ISETP.GT.AND P1, PT, R2, 0xc00, PT ;  /* 0x00000c000200780c */ /* 0x000fda0003f24270 */
[----:B------:R-:W-:Y:S05]  /*03d0*/  @!P1 BRA `(.L_x_12) ;  /* 0x0000000000949947 */ /* 0x000fea0003800000 */
[----:B------:R-:W-:Y:S01]  /*03e0*/  PLOP3.LUT P0, PT, PT, PT, PT, 0x8, 0x80 ;  /* 0x000000000080781c */ /* 0x000fe20003f0e170 */
[----:B------:R-:W-:-:S12]  /*03f0*/  VIADD R8, R20, 0xfffff400 ;  /* 0xfffff40014087836 */ /* 0x000fd80000000000 */
.L_x_13:
[----:B------:R-:W0:Y:S01]  /*0400*/  LDC.64 R4, c[0x0][0x380] ;  /* 0x0000e000ff047b82 */ /* 0x000e220000000a00 */
[C---:B------:R-:W-:Y:S02]  /*0410*/  VIADD R7, R11.reuse, 0x400 ;  /* 0x000004000b077836 */ /* 0x040fe40000000000 */
[C---:B------:R-:W-:Y:S02]  /*0420*/  VIADD R3, R11.reuse, 0x800 ;  /* 0x000008000b037836 */ /* 0x040fe40000000000 */
[----:B0-----:R-:W-:-:S05]  /*0430*/  IMAD.WIDE R22, R11, 0x4, R4 ;  /* 0x000000040b167825 */ /* 0x001fca00078e0204 */
[----:B------:R-:W2:Y:S01]  /*0440*/  LDG.E.CONSTANT R13, desc[UR6][R22.64] ;  /* 0x00000006160d7981 */ /* 0x000ea2000c1e9900 */
[----:B------:R-:W-:-:S03]  /*0450*/  IMAD.WIDE R6, R7, 0x4, R4 ;  /* 0x0000000407067825 */ /* 0x000fc600078e0204 */
[----:B------:R-:W2:Y:S04]  /*0460*/  LDG.E.CONSTANT R10, desc[UR6][R22.64+0x400] ;  /* 0x00040006160a7981 */ /* 0x000ea8000c1e9900 */
[----:B------:R-:W3:Y:S04]  /*0470*/  LDG.E.CONSTANT R12, desc[UR6][R22.64+0x800] ;  /* 0x00080006160c7981 */ /* 0x000ee8000c1e9900 */
[----:B------:R-:W3:Y:S01]  /*0480*/  LDG.E.CONSTANT R19, desc[UR6][R22.64+0xc00] ;  /* 0x000c000616137981 */ /* 0x000ee2000c1e9900 */
[----:B------:R-:W-:-:S03]  /*0490*/  IMAD.WIDE R2, R3, 0x4, R4 ;  /* 0x0000000403027825 */ /* 0x000fc600078e0204 */
[----:B------:R-:W4:Y:S04]  /*04a0*/  LDG.E.CONSTANT R16, desc[UR6][R6.64] ;  /* 0x0000000606107981 */ /* 0x000f28000c1e9900 */
[----:B------:R-:W4:Y:S01]  /*04b0*/  LDG.E.CONSTANT R15, desc[UR6][R6.64+0x400] ;  /* 0x00040006060f7981 */ /* 0x000f22000c1e9900 */
[----:B------:R-:W-:-:S03]  /*04c0*/  VIADD R25, R11, 0xc00 ;  /* 0x00000c000b197836 */ /* 0x000fc60000000000 */
[----:B------:R-:W4:Y:S04]  /*04d0*/  LDG.E.CONSTANT R14, desc[UR6][R6.64+0x800] ;  /* 0x00080006060e7981 */ /* 0x000f28000c1e9900 */
[----:B------:R-:W4:Y:S01]  /*04e0*/  LDG.E.CONSTANT R21, desc[UR6][R6.64+0xc00] ;  /* 0x000c000606157981 */ /* 0x000f22000c1e9900 */
[----:B------:R-:W-:-:S03]  /*04f0*/  IMAD.WIDE R4, R25, 0x4, R4 ;  /* 0x0000000419047825 */ /* 0x000fc600078e0204 */
[----:B------:R-:W4:Y:S04]  /*0500*/  LDG.E.CONSTANT R18, desc[UR6][R2.64] ;  /* 0x0000000602127981 */ /* 0x000f28000c1e9900 */
[----:B------:R-:W4:Y:S04]  /*0510*/  LDG.E.CONSTANT R17, desc[UR6][R2.64+0x400] ;  /* 0x0004000602117981 */ /* 0x000f28000c1e9900 */
[----:B------:R-:W4:Y:S04]  /*0520*/  LDG.E.CONSTANT R23, desc[UR6][R2.64+0x800] ;  /* 0x0008000602177981 */ /* 0x000f28000c1e9900 */
[----:B------:R-:W4:Y:S04]  /*0530*/  LDG.E.CONSTANT R24, desc[UR6][R2.64+0xc00] ;  /* 0x000c000602187981 */ /* 0x000f28000c1e9900 */
[----:B------:R-:W4:Y:S04]  /*0540*/  LDG.E.CONSTANT R25, desc[UR6][R4.64] ;  /* 0x0000000604197981 */ /* 0x000f28000c1e9900 */
[----:B------:R-:W4:Y:S04]  /*0550*/  LDG.E.CONSTANT R26, desc[UR6][R4.64+0x400] ;  /* 0x00040006041a7981 */ /* 0x000f28000c1e9900 */
[----:B------:R-:W4:Y:S04]  /*0560*/  LDG.E.CONSTANT R22, desc[UR6][R4.64+0x800] ;  /* 0x0008000604167981 */ /* 0x000f28000c1e9900 */
[----:B------:R-:W4:Y:S01]  /*0570*/  LDG.E.CONSTANT R27, desc[UR6][R4.64+0xc00] ;  /* 0x000c0006041b7981 */ /* 0x000f22000c1e9900 */
[----:B------:R-:W-:-:S05]  /*0580*/  VIADD R11, R11, 0x1000 ;  /* 0x000010000b0b7836 */ /* 0x000fca0000000000 */
[----:B------:R-:W-:Y:S02]  /*0590*/  ISETP.GE.AND P1, PT, R11, R8, PT ;  /* 0x000000080b00720c */ /* 0x000fe40003f26270 */
[----:B--2--5:R-:W-:-:S04]  /*05a0*/  IADD3 R10, PT, PT, R10, R13, R0 ;  /* 0x0000000d0a0a7210 */ /* 0x024fc80007ffe000 */
[----:B---3--:R-:W-:-:S04]  /*05b0*/  IADD3 R10, PT, PT, R19, R12, R10 ;  /* 0x0000000c130a7210 */ /* 0x008fc80007ffe00a */
[----:B----4-:R-:W-:-:S04]  /*05c0*/  IADD3 R10, PT, PT, R15, R16, R10 ;  /* 0x000000100f0a7210 */ /* 0x010fc80007ffe00a */
[----:B------:R-:W-:-:S04]  /*05d0*/  IADD3 R10, PT, PT, R21, R14, R10 ;  /* 0x0000000e150a7210 */ /* 0x000fc80007ffe00a */
[----:B------:R-:W-:-:S04]  /*05e0*/  IADD3 R10, PT, PT, R17, R18, R10 ;  /* 0x00000012110a7210 */ /* 0x000fc80007ffe00a */
[----:B------:R-:W-:-:S04]  /*05f0*/  IADD3 R10, PT, PT, R24, R23, R10 ;  /* 0x00000017180a7210 */ /* 0x000fc80007ffe00a */
[----:B------:R-:W-:-:S04]  /*0600*/  IADD3 R25, PT, PT, R26, R25, R10 ;  /* 0x000000191a197210 */ /* 0x000fc80007ffe00a */
[----:B------:R-:W-:Y:S01]  /*0610*/  IADD3 R0, PT, PT, R27, R22, R25 ;  /* 0x000000161b007210 */ /* 0x000fe20007ffe019 */
[----:B------:R-:W-:Y:S06]  /*0620*/  @!P1 BRA `(.L_x_13) ;  /* 0xfffffffc00749947 */ /* 0x000fec000383ffff */
.L_x_12:
[----:B------:R-:W-:Y:S05]  /*0630*/  BSYNC.RECONVERGENT B2 ;  /* 0x0000000000027941 */ /* 0x000fea0003800200 */
.L_x_11:
[----:B------:R-:W-:Y:S01]  /*0640*/  IMAD.IADD R2, R20, 0x1, -R11 ;  /* 0x0000000114027824 */ /* 0x000fe200078e0a0b */
[----:B------:R-:W-:Y:S04]  /*0650*/  BSSY.RECONVERGENT B2, `(.L_x_14) ;  /* 0x0000015000027945 */ /* 0x000fe80003800200 */
[----:B------:R-:W-:-:S13]  /*0660*/  ISETP.GT.AND P1, PT, R2, 0x400, PT ;  /* 0x000004000200780c */ /* 0x000fda0003f24270 */
[----:B------:R-:W-:Y:S05]  /*0670*/  @!P1 BRA `(.L_x_15) ;  /* 0x0000000000489947 */ /* 0x000fea0003800000 */
[----:B------:R-:W0:Y:S01]  /*0680*/  LDC.64 R4, c[0x0][0x380] ;  /* 0x0000e000ff047b82 */ /* 0x000e220000000a00 */
[C---:B------:R-:W-:Y:S02]  /*0690*/  VIADD R13, R11.reuse, 0x400 ;  /* 0x000004000b0d7836 */ /* 0x040fe40000000000 */
[----:B0-----:R-:W-:-:S05]  /*06a0*/  IMAD.WIDE R2, R11, 0x4, R4 ;  /* 0x000000040b027825 */ /* 0x001fca00078e0204 */
[----:B------:R-:W2:Y:S01]  /*06b0*/  LDG.E.CONSTANT R7, desc[UR6][R2.64] ;  /* 0x0000000602077981 */ /* 0x000ea2000c1e9900 */
[----:B------:R-:W-:-:S03]  /*06c0*/  IMAD.WIDE R4, R13, 0x4, R4 ;  /* 0x000000040d047825 */ /* 0x000fc600078e0204 */
[----:B------:R-:W2:Y:S04]  /*06d0*/  LDG.E.CONSTANT R6, desc[UR6][R2.64+0x400] ;  /* 0x0004000602067981 */ /* 0x000ea8000c1e9900 */
[----:B------:R-:W3:Y:S04]  /*06e0*/  LDG.E.CONSTANT R13, desc[UR6][R2.64+0x800] ;  /* 0x00080006020d7981 */ /* 0x000ee8000c1e9900 */
[----:B------:R-:W3:Y:S04]  /*06f0*/  LDG.E.CONSTANT R8, desc[UR6][R2.64+0xc00] ;  /* 0x000c000602087981 */ /* 0x000ee8000c1e9900 */
[----:B------:R-:W4:Y:S04]  /*0700*/  LDG.E.CONSTANT R15, desc[UR6][R4.64] ;  /* 0x00000006040f7981 */ /* 0x000f28000c1e9900 */
[----:B------:R-:W4:Y:S04]  /*0710*/  LDG.E.CONSTANT R10, desc[UR6][R4.64+0x400] ;  /* 0x00040006040a7981 */ /* 0x000f28000c1e9900 */
[----:B------:R-:W4:Y:S04]  /*0720*/  LDG.E.CONSTANT R17, desc[UR6][R4.64+0x800] ;  /* 0x0008000604117981 */ /* 0x000f28000c1e9900 */
[----:B------:R-:W4:Y:S01]  /*0730*/  LDG.E.CONSTANT R12, desc[UR6][R4.64+0xc00] ;  /* 0x000c0006040c7981 */ /* 0x000f22000c1e9900 */
[----:B------:R-:W-:Y:S01]  /*0740*/  PLOP3.LUT P0, PT, PT, PT, PT, 0x8, 0x80 ;  /* 0x000000000080781c */ /* 0x000fe20003f0e170 */
[----:B------:R-:W-:Y:S01]  /*0750*/  VIADD R11, R11, 0x800 ;  /* 0x000008000b0b7836 */ /* 0x000fe20000000000 */
[----:B--2--5:R-:W-:-:S04]  /*0760*/  IADD3 R6, PT, PT, R6, R7, R0 ;  /* 0x0000000706067210 */ /* 0x024fc80007ffe000 */
[----:B---3--:R-:W-:-:S04]  /*0770*/  IADD3 R6, PT, PT, R8, R13, R6 ;  /* 0x0000000d08067210 */ /* 0x008fc80007ffe006 */
[----:B----4-:R-:W-:-:S04]  /*0780*/  IADD3 R6, PT, PT, R10, R15, R6 ;  /* 0x0000000f0a067210 */ /* 0x010fc80007ffe006 */
[----:B------:R-:W-:-:S07]  /*0790*/  IADD3 R0, PT, PT, R12, R17, R6 ;  /* 0x000000110c007210 */ /* 0x000fce0007ffe006 */
.L_x_15:
[----:B------:R-:W-:Y:S05]  /*07a0*/  BSYNC.RECONVERGENT B2 ;  /* 0x0000000000027941 */ /* 0x000fea0003800200 */
.L_x_14:
[----:B------:R-:W-:-:S13]  /*07b0*/  ISETP.LT.OR P0, PT, R11, R20, P0 ;  /* 0x000000140b00720c */ /* 0x000fda0000701670 */
[----:B------:R-:W-:Y:S05]  /*07c0*/  @!P0 BRA `(.L_x_7) ;  /* 0x0000000000208947 */ /* 0x000fea0003800000 */
[----:B------:R-:W0:Y:S02]  /*07d0*/  LDC.64 R2, c[0x0][0x380] ;  /* 0x0000e000ff027b82 */ /* 0x000e240000000a00 */
[----:B0-----:R-:W-:-:S05]  /*07e0*/  IMAD.WIDE R2, R11, 0x4, R2 ;  /* 0x000000040b027825 */ /* 0x001fca00078e0202 */
[----:B------:R-:W2:Y:S04]  /*07f0*/  LDG.E.CONSTANT R5, desc[UR6][R2.64] ;  /* 0x0000000602057981 */ /* 0x000ea8000c1e9900 */
[----:B------:R-:W2:Y:S04]  /*0800*/  LDG.E.CONSTANT R4, desc[UR6][R2.64+0x400] ;  /* 0x0004000602047981 */ /* 0x000ea8000c1e9900 */
[----:B------:R-:W3:Y:S04]  /*0810*/  LDG.E.CONSTANT R7, desc[UR6][R2.64+0x800] ;  /* 0x0008000602077981 */ /* 0x000ee8000c1e9900 */
[----:B------:R-:W3:Y:S01]  /*0820*/  LDG.E.CONSTANT R6, desc[UR6][R2.64+0xc00] ;  /* 0x000c000602067981 */ /* 0x000ee2000c1e9900 */
[----:B--2--5:R-:W-:-:S04]  /*0830*/  IADD3 R0, PT, PT, R4, R5, R0 ;  /* 0x0000000504007210 */ /* 0x024fc80007ffe000 */
[----:B---3--:R-:W-:-:S07]  /*0840*/  IADD3 R0, PT, PT, R6, R7, R0 ;  /* 0x0000000706007210 */ /* 0x008fce0007ffe000 */
.L_x_7:
[----:B------:R-:W-:Y:S05]  /*0850*/  BSYNC.RECONVERGENT B1 ;  /* 0x0000000000017941 */ /* 0x000fea0003800200 */
.L_x_6:
[----:B------:R-:W-:-:S13]  /*0860*/  ISETP.GE.AND P0, PT, R20, 0x100, PT ;  /* 0x000001001400780c */ /* 0x000fda0003f06270 */
[----:B------:R-:W-:Y:S05]  /*0870*/  @!P0 BRA `(.L_x_16) ;  /* 0x0000000000ac8947 */ /* 0x000fea0003800000 */
[----:B------:R-:W1:Y:S01]  /*0880*/  S2R R6, SR_LANEID ;  /* 0x0000000000067919 */ /* 0x000e620000000000 */
[----:B0----5:R-:W0:Y:S01]  /*0890*/  SHFL.DOWN PT, R2, R0, 0x1, 0x1f ;  /* 0x08201f0000027f89 */ /* 0x021e2200000e0000 */
[C---:B-1----:R-:W-:Y:S02]  /*08a0*/  ISETP.GT.AND P0, PT, R6.reuse, 0x1e, PT ;  /* 0x0000001e0600780c */ /* 0x042fe40003f04270 */
[----:B------:R-:W-:Y:S02]  /*08b0*/  ISETP.NE.AND P1, PT, R6, RZ, PT ;  /* 0x000000ff0600720c */ /* 0x000fe40003f25270 */
[----:B0-----:R-:W-:Y:S02]  /*08c0*/  SEL R3, R2, RZ, !P0 ;  /* 0x000000ff02037207 */ /* 0x001fe40004000000 */
[----:B------:R-:W-:-:S03]  /*08d0*/  ISETP.GT.AND P0, PT, R6, 0x1d, PT ;  /* 0x0000001d0600780c */ /* 0x000fc60003f04270 */
[----:B------:R-:W-:-:S05]  /*08e0*/  IMAD.IADD R3, R3, 0x1, R0 ;  /* 0x0000000103037824 */ /* 0x000fca00078e0200 */
[----:B------:R-:W0:Y:S01]  /*08f0*/  SHFL.DOWN PT, R2, R3, 0x2, 0x1f ;  /* 0x08401f0003027f89 */ /* 0x000e2200000e0000 */
[----:B------:R-:W1:Y:S01]  /*0900*/  @!P1 S2R R7, SR_CgaCtaId ;  /* 0x0000000000079919 */ /* 0x000e620000008800 */
[----:B0-----:R-:W-:Y:S02]  /*0910*/  SEL R2, R2, RZ, !P0 ;  /* 0x000000ff02027207 */ /* 0x001fe40004000000 */
[----:B------:R-:W-:-:S03]  /*0920*/  ISETP.GT.AND P0, PT, R6, 0x1b, PT ;  /* 0x0000001b0600780c */ /* 0x000fc60003f04270 */
[----:B------:R-:W-:-:S05]  /*0930*/  IMAD.IADD R2, R3, 0x1, R2 ;  /* 0x0000000103027824 */ /* 0x000fca00078e0202 */
[----:B------:R-:W0:Y:S02]  /*0940*/  SHFL.DOWN PT, R4, R2, 0x4, 0x1f ;  /* 0x08801f0002047f89 */ /* 0x000e2400000e0000 */
[----:B0-----:R-:W-:Y:S02]  /*0950*/  SEL R5, R4, RZ, !P0 ;  /* 0x000000ff04057207 */ /* 0x001fe40004000000 */
[----:B------:R-:W-:Y:S02]  /*0960*/  ISETP.GT.AND P0, PT, R6, 0x17, PT ;  /* 0x000000170600780c */ /* 0x000fe40003f04270 */
[----:B------:R-:W-:Y:S01]  /*0970*/  @!P1 MOV R4, 0x400 ;  /* 0x0000040000049802 */ /* 0x000fe20000000f00 */
[----:B------:R-:W-:Y:S01]  /*0980*/  IMAD.IADD R5, R2, 0x1, R5 ;  /* 0x0000000102057824 */ /* 0x000fe200078e0205 */
[----:B------:R-:W-:Y:S02]  /*0990*/  @!P1 SHF.R.U32.HI R2, RZ, 0x3, R9 ;  /* 0x00000003ff029819 */ /* 0x000fe40000011609 */
[----:B-1----:R-:W-:-:S02]  /*09a0*/  @!P1 LEA R7, R7, R4, 0x18 ;  /* 0x0000000407079211 */ /* 0x002fc400078ec0ff */
[----:B------:R-:W0:Y:S01]  /*09b0*/  SHFL.DOWN PT, R0, R5, 0x8, 0x1f ;  /* 0x09001f0005007f89 */ /* 0x000e2200000e0000 */
[----:B------:R-:W-:-:S05]  /*09c0*/  @!P1 LOP3.LUT R2, R2, 0x7c, RZ, 0xc0, !PT ;  /* 0x0000007c02029812 */ /* 0x000fca00078ec0ff */
[----:B------:R-:W-:Y:S01]  /*09d0*/  @!P1 IMAD.IADD R2, R2, 0x1, R7 ;  /* 0x0000000102029824 */ /* 0x000fe200078e0207 */
[----:B0-----:R-:W-:Y:S02]  /*09e0*/  SEL R0, R0, RZ, !P0 ;  /* 0x000000ff00007207 */ /* 0x001fe40004000000 */
[----:B------:R-:W-:-:S03]  /*09f0*/  ISETP.GT.AND P0, PT, R6, 0xf, PT ;  /* 0x0000000f0600780c */ /* 0x000fc60003f04270 */
[----:B------:R-:W-:-:S05]  /*0a00*/  IMAD.IADD R0, R5, 0x1, R0 ;  /* 0x0000000105007824 */ /* 0x000fca00078e0200 */
[----:B------:R-:W0:Y:S02]  /*0a10*/  SHFL.DOWN PT, R3, R0, 0x10, 0x1f ;  /* 0x0a001f0000037f89 */ /* 0x000e2400000e0000 */
[----:B0-----:R-:W-:Y:S02]  /*0a20*/  SEL R3, R3, RZ, !P0 ;  /* 0x000000ff03037207 */ /* 0x001fe40004000000 */
[----:B------:R-:W-:-:S03]  /*0a30*/  ISETP.NE.AND P0, PT, R9, RZ, PT ;  /* 0x000000ff0900720c */ /* 0x000fc60003f05270 */
[----:B------:R-:W-:-:S05]  /*0a40*/  IMAD.IADD R3, R0, 0x1, R3 ;  /* 0x0000000100037824 */ /* 0x000fca00078e0203 */
[----:B------:R0:W-:Y:S01]  /*0a50*/  @!P1 STS [R2+0x8], R3 ;  /* 0x0000080302009388 */ /* 0x0001e20000000800 */
[----:B------:R-:W-:Y:S06]  /*0a60*/  BAR.SYNC.DEFER_BLOCKING 0x0 ;  /* 0x0000000000007b1d */ /* 0x000fec0000010000 */
[----:B------:R-:W-:Y:S05]  /*0a70*/  @P0 BRA `(.L_x_17) ;  /* 0x0000002c00ac0947 */ /* 0x000fea0003800000 */
[----:B------:R-:W1:Y:S01]  /*0a80*/  S2UR UR5, SR_CgaCtaId ;  /* 0x00000000000579c3 */ /* 0x000e620000008800 */
[----:B------:R-:W-:Y:S02]  /*0a90*/  UMOV UR4, 0x400 ;  /* 0x0000040000047882 */ /* 0x000fe40000000000 */
[----:B-1----:R-:W-:-:S09]  /*0aa0*/  ULEA UR4, UR5, UR4, 0x18 ;  /* 0x0000000405047291 */ /* 0x002fd2000f8ec0ff */
[----:B------:R-:W-:Y:S04]  /*0ab0*/  LDS R0, [UR4+0xc] ;  /* 0x00000c04ff007984 */ /* 0x000fe80008000800 */
[----:B------:R-:W1:Y:S04]  /*0ac0*/  LDS.128 R4, [UR4+0x10] ;  /* 0x00001004ff047984 */ /* 0x000e680008000c00 */
[----:B------:R-:W2:Y:S01]  /*0ad0*/  LDS.64 R8, [UR4+0x20] ;  /* 0x00002004ff087984 */ /* 0x000ea20008000a00 */
[----:B-1----:R-:W-:-:S04]  /*0ae0*/  IADD3 R0, PT, PT, R4, R0, R3 ;  /* 0x0000000004007210 */ /* 0x002fc80007ffe003 */
[----:B------:R-:W-:-:S04]  /*0af0*/  IADD3 R0, PT, PT, R6, R0, R5 ;  /* 0x0000000006007210 */ /* 0x000fc80007ffe005 */
[----:B--2---:R-:W-:-:S05]  /*0b00*/  IADD3 R0, PT, PT, R8, R0, R7 ;  /* 0x0000000008007210 */ /* 0x004fca0007ffe007 */
[----:B0-----:R-:W-:Y:S01]  /*0b10*/  IMAD.IADD R3, R0, 0x1, R9 ;  /* 0x0000000100037824 */ /* 0x001fe200078e0209 */
[----:B------:R-:W-:Y:S06]  /*0b20*/  BRA `(.L_x_17) ;  /* 0x0000002c00807947 */ /* 0x000fec0003800000 */
.L_x_16:
[----:B0-----:R-:W-:Y:S01]  /*0b30*/  LOP3.LUT R2, R9, 0x3e0, RZ, 0xc0, !PT ;  /* 0x000003e009027812 */ /* 0x001fe200078ec0ff */
[----:B------:R-:W0:Y:S03]  /*0b40*/  S2R R8, SR_LANEID ;  /* 0x0000000000087919 */ /* 0x000e260000000000 */
[----:B------:R-:W-:Y:S01]  /*0b50*/  LOP3.LUT R5, RZ, R2, RZ, 0x33, !PT ;  /* 0x00000002ff057212 */ /* 0x000fe200078e33ff */
[----:B------:R-:W-:-:S04]  /*0b60*/  VIADD R3, R2, 0x20 ;  /* 0x0000002002037836 */ /* 0x000fc80000000000 */
[----:B------:R-:W-:Y:S01]  /*0b70*/  IMAD.IADD R5, R5, 0x1, R20 ;  /* 0x0000000105057824 */ /* 0x000fe200078e0214 */
[----:B------:R-:W-:-:S04]  /*0b80*/  ISETP.GT.AND P0, PT, R3, R20, PT ;  /* 0x000000140300720c */ /* 0x000fc80003f04270 */
[----:B------:R-:W-:-:S05]  /*0b90*/  SEL R5, R5, 0x1f, P0 ;  /* 0x0000001f05057807 */ /* 0x000fca0000000000 */
[----:B-----5:R-:W1:Y:S01]  /*0ba0*/  SHFL.DOWN PT, R2, R0, 0x1, R5 ;  /* 0x0820000000027989 */ /* 0x020e6200000e0005 */
[CC--:B0-----:R-:W-:Y:S01]  /*0bb0*/  ISETP.GE.AND P0, PT, R8.reuse, R5.reuse, PT ;  /* 0x000000050800720c */ /* 0x0c1fe20003f06270 */
[C---:B------:R-:W-:Y:S01]  /*0bc0*/  VIADD R4, R8.reuse, 0x2 ;  /* 0x0000000208047836 */ /* 0x040fe20000000000 */
[C---:B------:R-:W-:Y:S01]  /*0bd0*/  ISETP.NE.AND P1, PT, R8.reuse, RZ, PT ;  /* 0x000000ff0800720c */ /* 0x040fe20003f25270 */
[----:B------:R-:W-:Y:S01]  /*0be0*/  VIADD R6, R8, 0x4 ;  /* 0x0000000408067836 */ /* 0x000fe20000000000 */
[----:B-1----:R-:W-:Y:S02]  /*0bf0*/  SEL R3, R2, RZ, !P0 ;  /* 0x000000ff02037207 */ /* 0x002fe40004000000 */
[----:B------:R-:W-:-:S03]  /*0c00*/  ISETP.GT.AND P0, PT, R4, R5, PT ;  /* 0x000000050400720c */ /* 0x000fc60003f04270 */
[----:B------:R-:W-:-:S06]  /*0c10*/  IMAD.IADD R2, R3, 0x1, R0 ;  /* 0x0000000103027824 */ /* 0x000fcc00078e0200 */
[----:B------:R-:W0:Y:S01]  /*0c20*/  @!P1 S2R R10, SR_CgaCtaId ;  /* 0x00000000000a9919 */ /* 0x000e220000008800 */
[----:B------:R-:W-:Y:S01]  /*0c30*/  @!P1 MOV R7, 0x400 ;  /* 0x0000040000079802 */ /* 0x000fe20000000f00 */
[----:B------:R-:W1:Y:S02]  /*0c40*/  SHFL.DOWN PT, R3, R2, 0x2, R5 ;  /* 0x0840000002037989 */ /* 0x000e6400000e0005 */
[----:B-1----:R-:W-:Y:S02]  /*0c50*/  SEL R3, R3, RZ, !P0 ;  /* 0x000000ff03037207 */ /* 0x002fe40004000000 */
[----:B------:R-:W-:Y:S02]  /*0c60*/  ISETP.GT.AND P0, PT, R6, R5, PT ;  /* 0x000000050600720c */ /* 0x000fe40003f04270 */
[----:B------:R-:W-:Y:S01]  /*0c70*/  @!P1 SHF.R.U32.HI R6, RZ, 0x3, R9 ;  /* 0x00000003ff069819 */ /* 0x000fe20000011609 */
[----:B------:R-:W-:Y:S01]  /*0c80*/  IMAD.IADD R4, R2, 0x1, R3 ;  /* 0x0000000102047824 */ /* 0x000fe200078e0203 */
[----:B0-----:R-:W-:Y:S01]  /*0c90*/  @!P1 LEA R7, R10, R7, 0x18 ;  /* 0x000000070a079211 */ /* 0x001fe200078ec0ff */
[----:B------:R-:W-:Y:S01]  /*0ca0*/  VIADD R2, R8, 0x8 ;  /* 0x0000000808027836 */ /* 0x000fe20000000000 */
[----:B------:R-:W-:-:S02]  /*0cb0*/  @!P1 LOP3.LUT R6, R6, 0x7c, RZ, 0xc0, !PT ;  /* 0x0000007c06069812 */ /* 0x000fc400078ec0ff */
[----:B------:R-:W0:Y:S03]  /*0cc0*/  SHFL.DOWN PT, R3, R4, 0x4, R5 ;  /* 0x0880000004037989 */ /* 0x000e2600000e0005 */
[----:B------:R-:W-:Y:S01]  /*0cd0*/  @!P1 IMAD.IADD R6, R6, 0x1, R7 ;  /* 0x0000000106069824 */ /* 0x000fe200078e0207 */
[----:B0-----:R-:W-:Y:S02]  /*0ce0*/  SEL R3, R3, RZ, !P0 ;  /* 0x000000ff03037207 */ /* 0x001fe40004000000 */
[----:B------:R-:W-:-:S03]  /*0cf0*/  ISETP.GT.AND P0, PT, R2, R5, PT ;  /* 0x000000050200720c */ /* 0x000fc60003f04270 */
[----:B------:R-:W-:Y:S02]  /*0d00*/  IMAD.IADD R0, R4, 0x1, R3 ;  /* 0x0000000104007824 */ /* 0x000fe400078e0203 */
[----:B------:R-:W-:-:S03]  /*0d10*/  VIADD R4, R8, 0x10 ;  /* 0x0000001008047836 */ /* 0x000fc60000000000 */
[----:B------:R-:W0:Y:S02]  /*0d20*/  SHFL.DOWN PT, R3, R0, 0x8, R5 ;  /* 0x0900000000037989 */ /* 0x000e2400000e0005 */
[----:B0-----:R-:W-:Y:S02]  /*0d30*/  SEL R3, R3, RZ, !P0 ;  /* 0x000000ff03037207 */ /* 0x001fe40004000000 */
[----:B------:R-:W-:-:S03]  /*0d40*/  ISETP.GT.AND P0, PT, R4, R5, PT ;  /* 0x000000050400720c */ /* 0x000fc60003f04270 */
[----:B------:R-:W-:-:S05]  /*0d50*/  IMAD.IADD R2, R0, 0x1, R3 ;  /* 0x0000000100027824 */ /* 0x000fca00078e0203 */
[----:B------:R-:W0:Y:S02]  /*0d60*/  SHFL.DOWN PT, R3, R2, 0x10, R5 ;  /* 0x0a00000002037989 */ /* 0x000e2400000e0005 */
[----:B0-----:R-:W-:Y:S02]  /*0d70*/  SEL R3, R3, RZ, !P0 ;  /* 0x000000ff03037207 */ /* 0x001fe40004000000 */
[----:B------:R-:W-:-:S03]  /*0d80*/  ISETP.NE.AND P0, PT, R9, RZ, PT ;  /* 0x000000ff0900720c */ /* 0x000fc60003f05270 */
[----:B------:R-:W-:-:S05]  /*0d90*/  IMAD.IADD R3, R2, 0x1, R3 ;  /* 0x0000000102037824 */ /* 0x000fca00078e0203 */
[----:B------:R4:W-:Y:S01]  /*0da0*/  @!P1 STS [R6+0x8], R3 ;  /* 0x0000080306009388 */ /* 0x0009e20000000800 */
[----:B------:R-:W-:Y:S06]  /*0db0*/  BAR.SYNC.DEFER_BLOCKING 0x0 ;  /* 0x0000000000007b1d */ /* 0x000fec0000010000 */
[----:B------:R-:W-:Y:S05]  /*0dc0*/  @P0 BRA `(.L_x_17) ;  /* 0x0000002800d80947 */ /* 0x000fea0003800000 */
[----:B------:R-:W0:Y:S01]  /*0dd0*/  S2UR UR5, SR_CgaCtaId ;  /* 0x00000000000579c3 */ /* 0x000e220000008800 */
[----:B------:R-:W-:Y:S01]  /*0de0*/  UMOV UR4, 0x400 ;  /* 0x0000040000047882 */ /* 0x000fe20000000000 */
[C---:B------:R-:W-:Y:S02]  /*0df0*/  ISETP.GT.AND P2, PT, R20.reuse, 0x40, PT ;  /* 0x000000401400780c */ /* 0x040fe40003f44270 */
[C---:B------:R-:W-:Y:S02]  /*0e00*/  ISETP.GT.AND P1, PT, R20.reuse, 0x20, PT ;  /* 0x000000201400780c */ /* 0x040fe40003f24270 */
[----:B------:R-:W-:Y:S01]  /*0e10*/  ISETP.GT.AND P3, PT, R20, 0x80, PT ;  /* 0x000000801400780c */ /* 0x000fe20003f64270 */
[----:B0-----:R-:W-:-:S09]  /*0e20*/  ULEA UR4, UR5, UR4, 0x18 ;  /* 0x0000000405047291 */ /* 0x001fd2000f8ec0ff */
[----:B----4-:R-:W0:Y:S04]  /*0e30*/  LDS.128 R4, [UR4+0x10] ;  /* 0x00001004ff047984 */ /* 0x010e280008000c00 */
[----:B------:R-:W1:Y:S04]  /*0e40*/  LDS R0, [UR4+0xc] ;  /* 0x00000c04ff007984 */ /* 0x000e680008000800 */
[----:B------:R-:W2:Y:S01]  /*0e50*/  LDS.64 R8, [UR4+0x20] ;  /* 0x00002004ff087984 */ /* 0x000ea20008000a00 */
[----:B0-----:R-:W-:Y:S02]  /*0e60*/  SEL R4, R4, RZ, P2 ;  /* 0x000000ff04047207 */ /* 0x001fe40001000000 */
[----:B------:R-:W-:-:S02]  /*0e70*/  ISETP.GT.AND P2, PT, R20, 0x60, PT ;  /* 0x000000601400780c */ /* 0x000fc40003f44270 */
[----:B-1----:R-:W-:Y:S02]  /*0e80*/  SEL R0, R0, RZ, P1 ;  /* 0x000000ff00007207 */ /* 0x002fe40000800000 */
[----:B------:R-:W-:Y:S02]  /*0e90*/  SEL R5, R5, RZ, P2 ;  /* 0x000000ff05057207 */ /* 0x000fe40001000000 */
[----:B------:R-:W-:Y:S02]  /*0ea0*/  IADD3 R0, PT, PT, R4, R0, R3 ;  /* 0x0000000004007210 */ /* 0x000fe40007ffe003 */
[----:B------:R-:W-:Y:S02]  /*0eb0*/  ISETP.GT.AND P1, PT, R20, 0xa0, PT ;  /* 0x000000a01400780c */ /* 0x000fe40003f24270 */
[----:B------:R-:W-:Y:S02]  /*0ec0*/  SEL R6, R6, RZ, P3 ;  /* 0x000000ff06067207 */ /* 0x000fe40001800000 */
[----:B------:R-:W-:-:S02]  /*0ed0*/  ISETP.GT.AND P2, PT, R20, 0xc0, PT ;  /* 0x000000c01400780c */ /* 0x000fc40003f44270 */
[----:B------:R-:W-:Y:S02]  /*0ee0*/  ISETP.GT.AND P3, PT, R20, 0xe0, PT ;  /* 0x000000e01400780c */ /* 0x000fe40003f64270 */
[----:B------:R-:W-:Y:S02]  /*0ef0*/  SEL R7, R7, RZ, P1 ;  /* 0x000000ff07077207 */ /* 0x000fe40000800000 */
[----:B------:R-:W-:Y:S02]  /*0f00*/  IADD3 R0, PT, PT, R6, R0, R5 ;  /* 0x0000000006007210 */ /* 0x000fe40007ffe005 */
[----:B--2---:R-:W-:Y:S02]  /*0f10*/  SEL R8, R8, RZ, P2 ;  /* 0x000000ff08087207 */ /* 0x004fe40001000000 */
[----:B------:R-:W-:Y:S02]  /*0f20*/  SEL R9, R9, RZ, P3 ;  /* 0x000000ff09097207 */ /* 0x000fe40001800000 */
[----:B------:R-:W-:-:S05]  /*0f30*/  IADD3 R0, PT, PT, R8, R0, R7 ;  /* 0x0000000008007210 */ /* 0x000fca0007ffe007 */
[----:B------:R-:W-:Y:S01]  /*0f40*/  IMAD.IADD R3, R0, 0x1, R9 ;  /* 0x0000000100037824 */ /* 0x000fe200078e0209 */
[----:B------:R-:W-:Y:S06]  /*0f50*/  BRA `(.L_x_17) ;  /* 0x0000002800747947 */ /* 0x000fec0003800000 */
.L_x_3:
[----:B------:R-:W0:Y:S01]  /*0f60*/  S2R R0, SR_TID.X ;  /* 0x0000000000007919 */ /* 0x000e220000002100 */
[----:B------:R-:W1:Y:S01]  /*0f70*/  LDC.64 R2, c[0x0][0x380] ;  /* 0x0000e000ff027b82 */ /* 0x000e620000000a00 */
[----:B0-----:R-:W-:-:S04]  /*0f80*/  IMAD.SHL.U32 R5, R0, 0x4, RZ ;  /* 0x0000000400057824 */ /* 0x001fc800078e00ff */
[----:B-1----:R-:W-:-:S05]  /*0f90*/  IMAD.WIDE.U32 R2, R5, 0x4, R2 ;  /* 0x0000000405027825 */ /* 0x002fca00078e0002 */
[----:B------:R-:W2:Y:S04]  /*0fa0*/  LDG.E.128.CONSTANT R4, desc[UR6][R2.64] ;  /* 0x0000000602047981 */ /* 0x000ea8000c1e9d00 */
[----:B------:R-:W3:Y:S04]  /*0fb0*/  LDG.E.128.CONSTANT R8, desc[UR6][R2.64+0x1000] ;  /* 0x0010000602087981 */ /* 0x000ee8000c1e9d00 */
[----:B------:R-:W4:Y:S04]  /*0fc0*/  LDG.E.128.CONSTANT R12, desc[UR6][R2.64+0x2000] ;  /* 0x00200006020c7981 */ /* 0x000f28000c1e9d00 */
[----:B------:R-:W5:Y:S01]  /*0fd0*/  LDG.E.128.CONSTANT R16, desc[UR6][R2.64+0x3000] ;  /* 0x0030000602107981 */ /* 0x000f62000c1e9d00 */
[----:B------:R-:W-:Y:S01]  /*0fe0*/  ISETP.GE.U32.AND P0, PT, R20, 0x2000, PT ;  /* 0x000020001400780c */ /* 0x000fe20003f06070 */
[----:B------:R-:W-:Y:S01]  /*0ff0*/  IMAD.MOV.U32 R23, RZ, RZ, 0x1000 ;  /* 0x00001000ff177424 */ /* 0x000fe200078e00ff */
[----:B--2---:R-:W-:-:S04]  /*1000*/  IADD3 R5, PT, PT, R6, R5, R4 ;  /* 0x0000000506057210 */ /* 0x004fc80007ffe004 */
[----:B---3--:R-:W-:-:S04]  /*1010*/  IADD3 R5, PT, PT, R8, R7, R5 ;  /* 0x0000000708057210 */ /* 0x008fc80007ffe005 */
[----:B------:R-:W-:-:S04]  /*1020*/  IADD3 R5, PT, PT, R10, R9, R5 ;  /* 0x000000090a057210 */ /* 0x000fc80007ffe005 */
[----:B----4-:R-:W-:-:S04]  /*1030*/  IADD3 R5, PT, PT, R12, R11, R5 ;  /* 0x0000000b0c057210 */ /* 0x010fc80007ffe005 */
[----:B------:R-:W-:-:S04]  /*1040*/  IADD3 R5, PT, PT, R14, R13, R5 ;  /* 0x0000000d0e057210 */ /* 0x000fc80007ffe005 */
[----:B-----5:R-:W-:-:S04]  /*1050*/  IADD3 R5, PT, PT, R16, R15, R5 ;  /* 0x0000000f10057210 */ /* 0x020fc80007ffe005 */
[----:B------:R-:W-:-:S05]  /*1060*/  IADD3 R5, PT, PT, R18, R17, R5 ;  /* 0x0000001112057210 */ /* 0x000fca0007ffe005 */
[----:B------:R-:W-:Y:S01]  /*1070*/  IMAD.IADD R21, R19, 0x1, R5 ;  /* 0x0000000113157824 */ /* 0x000fe200078e0205 */
[----:B------:R-:W-:Y:S06]  /*1080*/  @!P0 BRA `(.L_x_18) ;  /* 0x00000000005c8947 */ /* 0x000fec0003800000 */
[----:B------:R-:W0:Y:S01]  /*1090*/  LDC R24, c[0x0][0x390] ;  /* 0x0000e400ff187b82 */ /* 0x000e220000000800 */
[----:B------:R-:W-:Y:S02]  /*10a0*/  VIADD R22, R20, 0xfffff000 ;  /* 0xfffff00014167836 */ /* 0x000fe40000000000 */
[----:B------:R-:W-:-:S07]  /*10b0*/  IMAD.MOV.U32 R23, RZ, RZ, 0x1000 ;  /* 0x00001000ff177424 */ /* 0x000fce00078e00ff */
.L_x_20:
[----:B------:R-:W-:-:S05]  /*10c0*/  IMAD.WIDE R26, R23, 0x4, R2 ;  /* 0x00000004171a7825 */ /* 0x000fca00078e0202 */
[----:B------:R-:W2:Y:S04]  /*10d0*/  LDG.E.128.CONSTANT R12, desc[UR6][R26.64] ;  /* 0x000000061a0c7981 */ /* 0x000ea8000c1e9d00 */
[----:B------:R-:W3:Y:S04]  /*10e0*/  LDG.E.128.CONSTANT R16, desc[UR6][R26.64+0x1000] ;  /* 0x001000061a107981 */ /* 0x000ee8000c1e9d00 */
[----:B------:R-:W4:Y:S04]  /*10f0*/  LDG.E.128.CONSTANT R4, desc[UR6][R26.64+0x2000] ;  /* 0x002000061a047981 */ /* 0x000f28000c1e9d00 */
[----:B------:R-:W5:Y:S01]  /*1100*/  LDG.E.128.CONSTANT R8, desc[UR6][R26.64+0x3000] ;  /* 0x003000061a087981 */ /* 0x000f62000c1e9d00 */
[----:B0-----:R-:W-:Y:S01]  /*1110*/  IMAD.MOV.U32 R20, RZ, RZ, R24 ;  /* 0x000000ffff147224 */ /* 0x001fe200078e0018 */
[----:B--2---:R-:W-:-:S04]  /*1120*/  IADD3 R13, PT, PT, R13, R12, R21 ;  /* 0x0000000c0d0d7210 */ /* 0x004fc80007ffe015 */
[----:B------:R-:W-:-:S04]  /*1130*/  IADD3 R13, PT, PT, R15, R14, R13 ;  /* 0x0000000e0f0d7210 */ /* 0x000fc80007ffe00d */
[----:B---3--:R-:W-:-:S04]  /*1140*/  IADD3 R13, PT, PT, R17, R16, R13 ;  /* 0x00000010110d7210 */ /* 0x008fc80007ffe00d */
[----:B------:R-:W-:-:S04]  /*1150*/  IADD3 R13, PT, PT, R19, R18, R13 ;  /* 0x00000012130d7210 */ /* 0x000fc80007ffe00d */
[----:B----4-:R-:W-:Y:S01]  /*1160*/  IADD3 R13, PT, PT, R5, R4, R13 ;  /* 0x00000004050d7210 */ /* 0x010fe20007ffe00d */
[----:B------:R-:W-:-:S03]  /*1170*/  IMAD.IADD R4, R20, 0x1, -R23 ;  /* 0x0000000114047824 */ /* 0x000fc600078e0a17 */
[----:B------:R-:W-:Y:S02]  /*1180*/  IADD3 R13, PT, PT, R7, R6, R13 ;  /* 0x00000006070d7210 */ /* 0x000fe40007ffe00d */
[----:B------:R-:W-:Y:S02]  /*1190*/  ISETP.GE.AND P0, PT, R4, 0x1000, PT ;  /* 0x000010000400780c */ /* 0x000fe40003f06270 */
[----:B-----5:R-:W-:-:S04]  /*11a0*/  IADD3 R13, PT, PT, R9, R8, R13 ;  /* 0x00000008090d7210 */ /* 0x020fc80007ffe00d */
[----:B------:R-:W-:-:S07]  /*11b0*/  IADD3 R21, PT, PT, R11, R10, R13 ;  /* 0x0000000a0b157210 */ /* 0x000fce0007ffe00d */
[----:B------:R-:W-:Y:S05]  /*11c0*/  @!P0 BRA `(.L_x_19) ;  /* 0x0000000400fc8947 */ /* 0x000fea0003800000 */
[----:B------:R-:W-:-:S05]  /*11d0*/  VIADD R23, R23, 0x1000 ;  /* 0x0000100017177836 */ /* 0x000fca0000000000 */
[----:B------:R-:W-:-:S13]  /*11e0*/  ISETP.GT.AND P0, PT, R23, R22, PT ;  /* 0x000000161700720c */ /* 0x000fda0003f04270 */
[----:B------:R-:W-:Y:S05]  /*11f0*/  @!P0 BRA `(.L_x_20) ;  /* 0xfffffffc00b08947 */ /* 0x000fea000383ffff */
.L_x_18:
[----:B------:R-:W-:-:S13]  /*1200*/  ISETP.GE.AND P0, PT, R23, R20, PT ;  /* 0x000000141700720c */ /* 0x000fda0003f06270 */
[----:B------:R-:W-:Y:S05]  /*1210*/  @P0 BRA `(.L_x_19) ;  /* 0x0000000400e80947 */ /* 0x000fea0003800000 */
[----:B------:R-:W-:Y:S01]  /*1220*/  IMAD.IADD R9, R20, 0x1, -R23 ;  /* 0x0000000114097824 */ /* 0x000fe200078e0a17 */
[----:B------:R-:W-:Y:S04]  /*1230*/  BSSY.RECONVERGENT B1, `(.L_x_19) ;  /* 0x0000078000017945 */ /* 0x000fe80003800200 */
[----:B------:R-:W-:-:S13]  /*1240*/  ISETP.GE.AND P0, PT, R0, R9, PT ;  /* 0x000000090000720c */ /* 0x000fda0003f06270 */
[----:B------:R-:W-:Y:S05]  /*1250*/  @P0 BRA `(.L_x_21) ;  /* 0x0000000400d40947 */ /* 0x000fea0003800000 */
[----:B------:R-:W-:Y:S01]  /*1260*/  LOP3.LUT R2, RZ, R0, RZ, 0x33, !PT ;  /* 0x00000000ff027212 */ /* 0x000fe200078e33ff */
[----:B------:R-:W-:Y:S01]  /*1270*/  BSSY.RECONVERGENT B2, `(.L_x_22) ;  /* 0x0000015000027945 */ /* 0x000fe20003800200 */
[----:B------:R-:W-:Y:S02]  /*1280*/  IMAD.MOV.U32 R8, RZ, RZ, R0 ;  /* 0x000000ffff087224 */ /* 0x000fe400078e0000 */
[----:B------:R-:W-:-:S04]  /*1290*/  IADD3 R2, PT, PT, -R23, R20, R2 ;  /* 0x0000001417027210 */ /* 0x000fc80007ffe102 */
[C---:B------:R-:W-:Y:S02]  /*12a0*/  LOP3.LUT R3, R2.reuse, 0x300, RZ, 0xc0, !PT ;  /* 0x0000030002037812 */ /* 0x040fe400078ec0ff */
[----:B------:R-:W-:Y:S02]  /*12b0*/  ISETP.GE.U32.AND P1, PT, R2, 0x300, PT ;  /* 0x000003000200780c */ /* 0x000fe40003f26070 */
[----:B------:R-:W-:-:S13]  /*12c0*/  ISETP.NE.AND P0, PT, R3, 0x300, PT ;  /* 0x000003000300780c */ /* 0x000fda0003f05270 */
[----:B------:R-:W-:Y:S05]  /*12d0*/  @!P0 BRA `(.L_x_23) ;  /* 0x0000000000388947 */ /* 0x000fea0003800000 */
[----:B------:R-:W0:Y:S01]  /*12e0*/  LDC.64 R4, c[0x0][0x380] ;  /* 0x0000e000ff047b82 */ /* 0x000e220000000a00 */
[----:B------:R-:W-:Y:S01]  /*12f0*/  LEA.HI R2, R2, 0x1, RZ, 0x18 ;  /* 0x0000000102027811 */ /* 0x000fe200078fc0ff */
[----:B------:R-:W-:Y:S02]  /*1300*/  IMAD.IADD R7, R0, 0x1, R23 ;  /* 0x0000000100077824 */ /* 0x000fe400078e0217 */
[----:B------:R-:W-:Y:S01]  /*1310*/  IMAD.MOV.U32 R8, RZ, RZ, R0 ;  /* 0x000000ffff087224 */ /* 0x000fe200078e0000 */
[----:B------:R-:W-:-:S05]  /*1320*/  LOP3.LUT R2, R2, 0x3, RZ, 0xc0, !PT ;  /* 0x0000000302027812 */ /* 0x000fca00078ec0ff */
[----:B------:R-:W-:-:S07]  /*1330*/  IMAD.MOV R6, RZ, RZ, -R2 ;  /* 0x000000ffff067224 */ /* 0x000fce00078e0a02 */
.L_x_24:
[----:B0-----:R-:W-:-:S06]  /*1340*/  IMAD.WIDE.U32 R2, R7, 0x4, R4 ;  /* 0x0000000407027825 */ /* 0x001fcc00078e0004 */
[----:B------:R-:W2:Y:S01]  /*1350*/  LDG.E.CONSTANT R2, desc[UR6][R2.64] ;  /* 0x0000000602027981 */ /* 0x000ea2000c1e9900 */
[----:B------:R-:W-:Y:S02]  /*1360*/  VIADD R6, R6, 0x1 ;  /* 0x0000000106067836 */ /* 0x000fe40000000000 */
[----:B------:R-:W-:Y:S02]  /*1370*/  VIADD R8, R8, 0x100 ;  /* 0x0000010008087836 */ /* 0x000fe40000000000 */
[----:B------:R-:W-:Y:S01]  /*1380*/  VIADD R7, R7, 0x100 ;  /* 0x0000010007077836 */ /* 0x000fe20000000000 */
[----:B------:R-:W-:Y:S01]  /*1390*/  ISETP.NE.AND P0, PT, R6, RZ, PT ;  /* 0x000000ff0600720c */ /* 0x000fe20003f05270 */
[----:B--2---:R-:W-:-:S12]  /*13a0*/  IMAD.IADD R21, R2, 0x1, R21 ;  /* 0x0000000102157824 */ /* 0x004fd800078e0215 */
[----:B------:R-:W-:Y:S05]  /*13b0*/  @P0 BRA `(.L_x_24) ;  /* 0xfffffffc00e00947 */ /* 0x000fea000383ffff */
.L_x_23:
[----:B------:R-:W-:Y:S05]  /*13c0*/  BSYNC.RECONVERGENT B2 ;  /* 0x0000000000027941 */ /* 0x000fea0003800200 */
.L_x_22:
[----:B------:R-:W-:Y:S05]  /*13d0*/  @!P1 BRA `(.L_x_21) ;  /* 0x0000000400749947 */ /* 0x000fea0003800000 */
[----:B------:R-:W0:Y:S01]  /*13e0*/  LDCU.64 UR4, c[0x0][0x380] ;  /* 0x00007000ff0477ac */ /* 0x000e220008000a00 */
[----:B------:R-:W-:Y:S01]  /*13f0*/  IMAD.IADD R5, R9, 0x1, -R8 ;  /* 0x0000000109057824 */ /* 0x000fe200078e0a08 */
[C---:B------:R-:W-:Y:S01]  /*1400*/  IADD3 R3, P0, PT, R8.reuse, R23, RZ ;  /* 0x0000001708037210 */ /* 0x040fe20007f1e0ff */
[----:B------:R-:W-:Y:S01]  /*1410*/  BSSY.RECONVERGENT B2, `(.L_x_25) ;  /* 0x0000033000027945 */ /* 0x000fe20003800200 */
[----:B------:R-:W-:Y:S02]  /*1420*/  IMAD.IADD R23, R8, 0x1, R23 ;  /* 0x0000000108177824 */ /* 0x000fe400078e0217 */
[----:B------:R-:W-:Y:S01]  /*1430*/  ISETP.GT.AND P1, PT, R5, 0xc00, PT ;  /* 0x00000c000500780c */ /* 0x000fe20003f24270 */
[----:B------:R-:W-:Y:S01]  /*1440*/  IMAD.X R4, RZ, RZ, RZ, P0 ;  /* 0x000000ffff047224 */ /* 0x000fe200000e06ff */
[----:B0-----:R-:W-:-:S04]  /*1450*/  LEA R2, P0, R3, UR4, 0x2 ;  /* 0x0000000403027c11 */ /* 0x001fc8000f8010ff */
[----:B------:R-:W-:Y:S02]  /*1460*/  LEA.HI.X R3, R3, UR5, R4, 0x2, P0 ;  /* 0x0000000503037c11 */ /* 0x000fe400080f1404 */
[----:B------:R-:W-:-:S05]  /*1470*/  IADD3 R2, P0, PT, R2, 0x800, RZ ;  /* 0x0000080002027810 */ /* 0x000fca0007f1e0ff */
[----:B------:R-:W-:Y:S01]  /*1480*/  IMAD.X R3, RZ, RZ, R3, P0 ;  /* 0x000000ffff037224 */ /* 0x000fe200000e0603 */
[----:B------:R-:W-:Y:S01]  /*1490*/  PLOP3.LUT P0, PT, PT, PT, PT, 0x80, 0x8 ;  /* 0x000000000008781c */ /* 0x000fe20003f0f070 */
[----:B------:R-:W-:-:S12]  /*14a0*/  @!P1 BRA `(.L_x_26) ;  /* 0x0000000000a49947 */ /* 0x000fd80003800000 */
[----:B------:R-:W-:Y:S01]  /*14b0*/  PLOP3.LUT P0, PT, PT, PT, PT, 0x8, 0x80 ;  /* 0x000000000080781c */ /* 0x000fe20003f0e170 */
[----:B------:R-:W-:-:S12]  /*14c0*/  VIADD R11, R9, 0xfffff400 ;  /* 0xfffff400090b7836 */ /* 0x000fd80000000000 */
.L_x_27:
[----:B------:R-:W0:Y:S01]  /*14d0*/  LDC.64 R4, c[0x0][0x380] ;  /* 0x0000e000ff047b82 */ /* 0x000e220000000a00 */
[C---:B------:R-:W-:Y:S01]  /*14e0*/  VIADD R27, R23.reuse, 0x400 ;  /* 0x00000400171b7836 */ /* 0x040fe20000000000 */
[----:B------:R-:W2:Y:S01]  /*14f0*/  LDG.E.CONSTANT R12, desc[UR6][R2.64+-0x400] ;  /* 0xfffc0006020c7981 */ /* 0x000ea2000c1e9900 */
[----:B------:R-:W-:-:S03]  /*1500*/  VIADD R7, R23, 0x800 ;  /* 0x0000080017077836 */ /* 0x000fc60000000000 */
[----:B------:R-:W3:Y:S04]  /*1510*/  LDG.E.CONSTANT R18, desc[UR6][R2.64] ;  /* 0x0000000602127981 */ /* 0x000ee8000c1e9900 */
[----:B------:R-:W3:Y:S04]  /*1520*/  LDG.E.CONSTANT R17, desc[UR6][R2.64+0x400] ;  /* 0x0004000602117981 */ /* 0x000ee8000c1e9900 */
[----:B------:R-:W4:Y:S01]  /*1530*/  LDG.E.CONSTANT R15, desc[UR6][R2.64+0xc00] ;  /* 0x000c0006020f7981 */ /* 0x000f22000c1e9900 */
[----:B------:R-:W-:-:S03]  /*1540*/  VIADD R29, R23, 0xc00 ;  /* 0x00000c00171d7836 */ /* 0x000fc60000000000 */
[----:B------:R-:W5:Y:S04]  /*1550*/  LDG.E.CONSTANT R14, desc[UR6][R2.64+0x1000] ;  /* 0x00100006020e7981 */ /* 0x000f68000c1e9900 */
[----:B------:R-:W5:Y:S01]  /*1560*/  LDG.E.CONSTANT R13, desc[UR6][R2.64+0x1400] ;  /* 0x00140006020d7981 */ /* 0x000f62000c1e9900 */
[----:B0-----:R-:W-:-:S03]  /*1570*/  IMAD.WIDE.U32 R24, R23, 0x4, R4 ;  /* 0x0000000417187825 */ /* 0x001fc600078e0004 */
[----:B------:R-:W5:Y:S04]  /*1580*/  LDG.E.CONSTANT R19, desc[UR6][R2.64+0x1c00] ;  /* 0x001c000602137981 */ /* 0x000f68000c1e9900 */
[----:B------:R-:W2:Y:S01]  /*1590*/  LDG.E.CONSTANT R10, desc[UR6][R24.64] ;  /* 0x00000006180a7981 */ /* 0x000ea2000c1e9900 */
[----:B------:R-:W-:-:S03]  /*15a0*/  IMAD.WIDE.U32 R26, R27, 0x4, R4 ;  /* 0x000000041b1a7825 */ /* 0x000fc600078e0004 */
[----:B------:R-:W5:Y:S01]  /*15b0*/  LDG.E.CONSTANT R20, desc[UR6][R2.64+0x2400] ;  /* 0x0024000602147981 */ /* 0x000f62000c1e9900 */
[----:B------:R-:W-:-:S03]  /*15c0*/  IMAD.WIDE.U32 R6, R7, 0x4, R4 ;  /* 0x0000000407067825 */ /* 0x000fc600078e0004 */
[----:B------:R-:W4:Y:S01]  /*15d0*/  LDG.E.CONSTANT R16, desc[UR6][R26.64] ;  /* 0x000000061a107981 */ /* 0x000f22000c1e9900 */
[----:B------:R-:W-:-:S03]  /*15e0*/  IMAD.WIDE.U32 R4, R29, 0x4, R4 ;  /* 0x000000041d047825 */ /* 0x000fc600078e0004 */
[----:B------:R-:W5:Y:S04]  /*15f0*/  LDG.E.CONSTANT R6, desc[UR6][R6.64] ;  /* 0x0000000606067981 */ /* 0x000f68000c1e9900 */
[----:B------:R-:W5:Y:S04]  /*1600*/  LDG.E.CONSTANT R25, desc[UR6][R2.64+0x2000] ;  /* 0x0020000602197981 */ /* 0x000f68000c1e9900 */
[----:B------:R0:W5:Y:S04]  /*1610*/  LDG.E.CONSTANT R5, desc[UR6][R4.64] ;  /* 0x0000000604057981 */ /* 0x000168000c1e9900 */
[----:B------:R-:W5:Y:S04]  /*1620*/  LDG.E.CONSTANT R24, desc[UR6][R2.64+0x2c00] ;  /* 0x002c000602187981 */ /* 0x000f68000c1e9900 */
[----:B------:R-:W5:Y:S04]  /*1630*/  LDG.E.CONSTANT R27, desc[UR6][R2.64+0x3000] ;  /* 0x00300006021b7981 */ /* 0x000f68000c1e9900 */
[----:B------:R1:W5:Y:S01]  /*1640*/  LDG.E.CONSTANT R22, desc[UR6][R2.64+0x3400] ;  /* 0x0034000602167981 */ /* 0x000362000c1e9900 */
[----:B------:R-:W-:-:S05]  /*1650*/  VIADD R8, R8, 0x1000 ;  /* 0x0000100008087836 */ /* 0x000fca0000000000 */
[----:B------:R-:W-:Y:S02]  /*1660*/  ISETP.GE.AND P1, PT, R8, R11, PT ;  /* 0x0000000b0800720c */ /* 0x000fe40003f26270 */
[----:B0-----:R-:W-:Y:S01]  /*1670*/  IADD3 R4, P2, PT, R2, 0x4000, RZ ;  /* 0x0000400002047810 */ /* 0x001fe20007f5e0ff */
[----:B------:R-:W-:-:S04]  /*1680*/  VIADD R23, R23, 0x1000 ;  /* 0x0000100017177836 */ /* 0x000fc80000000000 */
[----:B-1----:R-:W-:Y:S02]  /*1690*/  IMAD.X R3, RZ, RZ, R3, P2 ;  /* 0x000000ffff037224 */ /* 0x002fe400010e0603 */
[----:B------:R-:W-:Y:S01]  /*16a0*/  IMAD.MOV.U32 R2, RZ, RZ, R4 ;  /* 0x000000ffff027224 */ /* 0x000fe200078e0004 */
[----:B--2---:R-:W-:-:S04]  /*16b0*/  IADD3 R10, PT, PT, R12, R10, R21 ;  /* 0x0000000a0c0a7210 */ /* 0x004fc80007ffe015 */
[----:B---3--:R-:W-:-:S04]  /*16c0*/  IADD3 R10, PT, PT, R17, R18, R10 ;  /* 0x00000012110a7210 */ /* 0x008fc80007ffe00a */
[----:B----4-:R-:W-:-:S04]  /*16d0*/  IADD3 R10, PT, PT, R15, R16, R10 ;  /* 0x000000100f0a7210 */ /* 0x010fc80007ffe00a */
[----:B-----5:R-:W-:-:S04]  /*16e0*/  IADD3 R10, PT, PT, R13, R14, R10 ;  /* 0x0000000e0d0a7210 */ /* 0x020fc80007ffe00a */
[----:B------:R-:W-:-:S04]  /*16f0*/  IADD3 R6, PT, PT, R19, R6, R10 ;  /* 0x0000000613067210 */ /* 0x000fc80007ffe00a */
[----:B------:R-:W-:-:S04]  /*1700*/  IADD3 R6, PT, PT, R20, R25, R6 ;  /* 0x0000001914067210 */ /* 0x000fc80007ffe006 */
[----:B------:R-:W-:-:S04]  /*1710*/  IADD3 R5, PT, PT, R24, R5, R6 ;  /* 0x0000000518057210 */ /* 0x000fc80007ffe006 */
[----:B------:R-:W-:Y:S01]  /*1720*/  IADD3 R21, PT, PT, R22, R27, R5 ;  /* 0x0000001b16157210 */ /* 0x000fe20007ffe005 */
[----:B------:R-:W-:Y:S06]  /*1730*/  @!P1 BRA `(.L_x_27) ;  /* 0xfffffffc00649947 */ /* 0x000fec000383ffff */
.L_x_26:
[----:B------:R-:W-:Y:S05]  /*1740*/  BSYNC.RECONVERGENT B2 ;  /* 0x0000000000027941 */ /* 0x000fea0003800200 */
.L_x_25:
[----:B------:R-:W-:Y:S01]  /*1750*/  IMAD.IADD R4, R9, 0x1, -R8 ;  /* 0x0000000109047824 */ /* 0x000fe200078e0a08 */
[----:B------:R-:W-:Y:S04]  /*1760*/  BSSY.RECONVERGENT B2, `(.L_x_28) ;  /* 0x000001a000027945 */ /* 0x000fe80003800200 */
[----:B------:R-:W-:-:S13]  /*1770*/  ISETP.GT.AND P1, PT, R4, 0x400, PT ;  /* 0x000004000400780c */ /* 0x000fda0003f24270 */
[----:B------:R-:W-:Y:S05]  /*1780*/  @!P1 BRA `(.L_x_29) ;  /* 0x00000000005c9947 */ /* 0x000fea0003800000 */
[----:B------:R-:W0:Y:S01]  /*1790*/  LDC.64 R6, c[0x0][0x380] ;  /* 0x0000e000ff067b82 */ /* 0x000e220000000a00 */
[C---:B------:R-:W-:Y:S01]  /*17a0*/  VIADD R11, R23.reuse, 0x400 ;  /* 0x00000400170b7836 */ /* 0x040fe20000000000 */
[----:B------:R-:W2:Y:S04]  /*17b0*/  LDG.E.CONSTANT R10, desc[UR6][R2.64+-0x400] ;  /* 0xfffc0006020a7981 */ /* 0x000ea8000c1e9900 */
[----:B------:R-:W3:Y:S04]  /*17c0*/  LDG.E.CONSTANT R12, desc[UR6][R2.64+0x400] ;  /* 0x00040006020c7981 */ /* 0x000ee8000c1e9900 */
[----:B------:R-:W4:Y:S04]  /*17d0*/  LDG.E.CONSTANT R13, desc[UR6][R2.64+0xc00] ;  /* 0x000c0006020d7981 */ /* 0x000f28000c1e9900 */
[----:B------:R-:W5:Y:S04]  /*17e0*/  LDG.E.CONSTANT R15, desc[UR6][R2.64+0x1000] ;  /* 0x00100006020f7981 */ /* 0x000f68000c1e9900 */
[----:B------:R1:W5:Y:S01]  /*17f0*/  LDG.E.CONSTANT R14, desc[UR6][R2.64+0x1400] ;  /* 0x00140006020e7981 */ /* 0x000362000c1e9900 */
[----:B0-----:R-:W-:-:S04]  /*1800*/  IMAD.WIDE.U32 R4, R23, 0x4, R6 ;  /* 0x0000000417047825 */ /* 0x001fc800078e0006 */
[----:B------:R-:W-:Y:S02]  /*1810*/  IMAD.WIDE.U32 R6, R11, 0x4, R6 ;  /* 0x000000040b067825 */ /* 0x000fe400078e0006 */
[----:B------:R-:W2:Y:S04]  /*1820*/  LDG.E.CONSTANT R4, desc[UR6][R4.64] ;  /* 0x0000000604047981 */ /* 0x000ea8000c1e9900 */
[----:B------:R-:W3:Y:S04]  /*1830*/  LDG.E.CONSTANT R11, desc[UR6][R2.64] ;  /* 0x00000006020b7981 */ /* 0x000ee8000c1e9900 */
[----:B------:R-:W4:Y:S01]  /*1840*/  LDG.E.CONSTANT R7, desc[UR6][R6.64] ;  /* 0x0000000606077981 */ /* 0x000f22000c1e9900 */
[----:B------:R-:W-:Y:S01]  /*1850*/  PLOP3.LUT P0, PT, PT, PT, PT, 0x8, 0x80 ;  /* 0x000000000080781c */ /* 0x000fe20003f0e170 */
[----:B------:R-:W-:-:S02]  /*1860*/  VIADD R8, R8, 0x800 ;  /* 0x0000080008087836 */ /* 0x000fc40000000000 */
[----:B------:R-:W-:Y:S01]  /*1870*/  VIADD R23, R23, 0x800 ;  /* 0x0000080017177836 */ /* 0x000fe20000000000 */
[----:B--2---:R-:W-:Y:S02]  /*1880*/  IADD3 R10, PT, PT, R10, R4, R21 ;  /* 0x000000040a0a7210 */ /* 0x004fe40007ffe015 */
[----:B------:R-:W-:Y:S02]  /*1890*/  IADD3 R4, P1, PT, R2, 0x2000, RZ ;  /* 0x0000200002047810 */ /* 0x000fe40007f3e0ff */
[----:B---3--:R-:W-:-:S03]  /*18a0*/  IADD3 R10, PT, PT, R12, R11, R10 ;  /* 0x0000000b0c0a7210 */ /* 0x008fc60007ffe00a */
[----:B------:R-:W-:Y:S01]  /*18b0*/  IMAD.X R5, RZ, RZ, R3, P1 ;  /* 0x000000ffff057224 */ /* 0x000fe200008e0603 */
[----:B----4-:R-:W-:Y:S01]  /*18c0*/  IADD3 R10, PT, PT, R13, R7, R10 ;  /* 0x000000070d0a7210 */ /* 0x010fe20007ffe00a */
[----:B-1----:R-:W-:Y:S02]  /*18d0*/  IMAD.MOV.U32 R2, RZ, RZ, R4 ;  /* 0x000000ffff027224 */ /* 0x002fe400078e0004 */
[----:B------:R-:W-:Y:S01]  /*18e0*/  IMAD.MOV.U32 R3, RZ, RZ, R5 ;  /* 0x000000ffff037224 */ /* 0x000fe200078e0005 */
[----:B-----5:R-:W-:-:S07]  /*18f0*/  IADD3 R21, PT, PT, R14, R15, R10 ;  /* 0x0000000f0e157210 */ /* 0x020fce0007ffe00a */
.L_x_29:
[----:B------:R-:W-:Y:S05]  /*1900*/  BSYNC.RECONVERGENT B2 ;  /* 0x0000000000027941 */ /* 0x000fea0003800200 */
.L_x_28:
[----:B------:R-:W-:-:S13]  /*1910*/  ISETP.LT.OR P0, PT, R8, R9, P0 ;  /* 0x000000090800720c */ /* 0x000fda0000701670 */
[----:B------:R-:W-:Y:S05]  /*1920*/  @!P0 BRA `(.L_x_21) ;  /* 0x0000000000208947 */ /* 0x000fea0003800000 */
[----:B------:R-:W0:Y:S01]  /*1930*/  LDC.64 R4, c[0x0][0x380] ;  /* 0x0000e000ff047b82 */ /* 0x000e220000000a00 */
[----:B------:R-:W2:Y:S04]  /*1940*/  LDG.E.CONSTANT R6, desc[UR6][R2.64+-0x400] ;  /* 0xfffc000602067981 */ /* 0x000ea8000c1e9900 */
[----:B------:R-:W3:Y:S04]  /*1950*/  LDG.E.CONSTANT R7, desc[UR6][R2.64] ;  /* 0x0000000602077981 */ /* 0x000ee8000c1e9900 */
[----:B------:R-:W3:Y:S01]  /*1960*/  LDG.E.CONSTANT R8, desc[UR6][R2.64+0x400] ;  /* 0x0004000602087981 */ /* 0x000ee2000c1e9900 */
[----:B0-----:R-:W-:-:S06]  /*1970*/  IMAD.WIDE.U32 R4, R23, 0x4, R4 ;  /* 0x0000000417047825 */ /* 0x001fcc00078e0004 */
[----:B------:R-:W2:Y:S02]  /*1980*/  LDG.E.CONSTANT R4, desc[UR6][R4.64] ;  /* 0x0000000604047981 */ /* 0x000ea4000c1e9900 */
[----:B--2---:R-:W-:-:S04]  /*1990*/  IADD3 R6, PT, PT, R6, R4, R21 ;  /* 0x0000000406067210 */ /* 0x004fc80007ffe015 */
[----:B---3--:R-:W-:-:S07]  /*19a0*/  IADD3 R21, PT, PT, R8, R7, R6 ;  /* 0x0000000708157210 */ /* 0x008fce0007ffe006 */
.L_x_21:
[----:B------:R-:W-:Y:S05]  /*19b0*/  BSYNC.RECONVERGENT B1 ;  /* 0x0000000000017941 */ /* 0x000fea0003800200 */
.L_x_19:
[----:B------:R-:W0:Y:S01]  /*19c0*/  S2R R8, SR_LANEID ;  /* 0x0000000000087919 */ /* 0x000e220000000000 */
[----:B------:R-:W1:Y:S01]  /*19d0*/  SHFL.DOWN PT, R2, R21, 0x1, 0x1f ;  /* 0x08201f0015027f89 */ /* 0x000e6200000e0000 */
[C---:B0-----:R-:W-:Y:S02]  /*19e0*/  ISETP.GT.AND P0, PT, R8.reuse, 0x1e, PT ;  /* 0x0000001e0800780c */ /* 0x041fe40003f04270 */
[----:B------:R-:W-:Y:S02]  /*19f0*/  ISETP.NE.AND P1, PT, R8, RZ, PT ;  /* 0x000000ff0800720c */ /* 0x000fe40003f25270 */
[----:B-1----:R-:W-:Y:S02]  /*1a00*/  SEL R2, R2, RZ, !P0 ;  /* 0x000000ff02027207 */ /* 0x002fe40004000000 */
[----:B------:R-:W-:-:S03]  /*1a10*/  ISETP.GT.AND P0, PT, R8, 0x1d, PT ;  /* 0x0000001d0800780c */ /* 0x000fc60003f04270 */
[----:B------:R-:W-:-:S05]  /*1a20*/  IMAD.IADD R2, R2, 0x1, R21 ;  /* 0x0000000102027824 */ /* 0x000fca00078e0215 */
[----:B------:R-:W0:Y:S01]  /*1a30*/  SHFL.DOWN PT, R3, R2, 0x2, 0x1f ;  /* 0x08401f0002037f89 */ /* 0x000e2200000e0000 */
[----:B------:R-:W-:Y:S01]  /*1a40*/  @!P1 MOV R6, 0x400 ;  /* 0x0000040000069802 */ /* 0x000fe20000000f00 */
[----:B------:R-:W1:Y:S01]  /*1a50*/  @!P1 S2R R7, SR_CgaCtaId ;  /* 0x0000000000079919 */ /* 0x000e620000008800 */
[----:B0-----:R-:W-:Y:S02]  /*1a60*/  SEL R3, R3, RZ, !P0 ;  /* 0x000000ff03037207 */ /* 0x001fe40004000000 */
[----:B------:R-:W-:-:S03]  /*1a70*/  ISETP.GT.AND P0, PT, R8, 0x1b, PT ;  /* 0x0000001b0800780c */ /* 0x000fc60003f04270 */
[----:B------:R-:W-:-:S05]  /*1a80*/  IMAD.IADD R3, R2, 0x1, R3 ;  /* 0x0000000102037824 */ /* 0x000fca00078e0203 */
[----:B------:R-:W0:Y:S01]  /*1a90*/  SHFL.DOWN PT, R4, R3, 0x4, 0x1f ;  /* 0x08801f0003047f89 */ /* 0x000e2200000e0000 */
[----:B-1----:R-:W-:Y:S02]  /*1aa0*/  @!P1 LEA R6, R7, R6, 0x18 ;  /* 0x0000000607069211 */ /* 0x002fe400078ec0ff */
[----:B0-----:R-:W-:Y:S02]  /*1ab0*/  SEL R4, R4, RZ, !P0 ;  /* 0x000000ff04047207 */ /* 0x001fe40004000000 */
[----:B------:R-:W-:-:S03]  /*1ac0*/  ISETP.GT.AND P0, PT, R8, 0x17, PT ;  /* 0x000000170800780c */ /* 0x000fc60003f04270 */
[----:B------:R-:W-:Y:S01]  /*1ad0*/  IMAD.IADD R4, R3, 0x1, R4 ;  /* 0x0000000103047824 */ /* 0x000fe200078e0204 */
[----:B------:R-:W-:-:S04]  /*1ae0*/  @!P1 SHF.R.U32.HI R3, RZ, 0x3, R0 ;  /* 0x00000003ff039819 */ /* 0x000fc80000011600 */
        /* <DEDUP_REMOVED lines=13> */
[----:B------:R-:W0:Y:S01]  /*1bc0*/  S2UR UR5, SR_CgaCtaId ;  /* 0x00000000000579c3 */ /* 0x000e220000008800 */
[----:B------:R-:W-:Y:S02]  /*1bd0*/  UMOV UR4, 0x400 ;  /* 0x0000040000047882 */ /* 0x000fe40000000000 */
[----:B0-----:R-:W-:-:S09]  /*1be0*/  ULEA UR4, UR5, UR4, 0x18 ;  /* 0x0000000405047291 */ /* 0x001fd2000f8ec0ff */
[----:B------:R-:W-:Y:S04]  /*1bf0*/  LDS R0, [UR4+0xc] ;  /* 0x00000c04ff007984 */ /* 0x000fe80008000800 */
[----:B---3--:R-:W0:Y:S04]  /*1c00*/  LDS.128 R4, [UR4+0x10] ;  /* 0x00001004ff047984 */ /* 0x008e280008000c00 */
[----:B------:R-:W1:Y:S01]  /*1c10*/  LDS.64 R8, [UR4+0x20] ;  /* 0x00002004ff087984 */ /* 0x000e620008000a00 */
[----:B0-----:R-:W-:-:S04]  /*1c20*/  IADD3 R0, PT, PT, R4, R0, R3 ;  /* 0x0000000004007210 */ /* 0x001fc80007ffe003 */
[----:B------:R-:W-:-:S04]  /*1c30*/  IADD3 R0, PT, PT, R6, R0, R5 ;  /* 0x0000000006007210 */ /* 0x000fc80007ffe005 */
[----:B-1----:R-:W-:-:S05]  /*1c40*/  IADD3 R0, PT, PT, R8, R0, R7 ;  /* 0x0000000008007210 */ /* 0x002fca0007ffe007 */
[----:B------:R-:W-:Y:S01]  /*1c50*/  IMAD.IADD R3, R0, 0x1, R9 ;  /* 0x0000000100037824 */ /* 0x000fe200078e0209 */
[----:B------:R-:W-:Y:S06]  /*1c60*/  BRA `(.L_x_17) ;  /* 0x0000001c00307947 */ /* 0x000fec0003800000 */
.L_x_2:
        /* <DEDUP_REMOVED lines=12> */
.L_x_32:
[----:B------:R-:W-:Y:S05]  /*1d30*/  BSYNC.RECONVERGENT B1 ;  /* 0x0000000000017941 */ /* 0x000fea0003800200 */
.L_x_31:
        /* <DEDUP_REMOVED lines=16> */
.L_x_37:
        /* <DEDUP_REMOVED lines=9> */
.L_x_36:
[----:B------:R-:W-:Y:S05]  /*1ed0*/  BSYNC.RECONVERGENT B2 ;  /* 0x0000000000027941 */ /* 0x000fea0003800200 */
.L_x_35:
        /* <DEDUP_REMOVED lines=8> */
.L_x_40:
        /* <DEDUP_REMOVED lines=35> */
.L_x_39:
[----:B------:R-:W-:Y:S05]  /*2190*/  BSYNC.RECONVERGENT B2 ;  /* 0x0000000000027941 */ /* 0x000fea0003800200 */
.L_x_38:
        /* <DEDUP_REMOVED lines=22> */
.L_x_42:
[----:B------:R-:W-:Y:S05]  /*2300*/  BSYNC.RECONVERGENT B2 ;  /* 0x0000000000027941 */ /* 0x000fea0003800200 */
.L_x_41:
        /* <DEDUP_REMOVED lines=10> */
.L_x_34:
[----:B------:R-:W-:Y:S05]  /*23b0*/  BSYNC.RECONVERGENT B1 ;  /* 0x0000000000017941 */ /* 0x000fea0003800200 */
.L_x_33:
        /* <DEDUP_REMOVED lines=38> */
[----:B------:R-:W0:Y:S04]  /*2620*/  LDS.128 R4, [UR4+0x10] ;  /* 0x00001004ff047984 */ /* 0x000e280008000c00 */
[----:B------:R-:W1:Y:S01]  /*2630*/  LDS.64 R8, [UR4+0x20] ;  /* 0x00002004ff087984 */ /* 0x000e620008000a00 */
[----:B0-----:R-:W-:-:S04]  /*2640*/  IADD3 R0, PT, PT, R4, R0, R3 ;  /* 0x0000000004007210 */ /* 0x001fc80007ffe003 */
[----:B------:R-:W-:-:S04]  /*2650*/  IADD3 R0, PT, PT, R6, R0, R5 ;  /* 0x0000000006007210 */ /* 0x000fc80007ffe005 */
[----:B-1----:R-:W-:-:S05]  /*2660*/  IADD3 R0, PT, PT, R8, R0, R7 ;  /* 0x0000000008007210 */ /* 0x002fca0007ffe007 */
[----:B--2---:R-:W-:Y:S01]  /*2670*/  IMAD.IADD R3, R0, 0x1, R9 ;  /* 0x0000000100037824 */ /* 0x004fe200078e0209 */
[----:B------:R-:W-:Y:S06]  /*2680*/  BRA `(.L_x_17) ;  /* 0x0000001000a87947 */ /* 0x000fec0003800000 */
.L_x_43:
        /* <DEDUP_REMOVED lines=16> */
[----:B------:R-:W1:Y:S02]  /*2790*/  SHFL.DOWN PT, R2, R3, 0x2, R7 ;  /* 0x0840000003027989 */ /* 0x000e6400000e0007 */
[----:B-1----:R-:W-:Y:S02]  /*27a0*/  SEL R2, R2, RZ, !P0 ;  /* 0x000000ff02027207 */ /* 0x002fe40004000000 */
[----:B------:R-:W-:-:S03]  /*27b0*/  ISETP.GT.AND P0, PT, R8, R7, PT ;  /* 0x000000070800720c */ /* 0x000fc60003f04270 */
[----:B------:R-:W-:Y:S01]  /*27c0*/  IMAD.IADD R2, R3, 0x1, R2 ;  /* 0x0000000103027824 */ /* 0x000fe200078e0202 */
[----:B------:R-:W-:-:S04]  /*27d0*/  @!P1 SHF.R.U32.HI R3, RZ, 0x3, R9 ;  /* 0x00000003ff039819 */ /* 0x000fc80000011609 */
[----:B------:R-:W1:Y:S02]  /*27e0*/  SHFL.DOWN PT, R4, R2, 0x4, R7 ;  /* 0x0880000002047989 */ /* 0x000e6400000e0007 */
[----:B-1----:R-:W-:Y:S01]  /*27f0*/  SEL R5, R4, RZ, !P0 ;  /* 0x000000ff04057207 */ /* 0x002fe20004000000 */
[C---:B------:R-:W-:Y:S02]  /*2800*/  VIADD R4, R6.reuse, 0x8 ;  /* 0x0000000806047836 */ /* 0x040fe40000000000 */
[----:B------:R-:W-:Y:S02]  /*2810*/  VIADD R6, R6, 0x10 ;  /* 0x0000001006067836 */ /* 0x000fe40000000000 */
[----:B------:R-:W-:Y:S01]  /*2820*/  IMAD.IADD R5, R2, 0x1, R5 ;  /* 0x0000000102057824 */ /* 0x000fe200078e0205 */
[----:B------:R-:W-:Y:S02]  /*2830*/  ISETP.GT.AND P0, PT, R4, R7, PT ;  /* 0x000000070400720c */ /* 0x000fe40003f04270 */
[----:B------:R-:W-:-:S02]  /*2840*/  @!P1 MOV R4, 0x400 ;  /* 0x0000040000049802 */ /* 0x000fc40000000f00 */
[----:B------:R-:W1:Y:S02]  /*2850*/  SHFL.DOWN PT, R0, R5, 0x8, R7 ;  /* 0x0900000005007989 */ /* 0x000e6400000e0007 */
[----:B0-----:R-:W-:Y:S02]  /*2860*/  @!P1 LEA R11, R11, R4, 0x18 ;  /* 0x000000040b0b9211 */ /* 0x001fe400078ec0ff */
[----:B------:R-:W-:-:S05]  /*2870*/  @!P1 LOP3.LUT R4, R3, 0x7c, RZ, 0xc0, !PT ;  /* 0x0000007c03049812 */ /* 0x000fca00078ec0ff */
[----:B------:R-:W-:Y:S01]  /*2880*/  @!P1 IMAD.IADD R4, R4, 0x1, R11 ;  /* 0x0000000104049824 */ /* 0x000fe200078e020b */
[----:B-1----:R-:W-:Y:S02]  /*2890*/  SEL R0, R0, RZ, !P0 ;  /* 0x000000ff00007207 */ /* 0x002fe40004000000 */
        /* <DEDUP_REMOVED lines=15> */
[----:B-1----:R-:W0:Y:S04]  /*2990*/  LDS.128 R4, [UR4+0x10] ;  /* 0x00001004ff047984 */ /* 0x002e280008000c00 */
        /* <DEDUP_REMOVED lines=18> */
.L_x_30:
[----:B------:R-:W0:Y:S01]  /*2ac0*/  S2R R0, SR_TID.X ;  /* 0x0000000000007919 */ /* 0x000e220000002100 */
[----:B------:R-:W0:Y:S02]  /*2ad0*/  LDC.64 R2, c[0x0][0x380] ;  /* 0x0000e000ff027b82 */ /* 0x000e240000000a00 */
[----:B0-----:R-:W-:-:S05]  /*2ae0*/  IMAD.WIDE.U32 R2, R0, 0x4, R2 ;  /* 0x0000000400027825 */ /* 0x001fca00078e0002 */
[----:B------:R-:W2:Y:S04]  /*2af0*/  LDG.E.CONSTANT R19, desc[UR6][R2.64] ;  /* 0x0000000602137981 */ /* 0x000ea8000c1e9900 */
[----:B------:R-:W2:Y:S04]  /*2b00*/  LDG.E.CONSTANT R4, desc[UR6][R2.64+0x400] ;  /* 0x0004000602047981 */ /* 0x000ea8000c1e9900 */
[----:B------:R-:W2:Y:S04]  /*2b10*/  LDG.E.CONSTANT R5, desc[UR6][R2.64+0x800] ;  /* 0x0008000602057981 */ /* 0x000ea8000c1e9900 */
[----:B------:R-:W3:Y:S04]  /*2b20*/  LDG.E.CONSTANT R6, desc[UR6][R2.64+0xc00] ;  /* 0x000c000602067981 */ /* 0x000ee8000c1e9900 */
[----:B------:R-:W3:Y:S04]  /*2b30*/  LDG.E.CONSTANT R7, desc[UR6][R2.64+0x1000] ;  /* 0x0010000602077981 */ /* 0x000ee8000c1e9900 */
[----:B------:R-:W4:Y:S04]  /*2b40*/  LDG.E.CONSTANT R8, desc[UR6][R2.64+0x1400] ;  /* 0x0014000602087981 */ /* 0x000f28000c1e9900 */
[----:B------:R-:W4:Y:S04]  /*2b50*/  LDG.E.CONSTANT R9, desc[UR6][R2.64+0x1800] ;  /* 0x0018000602097981 */ /* 0x000f28000c1e9900 */
[----:B------:R-:W5:Y:S04]  /*2b60*/  LDG.E.CONSTANT R10, desc[UR6][R2.64+0x1c00] ;  /* 0x001c0006020a7981 */ /* 0x000f68000c1e9900 */
[----:B------:R-:W5:Y:S04]  /*2b70*/  LDG.E.CONSTANT R11, desc[UR6][R2.64+0x2000] ;  /* 0x00200006020b7981 */ /* 0x000f68000c1e9900 */
[----:B------:R-:W5:Y:S04]  /*2b80*/  LDG.E.CONSTANT R12, desc[UR6][R2.64+0x2400] ;  /* 0x00240006020c7981 */ /* 0x000f68000c1e9900 */
[----:B------:R-:W5:Y:S04]  /*2b90*/  LDG.E.CONSTANT R13, desc[UR6][R2.64+0x2800] ;  /* 0x00280006020d7981 */ /* 0x000f68000c1e9900 */
[----:B------:R-:W5:Y:S04]  /*2ba0*/  LDG.E.CONSTANT R14, desc[UR6][R2.64+0x2c00] ;  /* 0x002c0006020e7981 */ /* 0x000f68000c1e9900 */
[----:B------:R-:W5:Y:S04]  /*2bb0*/  LDG.E.CONSTANT R15, desc[UR6][R2.64+0x3000] ;  /* 0x00300006020f7981 */ /* 0x000f68000c1e9900 */
[----:B------:R-:W5:Y:S04]  /*2bc0*/  LDG.E.CONSTANT R16, desc[UR6][R2.64+0x3400] ;  /* 0x0034000602107981 */ /* 0x000f68000c1e9900 */
[----:B------:R-:W5:Y:S04]  /*2bd0*/  LDG.E.CONSTANT R17, desc[UR6][R2.64+0x3800] ;  /* 0x0038000602117981 */ /* 0x000f68000c1e9900 */
[----:B------:R-:W5:Y:S01]  /*2be0*/  LDG.E.CONSTANT R18, desc[UR6][R2.64+0x3c00] ;  /* 0x003c000602127981 */ /* 0x000f62000c1e9900 */
[----:B------:R-:W-:-:S02]  /*2bf0*/  ISETP.GE.U32.AND P0, PT, R20, 0x2000, PT ;  /* 0x000020001400780c */ /* 0x000fc40003f06070 */
[----:B--2---:R-:W-:-:S04]  /*2c00*/  IADD3 R4, PT, PT, R5, R4, R19 ;  /* 0x0000000405047210 */ /* 0x004fc80007ffe013 */
[----:B---3--:R-:W-:-:S04]  /*2c10*/  IADD3 R4, PT, PT, R7, R6, R4 ;  /* 0x0000000607047210 */ /* 0x008fc80007ffe004 */
[----:B----4-:R-:W-:-:S04]  /*2c20*/  IADD3 R4, PT, PT, R9, R8, R4 ;  /* 0x0000000809047210 */ /* 0x010fc80007ffe004 */
[----:B-----5:R-:W-:Y:S01]  /*2c30*/  IADD3 R4, PT, PT, R11, R10, R4 ;  /* 0x0000000a0b047210 */ /* 0x020fe20007ffe004 */
[----:B------:R-:W-:-:S03]  /*2c40*/  IMAD.MOV.U32 R11, RZ, RZ, 0x1000 ;  /* 0x00001000ff0b7424 */ /* 0x000fc600078e00ff */
[----:B------:R-:W-:-:S04]  /*2c50*/  IADD3 R4, PT, PT, R13, R12, R4 ;  /* 0x0000000c0d047210 */ /* 0x000fc80007ffe004 */
[----:B------:R-:W-:-:S04]  /*2c60*/  IADD3 R4, PT, PT, R15, R14, R4 ;  /* 0x0000000e0f047210 */ /* 0x000fc80007ffe004 */
[----:B------:R-:W-:-:S05]  /*2c70*/  IADD3 R17, PT, PT, R17, R16, R4 ;  /* 0x0000001011117210 */ /* 0x000fca0007ffe004 */
[----:B------:R-:W-:Y:S01]  /*2c80*/  IMAD.IADD R8, R18, 0x1, R17 ;  /* 0x0000000112087824 */ /* 0x000fe200078e0211 */
[----:B------:R-:W-:Y:S06]  /*2c90*/  @!P0 BRA `(.L_x_44) ;  /* 0x00000000008c8947 */ /* 0x000fec0003800000 */
[----:B------:R-:W0:Y:S01]  /*2ca0*/  LDC R7, c[0x0][0x390] ;  /* 0x0000e400ff077b82 */ /* 0x000e220000000800 */
[----:B------:R-:W-:Y:S02]  /*2cb0*/  VIADD R6, R20, 0xfffff000 ;  /* 0xfffff00014067836 */ /* 0x000fe40000000000 */
[----:B------:R-:W-:-:S07]  /*2cc0*/  IMAD.MOV.U32 R11, RZ, RZ, 0x1000 ;  /* 0x00001000ff0b7424 */ /* 0x000fce00078e00ff */
.L_x_46:
[----:B------:R-:W-:-:S05]  /*2cd0*/  IMAD.WIDE R4, R11, 0x4, R2 ;  /* 0x000000040b047825 */ /* 0x000fca00078e0202 */
        /* <DEDUP_REMOVED lines=16> */
[----:B--2---:R-:W-:-:S04]  /*2de0*/  IADD3 R18, PT, PT, R18, R19, R8 ;  /* 0x0000001312127210 */ /* 0x004fc80007ffe008 */
[----:B---3--:R-:W-:Y:S01]  /*2df0*/  IADD3 R18, PT, PT, R21, R20, R18 ;  /* 0x0000001415127210 */ /* 0x008fe20007ffe012 */
[----:B0-----:R-:W-:-:S04]  /*2e00*/  IMAD.MOV.U32 R20, RZ, RZ, R7 ;  /* 0x000000ffff147224 */ /* 0x001fc800078e0007 */
[----:B------:R-:W-:Y:S01]  /*2e10*/  IMAD.IADD R8, R20, 0x1, -R11 ;  /* 0x0000000114087824 */ /* 0x000fe200078e0a0b */
[----:B----4-:R-:W-:-:S04]  /*2e20*/  IADD3 R18, PT, PT, R23, R22, R18 ;  /* 0x0000001617127210 */ /* 0x010fc80007ffe012 */
[----:B------:R-:W-:Y:S02]  /*2e30*/  ISETP.GE.AND P0, PT, R8, 0x1000, PT ;  /* 0x000010000800780c */ /* 0x000fe40003f06270 */
[----:B-----5:R-:W-:-:S04]  /*2e40*/  IADD3 R18, PT, PT, R25, R24, R18 ;  /* 0x0000001819127210 */ /* 0x020fc80007ffe012 */
[----:B------:R-:W-:-:S04]  /*2e50*/  IADD3 R14, PT, PT, R14, R17, R18 ;  /* 0x000000110e0e7210 */ /* 0x000fc80007ffe012 */
[----:B------:R-:W-:-:S04]  /*2e60*/  IADD3 R12, PT, PT, R15, R12, R14 ;  /* 0x0000000c0f0c7210 */ /* 0x000fc80007ffe00e */
[----:B------:R-:W-:-:S04]  /*2e70*/  IADD3 R10, PT, PT, R10, R13, R12 ;  /* 0x0000000d0a0a7210 */ /* 0x000fc80007ffe00c */
[----:B------:R-:W-:Y:S01]  /*2e80*/  IADD3 R8, PT, PT, R16, R9, R10 ;  /* 0x0000000910087210 */ /* 0x000fe20007ffe00a */
[----:B------:R-:W-:Y:S06]  /*2e90*/  @!P0 BRA `(.L_x_45) ;  /* 0x0000000400fc8947 */ /* 0x000fec0003800000 */
[----:B------:R-:W-:-:S05]  /*2ea0*/  VIADD R11, R11, 0x1000 ;  /* 0x000010000b0b7836 */ /* 0x000fca0000000000 */
[----:B------:R-:W-:-:S13]  /*2eb0*/  ISETP.GT.AND P0, PT, R11, R6, PT ;  /* 0x000000060b00720c */ /* 0x000fda0003f04270 */
[----:B------:R-:W-:Y:S05]  /*2ec0*/  @!P0 BRA `(.L_x_46) ;  /* 0xfffffffc00808947 */ /* 0x000fea000383ffff */
.L_x_44:
        /* <DEDUP_REMOVED lines=20> */
.L_x_50:
        /* <DEDUP_REMOVED lines=8> */
.L_x_49:
[----:B------:R-:W-:Y:S05]  /*3090*/  BSYNC.RECONVERGENT B2 ;  /* 0x0000000000027941 */ /* 0x000fea0003800200 */
.L_x_48:
        /* <DEDUP_REMOVED lines=16> */
.L_x_53:
        /* <DEDUP_REMOVED lines=20> */
[----:B------:R-:W5:Y:S04]  /*32e0*/  LDG.E.CONSTANT R22, desc[UR6][R2.64+0x2400] ;  /* 0x0024000602167981 */ /* 0x000f68000c1e9900 */
[----:B------:R0:W5:Y:S04]  /*32f0*/  LDG.E.CONSTANT R5, desc[UR6][R4.64] ;  /* 0x0000000604057981 */ /* 0x000168000c1e9900 */
        /* <DEDUP_REMOVED lines=17> */
.L_x_52:
[----:B------:R-:W-:Y:S05]  /*3410*/  BSYNC.RECONVERGENT B2 ;  /* 0x0000000000027941 */ /* 0x000fea0003800200 */
.L_x_51:
        /* <DEDUP_REMOVED lines=10> */
[----:B------:R-:W5:Y:S01]  /*34c0*/  LDG.E.CONSTANT R16, desc[UR6][R2.64+0x1400] ;  /* 0x0014000602107981 */ /* 0x000f62000c1e9900 */
[----:B0-----:R-:W-:-:S04]  /*34d0*/  IMAD.WIDE.U32 R4, R11, 0x4, R6 ;  /* 0x000000040b047825 */ /* 0x001fc800078e0006 */
[----:B------:R-:W-:Y:S02]  /*34e0*/  IMAD.WIDE.U32 R6, R13, 0x4, R6 ;  /* 0x000000040d067825 */ /* 0x000fe400078e0006 */
[----:B------:R0:W2:Y:S04]  /*34f0*/  LDG.E.CONSTANT R5, desc[UR6][R4.64] ;  /* 0x0000000604057981 */ /* 0x0000a8000c1e9900 */
[----:B------:R1:W3:Y:S04]  /*3500*/  LDG.E.CONSTANT R13, desc[UR6][R2.64] ;  /* 0x00000006020d7981 */ /* 0x0002e8000c1e9900 */
[----:B------:R-:W4:Y:S01]  /*3510*/  LDG.E.CONSTANT R7, desc[UR6][R6.64] ;  /* 0x0000000606077981 */ /* 0x000f22000c1e9900 */
[----:B0-----:R-:W-:Y:S01]  /*3520*/  IADD3 R4, P1, PT, R2, 0x2000, RZ ;  /* 0x0000200002047810 */ /* 0x001fe20007f3e0ff */
[----:B------:R-:W-:Y:S01]  /*3530*/  VIADD R10, R10, 0x800 ;  /* 0x000008000a0a7836 */ /* 0x000fe20000000000 */
[----:B------:R-:W-:Y:S01]  /*3540*/  PLOP3.LUT P0, PT, PT, PT, PT, 0x8, 0x80 ;  /* 0x000000000080781c */ /* 0x000fe20003f0e170 */
[----:B------:R-:W-:-:S02]  /*3550*/  VIADD R11, R11, 0x800 ;  /* 0x000008000b0b7836 */ /* 0x000fc40000000000 */
[----:B-1----:R-:W-:Y:S01]  /*3560*/  IMAD.MOV.U32 R2, RZ, RZ, R4 ;  /* 0x000000ffff027224 */ /* 0x002fe200078e0004 */
[----:B--2---:R-:W-:-:S04]  /*3570*/  IADD3 R12, PT, PT, R12, R5, R8 ;  /* 0x000000050c0c7210 */ /* 0x004fc80007ffe008 */
[----:B---3--:R-:W-:Y:S01]  /*3580*/  IADD3 R12, PT, PT, R14, R13, R12 ;  /* 0x0000000d0e0c7210 */ /* 0x008fe20007ffe00c */
[----:B------:R-:W-:-:S03]  /*3590*/  IMAD.X R5, RZ, RZ, R3, P1 ;  /* 0x000000ffff057224 */ /* 0x000fc600008e0603 */
[----:B----4-:R-:W-:Y:S01]  /*35a0*/  IADD3 R12, PT, PT, R15, R7, R12 ;  /* 0x000000070f0c7210 */ /* 0x010fe20007ffe00c */
[----:B------:R-:W-:-:S03]  /*35b0*/  IMAD.MOV.U32 R3, RZ, RZ, R5 ;  /* 0x000000ffff037224 */ /* 0x000fc600078e0005 */
[----:B-----5:R-:W-:-:S07]  /*35c0*/  IADD3 R8, PT, PT, R16, R17, R12 ;  /* 0x0000001110087210 */ /* 0x020fce0007ffe00c */
.L_x_55:
[----:B------:R-:W-:Y:S05]  /*35d0*/  BSYNC.RECONVERGENT B2 ;  /* 0x0000000000027941 */ /* 0x000fea0003800200 */
.L_x_54:
        /* <DEDUP_REMOVED lines=10> */
.L_x_47:
[----:B------:R-:W-:Y:S05]  /*3680*/  BSYNC.RECONVERGENT B1 ;  /* 0x0000000000017941 */ /* 0x000fea0003800200 */
.L_x_45:
[----:B------:R-:W0:Y:S01]  /*3690*/  S2R R9, SR_LANEID ;  /* 0x0000000000097919 */ /* 0x000e220000000000 */
[----:B------:R-:W1:Y:S01]  /*36a0*/  SHFL.DOWN PT, R2, R8, 0x1, 0x1f ;  /* 0x08201f0008027f89 */ /* 0x000e6200000e0000 */
[C---:B0-----:R-:W-:Y:S02]  /*36b0*/  ISETP.GT.AND P0, PT, R9.reuse, 0x1e, PT ;  /* 0x0000001e0900780c */ /* 0x041fe40003f04270 */
[C---:B------:R-:W-:Y:S02]  /*36c0*/  ISETP.NE.AND P1, PT, R9.reuse, RZ, PT ;  /* 0x000000ff0900720c */ /* 0x040fe40003f25270 */
        /* <DEDUP_REMOVED lines=37> */
[----:B0-----:R-:W-:-:S07]  /*3920*/  IMAD.IADD R3, R0, 0x1, R9 ;  /* 0x0000000100037824 */ /* 0x001fce00078e0209 */
.L_x_17:
[----:B------:R-:W-:Y:S05]  /*3930*/  BSYNC.RECONVERGENT B0 ;  /* 0x0000000000007941 */ /* 0x000fea0003800200 */
.L_x_1:
[----:B------:R-:W-:Y:S05]  /*3940*/  @P0 EXIT ;  /* 0x000000000000094d */ /* 0x000fea0003800000 */
[----:B-1----:R-:W1:Y:S01]  /*3950*/  LDC.64 R4, c[0x0][0x388] ;  /* 0x0000e200ff047b82 */ /* 0x002e620000000a00 */
[----:B------:R-:W0:Y:S02]  /*3960*/  LDCU UR4, c[0x0][0x398] ;  /* 0x00007300ff0477ac */ /* 0x000e240008000800 */
[----:B0-234-:R-:W-:-:S05]  /*3970*/  VIADD R3, R3, UR4 ;  /* 0x0000000403037c36 */ /* 0x01dfca0008000000 */
[----:B-1----:R-:W-:Y:S01]  /*3980*/  STG.E desc[UR6][R4.64], R3 ;  /* 0x0000000304007986 */ /* 0x002fe2000c101906 */
[----:B------:R-:W-:Y:S05]  /*3990*/  EXIT ;  /* 0x000000000000794d */ /* 0x000fea0003800000 */
.L_x_56:
[----:B------:R-:W-:-:S00]  /*39a0*/  BRA `(.L_x_56) ;  /* 0xfffffffc00fc7947 */ /* 0x000fc0000383ffff */
[----:B------:R-:W-:-:S00]  /*39b0*/  NOP ;  /* 0x0000000000007918 */ /* 0x000fc00000000000 */
        /* <DEDUP_REMOVED lines=12> */
.L_x_274:


//--------------------- .text._ZN3cub18CUB_300001_SM_10006detail6reduce18DeviceReduceKernelINS2_10policy_hubIiyN4cuda3std3__44plusIiEEE10Policy1000EN6thrust24THRUST_300001_SM_1000_NS6detail15normal_iteratorINSD_10device_ptrIiEEEEyS9_iNS7_10__identityEEEvT0_PT3_T1_NS0_13GridEvenShareISN_EET2_T4_ --------------------------
	.section	.text._ZN3cub18CUB_300001_SM_10006detail6reduce18DeviceReduceKernelINS2_10policy_hubIiyN4cuda3std3__44plusIiEEE10Policy1000EN6thrust24THRUST_300001_SM_1000_NS6detail15normal_iteratorINSD_10device_ptrIiEEEEyS9_iNS7_10__identityEEEvT0_PT3_T1_NS0_13GridEvenShareISN_EET2_T4_,"ax",@progbits
	.align	128
        .global         _ZN3cub18CUB_300001_SM_10006detail6reduce18DeviceReduceKernelINS2_10policy_hubIiyN4cuda3std3__44plusIiEEE10Policy1000EN6thrust24THRUST_300001_SM_1000_NS6detail15normal_iteratorINSD_10device_ptrIiEEEEyS9_iNS7_10__identityEEEvT0_PT3_T1_NS0_13GridEvenShareISN_EET2_T4_
        .type           _ZN3cub18CUB_300001_SM_10006detail6reduce18DeviceReduceKernelINS2_10policy_hubIiyN4cuda3std3__44plusIiEEE10Policy1000EN6thrust24THRUST_300001_SM_1000_NS6detail15normal_iteratorINSD_10device_ptrIiEEEEyS9_iNS7_10__identityEEEvT0_PT3_T1_NS0_13GridEvenShareISN_EET2_T4_,@function
        .size           _ZN3cub18CUB_300001_SM_10006detail6reduce18DeviceReduceKernelINS2_10policy_hubIiyN4cuda3std3__44plusIiEEE10Policy1000EN6thrust24THRUST_300001_SM_1000_NS6detail15normal_iteratorINSD_10device_ptrIiEEEEyS9_iNS7_10__identityEEEvT0_PT3_T1_NS0_13GridEvenShareISN_EET2_T4_,(.L_x_275 - _ZN3cub18CUB_300001_SM_10006detail6reduce18DeviceReduceKernelINS2_10policy_hubIiyN4cuda3std3__44plusIiEEE10Policy1000EN6thrust24THRUST_300001_SM_1000_NS6detail15normal_iteratorINSD_10device_ptrIiEEEEyS9_iNS7_10__identityEEEvT0_PT3_T1_NS0_13GridEvenShareISN_EET2_T4_)
        .other          _ZN3cub18CUB_300001_SM_10006detail6reduce18DeviceReduceKernelINS2_10policy_hubIiyN4cuda3std3__44plusIiEEE10Policy1000EN6thrust24THRUST_300001_SM_1000_NS6detail15normal_iteratorINSD_10device_ptrIiEEEEyS9_iNS7_10__identityEEEvT0_PT3_T1_NS0_13GridEvenShareISN_EET2_T4_,@"STO_CUDA_ENTRY STV_DEFAULT"
_ZN3cub18CUB_300001_SM_10006detail6reduce18DeviceReduceKernelINS2_10policy_hubIiyN4cuda3std3__44plusIiEEE10Policy1000EN6thrust24THRUST_300001_SM_1000_NS6detail15normal_iteratorINSD_10device_ptrIiEEEEyS9_iNS7_10__identityEEEvT0_PT3_T1_NS0_13GridEvenShareISN_EET2_T4_:
.text._ZN3cub18CUB_300001_SM_10006detail6reduce18DeviceReduceKernelINS2_10policy_hubIiyN4cuda3std3__44plusIiEEE10Policy1000EN6thrust24THRUST_300001_SM_1000_NS6detail15normal_iteratorINSD_10device_ptrIiEEEEyS9_iNS7_10__identityEEEvT0_PT3_T1_NS0_13GridEvenShareISN_EET2_T4_:
[----:B------:R-:W-:Y:S08]  /*0000*/  LDC R1, c[0x0][0x37c] ;  /* 0x0000df00ff017b82 */ /* 0x000ff00000000800 */
[----:B------:R-:W0:Y:S01]  /*0010*/  S2UR UR16, SR_CTAID.X ;  /* 0x00000000001079c3 */ /* 0x000e220000002500 */
[----:B------:R-:W1:Y:S01]  /*0020*/  LDCU.64 UR8, c[0x0][0x3b8] ;  /* 0x00007700ff0877ac */ /* 0x000e620008000a00 */
[----:B------:R-:W-:Y:S01]  /*0030*/  BSSY.RECONVERGENT B0, `(.L_x_57) ;  /* 0x0000201000007945 */ /* 0x000fe20003800200 */
[----:B------:R-:W2:Y:S01]  /*0040*/  LDCU UR5, c[0x0][0x3c0] ;  /* 0x00007800ff0577ac */ /* 0x000ea20008000800 */
[----:B------:R-:W3:Y:S01]  /*0050*/  LDCU.64 UR14, c[0x0][0x358] ;  /* 0x00006b00ff0e77ac */ /* 0x000ee20008000a00 */
[----:B-1----:R-:W-:-:S02]  /*0060*/  IMAD.U32 R2, RZ, RZ, UR8 ;  /* 0x00000008ff027e24 */ /* 0x002fc4000f8e00ff */
[----:B------:R-:W-:Y:S01]  /*0070*/  IMAD.U32 R3, RZ, RZ, UR9 ;  /* 0x00000009ff037e24 */ /* 0x000fe2000f8e00ff */
[----:B--2---:R-:W-:Y:S02]  /*0080*/  USHF.L.U32 UR5, UR5, 0xc, URZ ;  /* 0x0000000c05057899 */ /* 0x004fe400080006ff */
[----:B0-----:R-:W-:Y:S02]  /*0090*/  USHF.L.U32 UR7, UR16, 0xc, URZ ;  /* 0x0000000c10077899 */ /* 0x001fe400080006ff */
[----:B------:R-:W-:-:S04]  /*00a0*/  USHF.R.S32.HI UR4, URZ, 0x1f, UR5 ;  /* 0x0000001fff047899 */ /* 0x000fc80008011405 */
[----:B------:R-:W-:-:S04]  /*00b0*/  IADD3 R23, P1, PT, R2, -UR7, RZ ;  /* 0x8000000702177c10 */ /* 0x000fc8000ff3e0ff */
[----:B------:R-:W-:Y:S02]  /*00c0*/  ISETP.GT.U32.AND P0, PT, R23, 0xfff, PT ;  /* 0x00000fff1700780c */ /* 0x000fe40003f04070 */
[----:B------:R-:W-:-:S04]  /*00d0*/  IADD3.X R22, PT, PT, R3, -0x1, RZ, P1, !PT ;  /* 0xffffffff03167810 */ /* 0x000fc80000ffe4ff */
[----:B------:R-:W-:-:S13]  /*00e0*/  ISETP.GT.U32.AND.EX P0, PT, R22, RZ, PT, P0 ;  /* 0x000000ff1600720c */ /* 0x000fda0003f04100 */
[----:B---3--:R-:W-:Y:S05]  /*00f0*/  @P0 BRA `(.L_x_58) ;  /* 0x0000000c00ac0947 */ /* 0x008fea0003800000 */
[----:B------:R-:W0:Y:S01]  /*0100*/  S2R R3, SR_TID.X ;  /* 0x0000000000037919 */ /* 0x000e220000002100 */
[----:B------:R-:W-:Y:S01]  /*0110*/  VIADD R0, R2, -UR7 ;  /* 0x8000000702007c36 */ /* 0x000fe20008000000 */
[----:B------:R-:W-:Y:S01]  /*0120*/  BSSY.RECONVERGENT B1, `(.L_x_59) ;  /* 0x000000a000017945 */ /* 0x000fe20003800200 */
[----:B------:R-:W-:-:S03]  /*0130*/  IMAD.MOV.U32 R4, RZ, RZ, RZ ;  /* 0x000000ffff047224 */ /* 0x000fc600078e00ff */
[----:B0-----:R-:W-:Y:S01]  /*0140*/  ISETP.GE.AND P0, PT, R3, R0, PT ;  /* 0x000000000300720c */ /* 0x001fe20003f06270 */
[----:B------:R-:W-:-:S12]  /*0150*/  IMAD.MOV.U32 R5, RZ, RZ, R3 ;  /* 0x000000ffff057224 */ /* 0x000fd800078e0003 */
[----:B------:R-:W-:Y:S05]  /*0160*/  @P0 BRA `(.L_x_60) ;  /* 0x0000000000140947 */ /* 0x000fea0003800000 */
[----:B------:R-:W0:Y:S01]  /*0170*/  LDC.64 R6, c[0x0][0x380] ;  /* 0x0000e000ff067b82 */ /* 0x000e220000000a00 */
[----:B------:R-:W-:-:S04]  /*0180*/  VIADD R5, R3, UR7 ;  /* 0x0000000703057c36 */ /* 0x000fc80008000000 */
[----:B0-----:R-:W-:-:S05]  /*0190*/  IMAD.WIDE.U32 R6, R5, 0x4, R6 ;  /* 0x0000000405067825 */ /* 0x001fca00078e0006 */
[----:B------:R0:W5:Y:S01]  /*01a0*/  LDG.E R4, desc[UR14][R6.64] ;  /* 0x0000000e06047981 */ /* 0x000162000c1e1900 */
[----:B------:R-:W-:-:S07]  /*01b0*/  VIADD R5, R3, 0x100 ;  /* 0x0000010003057836 */ /* 0x000fce0000000000 */
.L_x_60:
[----:B------:R-:W-:Y:S05]  /*01c0*/  BSYNC.RECONVERGENT B1 ;  /* 0x0000000000017941 */ /* 0x000fea0003800200 */
.L_x_59:
[----:B------:R-:W-:Y:S01]  /*01d0*/  ISETP.GE.AND P0, PT, R5, R0, PT ;  /* 0x000000000500720c */ /* 0x000fe20003f06270 */
[----:B------:R-:W-:-:S12]  /*01e0*/  BSSY.RECONVERGENT B1, `(.L_x_61) ;  /* 0x000006c000017945 */ /* 0x000fd80003800200 */
[----:B------:R-:W-:Y:S05]  /*01f0*/  @P0 BRA `(.L_x_62) ;  /* 0x0000000400a80947 */ /* 0x000fea0003800000 */
[----:B0-----:R-:W-:Y:S01]  /*0200*/  LOP3.LUT R7, RZ, R5, RZ, 0x33, !PT ;  /* 0x00000005ff077212 */ /* 0x001fe200078e33ff */
[----:B------:R-:W-:Y:S03]  /*0210*/  BSSY.RECONVERGENT B2, `(.L_x_63) ;  /* 0x0000030000027945 */ /* 0x000fe60003800200 */
[----:B------:R-:W-:-:S04]  /*0220*/  IADD3 R7, PT, PT, R2, -UR7, R7 ;  /* 0x8000000702077c10 */ /* 0x000fc8000fffe007 */
[C---:B------:R-:W-:Y:S02]  /*0230*/  ISETP.GE.U32.AND P1, PT, R7.reuse, 0xf00, PT ;  /* 0x00000f000700780c */ /* 0x040fe40003f26070 */
[----:B------:R-:W-:-:S04]  /*0240*/  LEA.HI R2, R7, 0x1, RZ, 0x18 ;  /* 0x0000000107027811 */ /* 0x000fc800078fc0ff */
[----:B------:R-:W-:-:S04]  /*0250*/  LOP3.LUT R21, R2, 0xf, RZ, 0xc0, !PT ;  /* 0x0000000f02157812 */ /* 0x000fc800078ec0ff */
[----:B------:R-:W-:-:S03]  /*0260*/  ISETP.NE.AND P0, PT, R21, RZ, PT ;  /* 0x000000ff1500720c */ /* 0x000fc60003f05270 */
[----:B------:R-:W-:Y:S10]  /*0270*/  @!P1 BRA `(.L_x_64) ;  /* 0x0000000000a49947 */ /* 0x000ff40003800000 */
[----:B------:R-:W0:Y:S01]  /*0280*/  LDCU.64 UR8, c[0x0][0x380] ;  /* 0x00007000ff0877ac */ /* 0x000e220008000a00 */
[----:B------:R-:W-:Y:S01]  /*0290*/  IMAD.WIDE.U32 R6, R5, 0x4, RZ ;  /* 0x0000000405067825 */ /* 0x000fe200078e00ff */
[----:B------:R-:W-:Y:S01]  /*02a0*/  LOP3.LUT R8, R2, 0x1fffff0, RZ, 0xc0, !PT ;  /* 0x01fffff002087812 */ /* 0x000fe200078ec0ff */
[----:B------:R-:W-:-:S04]  /*02b0*/  UIMAD.WIDE.U32 UR4, UR16, 0x4000, URZ ;  /* 0x00004000100478a5 */ /* 0x000fc8000f8e00ff */
[----:B------:R-:W-:Y:S02]  /*02c0*/  IMAD.MOV R8, RZ, RZ, -R8 ;  /* 0x000000ffff087224 */ /* 0x000fe400078e0a08 */
[----:B------:R-:W-:Y:S02]  /*02d0*/  LOP3.LUT R14, R6, UR4, RZ, 0xfc, !PT ;  /* 0x00000004060e7c12 */ /* 0x000fe4000f8efcff */
[----:B------:R-:W-:Y:S02]  /*02e0*/  LOP3.LUT R7, R7, UR5, RZ, 0xfc, !PT ;  /* 0x0000000507077c12 */ /* 0x000fe4000f8efcff */
[----:B0-----:R-:W-:-:S04]  /*02f0*/  IADD3 R14, P1, PT, R14, UR8, RZ ;  /* 0x000000080e0e7c10 */ /* 0x001fc8000ff3e0ff */
[----:B------:R-:W-:-:S04]  /*0300*/  IADD3 R14, P2, PT, R14, 0x2000, RZ ;  /* 0x000020000e0e7810 */ /* 0x000fc80007f5e0ff */
[----:B------:R-:W-:-:S09]  /*0310*/  IADD3.X R7, PT, PT, RZ, UR9, R7, P2, P1 ;  /* 0x00000009ff077c10 */ /* 0x000fd200097e2407 */
.L_x_65:
[----:B------:R-:W-:-:S05]  /*0320*/  IMAD.MOV.U32 R6, RZ, RZ, R14 ;  /* 0x000000ffff067224 */ /* 0x000fca00078e000e */
[----:B------:R-:W2:Y:S04]  /*0330*/  LDG.E R15, desc[UR14][R6.64+-0x2000] ;  /* 0xffe0000e060f7981 */ /* 0x000ea8000c1e1900 */
[----:B------:R-:W2:Y:S04]  /*0340*/  LDG.E R16, desc[UR14][R6.64+-0x1c00] ;  /* 0xffe4000e06107981 */ /* 0x000ea8000c1e1900 */
[----:B------:R-:W3:Y:S04]  /*0350*/  LDG.E R18, desc[UR14][R6.64+-0x1800] ;  /* 0xffe8000e06127981 */ /* 0x000ee8000c1e1900 */
[----:B------:R-:W3:Y:S04]  /*0360*/  LDG.E R17, desc[UR14][R6.64+-0x1400] ;  /* 0xffec000e06117981 */ /* 0x000ee8000c1e1900 */
[----:B------:R-:W4:Y:S04]  /*0370*/  LDG.E R20, desc[UR14][R6.64+-0x1000] ;  /* 0xfff0000e06147981 */ /* 0x000f28000c1e1900 */
        /* <DEDUP_REMOVED lines=10> */
[----:B------:R0:W4:Y:S01]  /*0420*/  LDG.E R10, desc[UR14][R6.64+0x1c00] ;  /* 0x001c000e060a7981 */ /* 0x000122000c1e1900 */
[----:B------:R-:W-:-:S02]  /*0430*/  VIADD R8, R8, 0x10 ;  /* 0x0000001008087836 */ /* 0x000fc40000000000 */
[----:B------:R-:W-:-:S03]  /*0440*/  VIADD R5, R5, 0x1000 ;  /* 0x0000100005057836 */ /* 0x000fc60000000000 */
[----:B------:R-:W-:Y:S02]  /*0450*/  ISETP.NE.AND P1, PT, R8, RZ, PT ;  /* 0x000000ff0800720c */ /* 0x000fe40003f25270 */
[----:B--2--5:R-:W-:-:S04]  /*0460*/  IADD3 R15, PT, PT, R16, R15, R4 ;  /* 0x0000000f100f7210 */ /* 0x024fc80007ffe004 */
[----:B---3--:R-:W-:-:S04]  /*0470*/  IADD3 R15, PT, PT, R17, R18, R15 ;  /* 0x00000012110f7210 */ /* 0x008fc80007ffe00f */
[----:B----4-:R-:W-:-:S04]  /*0480*/  IADD3 R15, PT, PT, R19, R20, R15 ;  /* 0x00000014130f7210 */ /* 0x010fc80007ffe00f */
[----:B------:R-:W-:-:S04]  /*0490*/  IADD3 R15, PT, PT, R23, R22, R15 ;  /* 0x00000016170f7210 */ /* 0x000fc80007ffe00f */
[----:B------:R-:W-:-:S04]  /*04a0*/  IADD3 R15, PT, PT, R25, R24, R15 ;  /* 0x00000018190f7210 */ /* 0x000fc80007ffe00f */
[----:B------:R-:W-:Y:S02]  /*04b0*/  IADD3 R13, PT, PT, R13, R14, R15 ;  /* 0x0000000e0d0d7210 */ /* 0x000fe40007ffe00f */
[----:B------:R-:W-:-:S05]  /*04c0*/  IADD3 R14, P2, PT, R6, 0x4000, RZ ;  /* 0x00004000060e7810 */ /* 0x000fca0007f5e0ff */
[----:B0-----:R-:W-:Y:S01]  /*04d0*/  IMAD.X R7, RZ, RZ, R7, P2 ;  /* 0x000000ffff077224 */ /* 0x001fe200010e0607 */
[----:B------:R-:W-:-:S04]  /*04e0*/  IADD3 R9, PT, PT, R12, R9, R13 ;  /* 0x000000090c097210 */ /* 0x000fc80007ffe00d */
[----:B------:R-:W-:Y:S01]  /*04f0*/  IADD3 R4, PT, PT, R10, R11, R9 ;  /* 0x0000000b0a047210 */ /* 0x000fe20007ffe009 */
[----:B------:R-:W-:Y:S06]  /*0500*/  @P1 BRA `(.L_x_65) ;  /* 0xfffffffc00841947 */ /* 0x000fec000383ffff */
.L_x_64:
[----:B------:R-:W-:Y:S05]  /*0510*/  BSYNC.RECONVERGENT B2 ;  /* 0x0000000000027941 */ /* 0x000fea0003800200 */
.L_x_63:
[----:B------:R-:W-:Y:S05]  /*0520*/  @!P0 BRA `(.L_x_62) ;  /* 0x0000000000dc8947 */ /* 0x000fea0003800000 */
[----:B------:R-:W-:Y:S01]  /*0530*/  ISETP.GE.U32.AND P0, PT, R21, 0x8, PT ;  /* 0x000000081500780c */ /* 0x000fe20003f06070 */
[----:B------:R-:W-:Y:S01]  /*0540*/  BSSY.RECONVERGENT B2, `(.L_x_66) ;  /* 0x0000016000027945 */ /* 0x000fe20003800200 */
[----:B------:R-:W-:-:S04]  /*0550*/  LOP3.LUT R16, R2, 0x7, RZ, 0xc0, !PT ;  /* 0x0000000702107812 */ /* 0x000fc800078ec0ff */
[----:B------:R-:W-:-:S07]  /*0560*/  ISETP.NE.AND P1, PT, R16, RZ, PT ;  /* 0x000000ff1000720c */ /* 0x000fce0003f25270 */
[----:B------:R-:W-:Y:S06]  /*0570*/  @!P0 BRA `(.L_x_67) ;  /* 0x0000000000488947 */ /* 0x000fec0003800000 */
[----:B------:R-:W0:Y:S01]  /*0580*/  LDCU.64 UR4, c[0x0][0x380] ;  /* 0x00007000ff0477ac */ /* 0x000e220008000a00 */
[----:B------:R-:W-:-:S04]  /*0590*/  IADD3 R7, P0, PT, R5, UR7, RZ ;  /* 0x0000000705077c10 */ /* 0x000fc8000ff1e0ff */
[----:B------:R-:W-:Y:S02]  /*05a0*/  LEA.HI.X.SX32 R8, R5, RZ, 0x1, P0 ;  /* 0x000000ff05087211 */ /* 0x000fe400000f0eff */
[----:B0-----:R-:W-:-:S04]  /*05b0*/  LEA R6, P0, R7, UR4, 0x2 ;  /* 0x0000000407067c11 */ /* 0x001fc8000f8010ff */
[----:B------:R-:W-:-:S05]  /*05c0*/  LEA.HI.X R7, R7, UR5, R8, 0x2, P0 ;  /* 0x0000000507077c11 */ /* 0x000fca00080f1408 */
[----:B------:R-:W2:Y:S04]  /*05d0*/  LDG.E R9, desc[UR14][R6.64] ;  /* 0x0000000e06097981 */ /* 0x000ea8000c1e1900 */
[----:B------:R-:W2:Y:S04]  /*05e0*/  LDG.E R8, desc[UR14][R6.64+0x400] ;  /* 0x0004000e06087981 */ /* 0x000ea8000c1e1900 */
[----:B------:R-:W3:Y:S04]  /*05f0*/  LDG.E R11, desc[UR14][R6.64+0x800] ;  /* 0x0008000e060b7981 */ /* 0x000ee8000c1e1900 */
[----:B------:R-:W3:Y:S04]  /*0600*/  LDG.E R10, desc[UR14][R6.64+0xc00] ;  /* 0x000c000e060a7981 */ /* 0x000ee8000c1e1900 */
[----:B------:R-:W4:Y:S04]  /*0610*/  LDG.E R13, desc[UR14][R6.64+0x1000] ;  /* 0x0010000e060d7981 */ /* 0x000f28000c1e1900 */
[----:B------:R-:W4:Y:S04]  /*0620*/  LDG.E R12, desc[UR14][R6.64+0x1400] ;  /* 0x0014000e060c7981 */ /* 0x000f28000c1e1900 */
[----:B------:R-:W4:Y:S04]  /*0630*/  LDG.E R15, desc[UR14][R6.64+0x1800] ;  /* 0x0018000e060f7981 */ /* 0x000f28000c1e1900 */
[----:B------:R-:W4:Y:S01]  /*0640*/  LDG.E R14, desc[UR14][R6.64+0x1c00] ;  /* 0x001c000e060e7981 */ /* 0x000f22000c1e1900 */
[----:B------:R-:W-:Y:S01]  /*0650*/  VIADD R5, R5, 0x800 ;  /* 0x0000080005057836 */ /* 0x000fe20000000000 */
[----:B--2--5:R-:W-:-:S04]  /*0660*/  IADD3 R8, PT, PT, R8, R9, R4 ;  /* 0x0000000908087210 */ /* 0x024fc80007ffe004 */
[----:B---3--:R-:W-:-:S04]  /*0670*/  IADD3 R8, PT, PT, R10, R11, R8 ;  /* 0x0000000b0a087210 */ /* 0x008fc80007ffe008 */
[----:B----4-:R-:W-:-:S04]  /*0680*/  IADD3 R8, PT, PT, R12, R13, R8 ;  /* 0x0000000d0c087210 */ /* 0x010fc80007ffe008 */
[----:B------:R-:W-:-:S07]  /*0690*/  IADD3 R4, PT, PT, R14, R15, R8 ;  /* 0x0000000f0e047210 */ /* 0x000fce0007ffe008 */
.L_x_67:
[----:B------:R-:W-:Y:S05]  /*06a0*/  BSYNC.RECONVERGENT B2 ;  /* 0x0000000000027941 */ /* 0x000fea0003800200 */
.L_x_66:
        /* <DEDUP_REMOVED lines=14> */
[----:B------:R-:W3:Y:S01]  /*0790*/  LDG.E R10, desc[UR14][R6.64+0xc00] ;  /* 0x000c000e060a7981 */ /* 0x000ee2000c1e1900 */
[----:B------:R-:W-:Y:S01]  /*07a0*/  VIADD R5, R5, 0x400 ;  /* 0x0000040005057836 */ /* 0x000fe20000000000 */
[----:B--2--5:R-:W-:-:S04]  /*07b0*/  IADD3 R4, PT, PT, R8, R9, R4 ;  /* 0x0000000908047210 */ /* 0x024fc80007ffe004 */
[----:B---3--:R-:W-:-:S07]  /*07c0*/  IADD3 R4, PT, PT, R10, R11, R4 ;  /* 0x0000000b0a047210 */ /* 0x008fce0007ffe004 */
.L_x_69:
[----:B------:R-:W-:Y:S05]  /*07d0*/  BSYNC.RECONVERGENT B2 ;  /* 0x0000000000027941 */ /* 0x000fea0003800200 */
.L_x_68:
[----:B------:R-:W-:Y:S05]  /*07e0*/  @!P1 BRA `(.L_x_62) ;  /* 0x00000000002c9947 */ /* 0x000fea0003800000 */
[----:B------:R-:W0:Y:S01]  /*07f0*/  LDC.64 R6, c[0x0][0x380] ;  /* 0x0000e000ff067b82 */ /* 0x000e220000000a00 */
[----:B------:R-:W-:Y:S02]  /*0800*/  IMAD.U32 R9, RZ, RZ, UR16 ;  /* 0x00000010ff097e24 */ /* 0x000fe4000f8e00ff */
[----:B------:R-:W-:Y:S02]  /*0810*/  IMAD.MOV R2, RZ, RZ, -R2 ;  /* 0x000000ffff027224 */ /* 0x000fe400078e0a02 */
[----:B0-----:R-:W-:-:S07]  /*0820*/  IMAD.WIDE.U32 R6, R9, 0x4000, R6 ;  /* 0x0000400009067825 */ /* 0x001fce00078e0006 */
.L_x_70:
[----:B------:R-:W-:-:S06]  /*0830*/  IMAD.WIDE R8, R5, 0x4, R6 ;  /* 0x0000000405087825 */ /* 0x000fcc00078e0206 */
[----:B------:R-:W2:Y:S01]  /*0840*/  LDG.E R9, desc[UR14][R8.64] ;  /* 0x0000000e08097981 */ /* 0x000ea2000c1e1900 */
[----:B------:R-:W-:Y:S02]  /*0850*/  VIADD R2, R2, 0x1 ;  /* 0x0000000102027836 */ /* 0x000fe40000000000 */
[----:B------:R-:W-:-:S03]  /*0860*/  VIADD R5, R5, 0x100 ;  /* 0x0000010005057836 */ /* 0x000fc60000000000 */
[----:B------:R-:W-:Y:S01]  /*0870*/  ISETP.NE.AND P0, PT, R2, RZ, PT ;  /* 0x000000ff0200720c */ /* 0x000fe20003f05270 */
[----:B--2--5:R-:W-:-:S12]  /*0880*/  IMAD.IADD R4, R9, 0x1, R4 ;  /* 0x0000000109047824 */ /* 0x024fd800078e0204 */
[----:B------:R-:W-:Y:S05]  /*0890*/  @P0 BRA `(.L_x_70) ;  /* 0xfffffffc00e40947 */ /* 0x000fea000383ffff */
.L_x_62:
[----:B------:R-:W-:Y:S05]  /*08a0*/  BSYNC.RECONVERGENT B1 ;  /* 0x0000000000017941 */ /* 0x000fea0003800200 */
.L_x_61:
[----:B------:R-:W-:-:S13]  /*08b0*/  ISETP.GE.AND P0, PT, R0, 0x100, PT ;  /* 0x000001000000780c */ /* 0x000fda0003f06270 */
[----:B------:R-:W-:Y:S05]  /*08c0*/  @!P0 BRA `(.L_x_71) ;  /* 0x0000000000ac8947 */ /* 0x000fea0003800000 */
[----:B------:R-:W1:Y:S01]  /*08d0*/  S2R R8, SR_LANEID ;  /* 0x0000000000087919 */ /* 0x000e620000000000 */
[----:B-----5:R-:W2:Y:S01]  /*08e0*/  SHFL.DOWN PT, R0, R4, 0x1, 0x1f ;  /* 0x08201f0004007f89 */ /* 0x020ea200000e0000 */
[C---:B-1----:R-:W-:Y:S02]  /*08f0*/  ISETP.GT.AND P0, PT, R8.reuse, 0x1e, PT ;  /* 0x0000001e0800780c */ /* 0x042fe40003f04270 */
[----:B------:R-:W-:Y:S02]  /*0900*/  ISETP.NE.AND P1, PT, R8, RZ, PT ;  /* 0x000000ff0800720c */ /* 0x000fe40003f25270 */
[----:B--2---:R-:W-:Y:S02]  /*0910*/  SEL R5, R0, RZ, !P0 ;  /* 0x000000ff00057207 */ /* 0x004fe40004000000 */
[----:B------:R-:W-:-:S03]  /*0920*/  ISETP.GT.AND P0, PT, R8, 0x1d, PT ;  /* 0x0000001d0800780c */ /* 0x000fc60003f04270 */
[----:B------:R-:W-:-:S05]  /*0930*/  IMAD.IADD R5, R5, 0x1, R4 ;  /* 0x0000000105057824 */ /* 0x000fca00078e0204 */
[----:B------:R-:W1:Y:S01]  /*0940*/  SHFL.DOWN PT, R0, R5, 0x2, 0x1f ;  /* 0x08401f0005007f89 */ /* 0x000e6200000e0000 */
[----:B0-----:R-:W0:Y:S01]  /*0950*/  @!P1 S2R R6, SR_CgaCtaId ;  /* 0x0000000000069919 */ /* 0x001e220000008800 */
[----:B-1----:R-:W-:Y:S02]  /*0960*/  SEL R0, R0, RZ, !P0 ;  /* 0x000000ff00007207 */ /* 0x002fe40004000000 */
[----:B------:R-:W-:-:S03]  /*0970*/  ISETP.GT.AND P0, PT, R8, 0x1b, PT ;  /* 0x0000001b0800780c */ /* 0x000fc60003f04270 */
[----:B------:R-:W-:Y:S01]  /*0980*/  IMAD.IADD R0, R5, 0x1, R0 ;  /* 0x0000000105007824 */ /* 0x000fe200078e0200 */
[----:B------:R-:W-:-:S04]  /*0990*/  @!P1 MOV R5, 0x400 ;  /* 0x0000040000059802 */ /* 0x000fc80000000f00 */
[----:B------:R-:W1:Y:S01]  /*09a0*/  SHFL.DOWN PT, R2, R0, 0x4, 0x1f ;  /* 0x08801f0000027f89 */ /* 0x000e6200000e0000 */
[----:B0-----:R-:W-:Y:S02]  /*09b0*/  @!P1 LEA R5, R6, R5, 0x18 ;  /* 0x0000000506059211 */ /* 0x001fe400078ec0ff */
[----:B-1----:R-:W-:Y:S02]  /*09c0*/  SEL R7, R2, RZ, !P0 ;  /* 0x000000ff02077207 */ /* 0x002fe40004000000 */
        /* <DEDUP_REMOVED lines=19> */
[----:B--2---:R-:W-:Y:S04]  /*0b00*/  LDS R0, [UR4+0xc] ;  /* 0x00000c04ff007984 */ /* 0x004fe80008000800 */
[----:B------:R-:W0:Y:S04]  /*0b10*/  LDS.128 R4, [UR4+0x10] ;  /* 0x00001004ff047984 */ /* 0x000e280008000c00 */
[----:B------:R-:W1:Y:S01]  /*0b20*/  LDS.64 R2, [UR4+0x20] ;  /* 0x00002004ff027984 */ /* 0x000e620008000a00 */
[----:B0-----:R-:W-:-:S04]  /*0b30*/  IADD3 R0, PT, PT, R4, R0, R9 ;  /* 0x0000000004007210 */ /* 0x001fc80007ffe009 */
[----:B------:R-:W-:-:S04]  /*0b40*/  IADD3 R0, PT, PT, R6, R0, R5 ;  /* 0x0000000006007210 */ /* 0x000fc80007ffe005 */
[----:B-1----:R-:W-:-:S05]  /*0b50*/  IADD3 R0, PT, PT, R2, R0, R7 ;  /* 0x0000000002007210 */ /* 0x002fca0007ffe007 */
[----:B------:R-:W-:Y:S01]  /*0b60*/  IMAD.IADD R9, R0, 0x1, R3 ;  /* 0x0000000100097824 */ /* 0x000fe200078e0203 */
[----:B------:R-:W-:Y:S06]  /*0b70*/  BRA `(.L_x_72) ;  /* 0x0000001400307947 */ /* 0x000fec0003800000 */
.L_x_71:
[----:B------:R-:W-:Y:S01]  /*0b80*/  LOP3.LUT R2, R3, 0x3e0, RZ, 0xc0, !PT ;  /* 0x000003e003027812 */ /* 0x000fe200078ec0ff */
[----:B------:R-:W1:Y:S03]  /*0b90*/  S2R R10, SR_LANEID ;  /* 0x00000000000a7919 */ /* 0x000e660000000000 */
[----:B0-----:R-:W-:Y:S01]  /*0ba0*/  LOP3.LUT R7, RZ, R2, RZ, 0x33, !PT ;  /* 0x00000002ff077212 */ /* 0x001fe200078e33ff */
[----:B------:R-:W-:-:S04]  /*0bb0*/  VIADD R5, R2, 0x20 ;  /* 0x0000002002057836 */ /* 0x000fc80000000000 */
[----:B------:R-:W-:Y:S01]  /*0bc0*/  IMAD.IADD R7, R0, 0x1, R7 ;  /* 0x0000000100077824 */ /* 0x000fe200078e0207 */
[----:B------:R-:W-:-:S04]  /*0bd0*/  ISETP.GT.AND P0, PT, R5, R0, PT ;  /* 0x000000000500720c */ /* 0x000fc80003f04270 */
[----:B------:R-:W-:-:S05]  /*0be0*/  SEL R7, R7, 0x1f, P0 ;  /* 0x0000001f07077807 */ /* 0x000fca0000000000 */
[----:B-----5:R-:W0:Y:S01]  /*0bf0*/  SHFL.DOWN PT, R2, R4, 0x1, R7 ;  /* 0x0820000004027989 */ /* 0x020e2200000e0007 */
[CC--:B-1----:R-:W-:Y:S01]  /*0c00*/  ISETP.GE.AND P0, PT, R10.reuse, R7.reuse, PT ;  /* 0x000000070a00720c */ /* 0x0c2fe20003f06270 */
[C---:B------:R-:W-:Y:S01]  /*0c10*/  VIADD R6, R10.reuse, 0x2 ;  /* 0x000000020a067836 */ /* 0x040fe20000000000 */
[C---:B------:R-:W-:Y:S01]  /*0c20*/  ISETP.NE.AND P1, PT, R10.reuse, RZ, PT ;  /* 0x000000ff0a00720c */ /* 0x040fe20003f25270 */
[----:B------:R-:W-:Y:S01]  /*0c30*/  VIADD R8, R10, 0x4 ;  /* 0x000000040a087836 */ /* 0x000fe20000000000 */
[----:B0-----:R-:W-:Y:S02]  /*0c40*/  SEL R5, R2, RZ, !P0 ;  /* 0x000000ff02057207 */ /* 0x001fe40004000000 */
        /* <DEDUP_REMOVED lines=35> */
[----:B------:R-:W0:Y:S04]  /*0e80*/  LDS.128 R4, [UR4+0x10] ;  /* 0x00001004ff047984 */ /* 0x000e280008000c00 */
[----:B------:R-:W2:Y:S04]  /*0e90*/  LDS R2, [UR4+0xc] ;  /* 0x00000c04ff027984 */ /* 0x000ea80008000800 */
[----:B------:R-:W3:Y:S01]  /*0ea0*/  LDS.64 R10, [UR4+0x20] ;  /* 0x00002004ff0a7984 */ /* 0x000ee20008000a00 */
[----:B0-----:R-:W-:Y:S02]  /*0eb0*/  SEL R4, R4, RZ, P2 ;  /* 0x000000ff04047207 */ /* 0x001fe40001000000 */
[----:B------:R-:W-:-:S02]  /*0ec0*/  ISETP.GT.AND P2, PT, R0, 0x60, PT ;  /* 0x000000600000780c */ /* 0x000fc40003f44270 */
[----:B--2---:R-:W-:Y:S02]  /*0ed0*/  SEL R2, R2, RZ, P1 ;  /* 0x000000ff02027207 */ /* 0x004fe40000800000 */
        /* <DEDUP_REMOVED lines=8> */
[----:B---3--:R-:W-:Y:S02]  /*0f60*/  SEL R10, R10, RZ, P2 ;  /* 0x000000ff0a0a7207 */ /* 0x008fe40001000000 */
[----:B------:R-:W-:Y:S02]  /*0f70*/  SEL R11, R11, RZ, P3 ;  /* 0x000000ff0b0b7207 */ /* 0x000fe40001800000 */
[----:B------:R-:W-:-:S05]  /*0f80*/  IADD3 R2, PT, PT, R10, R2, R7 ;  /* 0x000000020a027210 */ /* 0x000fca0007ffe007 */
[----:B-1----:R-:W-:Y:S01]  /*0f90*/  IMAD.IADD R9, R2, 0x1, R11 ;  /* 0x0000000102097824 */ /* 0x002fe200078e020b */
[----:B------:R-:W-:Y:S06]  /*0fa0*/  BRA `(.L_x_72) ;  /* 0x0000001000247947 */ /* 0x000fec0003800000 */
.L_x_58:
[----:B------:R-:W0:Y:S01]  /*0fb0*/  S2R R0, SR_TID.X ;  /* 0x0000000000007919 */ /* 0x000e220000002100 */
[----:B------:R-:W1:Y:S01]  /*0fc0*/  LDC.64 R4, c[0x0][0x380] ;  /* 0x0000e000ff047b82 */ /* 0x000e620000000a00 */
[----:B0-----:R-:W-:-:S04]  /*0fd0*/  VIADD R7, R0, UR7 ;  /* 0x0000000700077c36 */ /* 0x001fc80008000000 */
[----:B-1----:R-:W-:-:S05]  /*0fe0*/  IMAD.WIDE.U32 R4, R7, 0x4, R4 ;  /* 0x0000000407047825 */ /* 0x002fca00078e0004 */
[----:B------:R-:W2:Y:S04]  /*0ff0*/  LDG.E R6, desc[UR14][R4.64] ;  /* 0x0000000e04067981 */ /* 0x000ea8000c1e1900 */
[----:B------:R-:W2:Y:S04]  /*1000*/  LDG.E R7, desc[UR14][R4.64+0x400] ;  /* 0x0004000e04077981 */ /* 0x000ea8000c1e1900 */
[----:B------:R-:W2:Y:S04]  /*1010*/  LDG.E R8, desc[UR14][R4.64+0x800] ;  /* 0x0008000e04087981 */ /* 0x000ea8000c1e1900 */
[----:B------:R-:W3:Y:S04]  /*1020*/  LDG.E R9, desc[UR14][R4.64+0xc00] ;  /* 0x000c000e04097981 */ /* 0x000ee8000c1e1900 */
[----:B------:R-:W3:Y:S04]  /*1030*/  LDG.E R10, desc[UR14][R4.64+0x1000] ;  /* 0x0010000e040a7981 */ /* 0x000ee8000c1e1900 */
[----:B------:R-:W4:Y:S04]  /*1040*/  LDG.E R11, desc[UR14][R4.64+0x1400] ;  /* 0x0014000e040b7981 */ /* 0x000f28000c1e1900 */
[----:B------:R-:W4:Y:S04]  /*1050*/  LDG.E R12, desc[UR14][R4.64+0x1800] ;  /* 0x0018000e040c7981 */ /* 0x000f28000c1e1900 */
[----:B------:R-:W5:Y:S04]  /*1060*/  LDG.E R13, desc[UR14][R4.64+0x1c00] ;  /* 0x001c000e040d7981 */ /* 0x000f68000c1e1900 */
[----:B------:R-:W5:Y:S04]  /*1070*/  LDG.E R14, desc[UR14][R4.64+0x2000] ;  /* 0x0020000e040e7981 */ /* 0x000f68000c1e1900 */
[----:B------:R-:W5:Y:S04]  /*1080*/  LDG.E R15, desc[UR14][R4.64+0x2400] ;  /* 0x0024000e040f7981 */ /* 0x000f68000c1e1900 */
[----:B------:R-:W5:Y:S04]  /*1090*/  LDG.E R16, desc[UR14][R4.64+0x2800] ;  /* 0x0028000e04107981 */ /* 0x000f68000c1e1900 */
[----:B------:R-:W5:Y:S04]  /*10a0*/  LDG.E R17, desc[UR14][R4.64+0x2c00] ;  /* 0x002c000e04117981 */ /* 0x000f68000c1e1900 */
[----:B------:R-:W5:Y:S04]  /*10b0*/  LDG.E R18, desc[UR14][R4.64+0x3000] ;  /* 0x0030000e04127981 */ /* 0x000f68000c1e1900 */
[----:B------:R-:W5:Y:S04]  /*10c0*/  LDG.E R19, desc[UR14][R4.64+0x3400] ;  /* 0x0034000e04137981 */ /* 0x000f68000c1e1900 */
[----:B------:R-:W5:Y:S04]  /*10d0*/  LDG.E R20, desc[UR14][R4.64+0x3800] ;  /* 0x0038000e04147981 */ /* 0x000f68000c1e1900 */
[----:B------:R-:W5:Y:S01]  /*10e0*/  LDG.E R21, desc[UR14][R4.64+0x3c00] ;  /* 0x003c000e04157981 */ /* 0x000f62000c1e1900 */
[----:B------:R-:W-:-:S04]  /*10f0*/  ISETP.GE.U32.AND P0, PT, R23, UR5, PT ;  /* 0x0000000517007c0c */ /* 0x000fc8000bf06070 */
[----:B------:R-:W-:Y:S02]  /*1100*/  ISETP.GE.U32.AND.EX P0, PT, R22, UR4, PT, P0 ;  /* 0x0000000416007c0c */ /* 0x000fe4000bf06100 */
[----:B--2---:R-:W-:-:S04]  /*1110*/  IADD3 R6, PT, PT, R8, R7, R6 ;  /* 0x0000000708067210 */ /* 0x004fc80007ffe006 */
[----:B---3--:R-:W-:-:S04]  /*1120*/  IADD3 R6, PT, PT, R10, R9, R6 ;  /* 0x000000090a067210 */ /* 0x008fc80007ffe006 */
[----:B----4-:R-:W-:-:S04]  /*1130*/  IADD3 R6, PT, PT, R12, R11, R6 ;  /* 0x0000000b0c067210 */ /* 0x010fc80007ffe006 */
[----:B-----5:R-:W-:-:S04]  /*1140*/  IADD3 R6, PT, PT, R14, R13, R6 ;  /* 0x0000000d0e067210 */ /* 0x020fc80007ffe006 */
[----:B------:R-:W-:-:S04]  /*1150*/  IADD3 R6, PT, PT, R16, R15, R6 ;  /* 0x0000000f10067210 */ /* 0x000fc80007ffe006 */
[----:B------:R-:W-:-:S04]  /*1160*/  IADD3 R6, PT, PT, R18, R17, R6 ;  /* 0x0000001112067210 */ /* 0x000fc80007ffe006 */
[----:B------:R-:W-:-:S05]  /*1170*/  IADD3 R6, PT, PT, R20, R19, R6 ;  /* 0x0000001314067210 */ /* 0x000fca0007ffe006 */
[----:B------:R-:W-:Y:S01]  /*1180*/  IMAD.IADD R8, R21, 0x1, R6 ;  /* 0x0000000115087824 */ /* 0x000fe200078e0206 */
[----:B------:R-:W-:Y:S06]  /*1190*/  @!P0 BRA `(.L_x_73) ;  /* 0x0000000c00008947 */ /* 0x000fec0003800000 */
[----:B------:R-:W-:Y:S01]  /*11a0*/  UIADD3 UR8, UP0, UPT, UR5, UR7, URZ ;  /* 0x0000000705087290 */ /* 0x000fe2000ff1e0ff */
[----:B------:R-:W-:Y:S01]  /*11b0*/  IADD3 R20, P1, PT, R2, -0x1000, RZ ;  /* 0xfffff00002147810 */ /* 0x000fe20007f3e0ff */
[----:B------:R-:W0:Y:S01]  /*11c0*/  LDCU.64 UR12, c[0x0][0x380] ;  /* 0x00007000ff0c77ac */ /* 0x000e220008000a00 */
[----:B------:R-:W-:Y:S02]  /*11d0*/  LOP3.LUT R5, RZ, R0, RZ, 0x33, !PT ;  /* 0x00000000ff057212 */ /* 0x000fe400078e33ff */
[----:B------:R-:W-:Y:S01]  /*11e0*/  IADD3.X R9, PT, PT, R3, -0x1, RZ, P1, !PT ;  /* 0xffffffff03097810 */ /* 0x000fe20000ffe4ff */
[----:B------:R-:W-:Y:S01]  /*11f0*/  UIADD3.X UR9, UPT, UPT, URZ, UR4, URZ, UP0, !UPT ;  /* 0x00000004ff097290 */ /* 0x000fe200087fe4ff */
[----:B------:R-:W-:Y:S01]  /*1200*/  ISETP.LT.U32.AND P0, PT, R20, UR8, PT ;  /* 0x0000000814007c0c */ /* 0x000fe2000bf01070 */
[----:B------:R-:W-:Y:S01]  /*1210*/  UMOV UR6, UR5 ;  /* 0x0000000500067c82 */ /* 0x000fe20008000000 */
[----:B------:R-:W-:Y:S01]  /*1220*/  IADD3 R11, P2, PT, R0, UR8, RZ ;  /* 0x00000008000b7c10 */ /* 0x000fe2000ff5e0ff */
[----:B------:R-:W-:Y:S01]  /*1230*/  UMOV UR4, URZ ;  /* 0x000000ff00047c82 */ /* 0x000fe20008000000 */
[----:B------:R-:W-:Y:S01]  /*1240*/  IADD3 R5, PT, PT, R2, -UR5, R5 ;  /* 0x8000000502057c10 */ /* 0x000fe2000fffe005 */
[----:B------:R-:W-:Y:S01]  /*1250*/  IMAD.U32 R10, RZ, RZ, UR9 ;  /* 0x00000009ff0a7e24 */ /* 0x000fe2000f8e00ff */
[----:B------:R-:W-:Y:S01]  /*1260*/  UMOV UR10, UR8 ;  /* 0x00000008000a7c82 */ /* 0x000fe20008000000 */
[----:B------:R-:W-:-:S02]  /*1270*/  IMAD.X R4, RZ, RZ, UR9, P2 ;  /* 0x00000009ff047e24 */ /* 0x000fc400090e06ff */
[----:B------:R-:W-:Y:S01]  /*1280*/  VIADD R7, R5, -UR7 ;  /* 0x8000000705077c36 */ /* 0x000fe20008000000 */
[----:B------:R-:W-:Y:S01]  /*1290*/  ISETP.GT.U32.AND.EX P0, PT, R10, R9, PT, P0 ;  /* 0x000000090a00720c */ /* 0x000fe20003f04100 */
[----:B------:R-:W-:Y:S01]  /*12a0*/  UMOV UR7, UR9 ;  /* 0x0000000900077c82 */ /* 0x000fe20008000000 */
[----:B0-----:R-:W-:-:S04]  /*12b0*/  LEA R6, P1, R11, UR12, 0x2 ;  /* 0x0000000c0b067c11 */ /* 0x001fc8000f8210ff */
[----:B------:R-:W-:Y:S02]  /*12c0*/  IADD3 R6, P2, PT, R6, 0x2000, RZ ;  /* 0x0000200006067810 */ /* 0x000fe40007f5e0ff */
[----:B------:R-:W-:-:S05]  /*12d0*/  LEA.HI.X R11, R11, UR13, R4, 0x2, P1 ;  /* 0x0000000d0b0b7c11 */ /* 0x000fca00088f1404 */
[----:B------:R-:W-:Y:S01]  /*12e0*/  IMAD.X R11, RZ, RZ, R11, P2 ;  /* 0x000000ffff0b7224 */ /* 0x000fe200010e060b */
[----:B------:R-:W-:Y:S06]  /*12f0*/  @P0 BRA `(.L_x_74) ;  /* 0x0000000000d40947 */ /* 0x000fec0003800000 */
[----:B------:R-:W0:Y:S01]  /*1300*/  LDC.64 R2, c[0x0][0x3b8] ;  /* 0x0000ee00ff027b82 */ /* 0x000e220000000a00 */
[----:B------:R-:W1:Y:S01]  /*1310*/  LDCU.64 UR12, c[0x0][0x380] ;  /* 0x00007000ff0c77ac */ /* 0x000e620008000a00 */
[----:B------:R-:W-:Y:S01]  /*1320*/  NOP ;  /* 0x0000000000007918 */ /* 0x000fe20000000000 */
.L_x_75:
[----:B------:R-:W-:-:S05]  /*1330*/  IADD3 R5, P0, PT, R0, UR8, RZ ;  /* 0x0000000800057c10 */ /* 0x000fca000ff1e0ff */
[----:B------:R-:W-:Y:S01]  /*1340*/  IMAD.X R10, RZ, RZ, UR9, P0 ;  /* 0x00000009ff0a7e24 */ /* 0x000fe200080e06ff */
[----:B-1----:R-:W-:-:S04]  /*1350*/  LEA R4, P0, R5, UR12, 0x2 ;  /* 0x0000000c05047c11 */ /* 0x002fc8000f8010ff */
[----:B------:R-:W-:-:S05]  /*1360*/  LEA.HI.X R5, R5, UR13, R10, 0x2, P0 ;  /* 0x0000000d05057c11 */ /* 0x000fca00080f140a */
        /* <DEDUP_REMOVED lines=15> */
[----:B------:R1:W5:Y:S01]  /*1460*/  LDG.E R21, desc[UR14][R4.64+0x3c00] ;  /* 0x003c000e04157981 */ /* 0x000362000c1e1900 */
[----:B------:R-:W-:-:S02]  /*1470*/  USHF.R.S32.HI UR11, URZ, 0x1f, UR5 ;  /* 0x0000001fff0b7899 */ /* 0x000fc40008011405 */
[----:B------:R-:W-:-:S04]  /*1480*/  UIADD3 UR6, UP0, UPT, UR5, UR10, URZ ;  /* 0x0000000a05067290 */ /* 0x000fc8000ff1e0ff */
[----:B------:R-:W-:Y:S01]  /*1490*/  UIADD3.X UR7, UPT, UPT, UR11, UR7, URZ, UP0, !UPT ;  /* 0x000000070b077290 */ /* 0x000fe200087fe4ff */
[----:B--2---:R-:W-:Y:S02]  /*14a0*/  IADD3 R22, PT, PT, R22, R23, R8 ;  /* 0x0000001716167210 */ /* 0x004fe40007ffe008 */
[----:B0-----:R-:W-:-:S04]  /*14b0*/  IADD3 R8, P1, PT, R2, -UR8, RZ ;  /* 0x8000000802087c10 */ /* 0x001fc8000ff3e0ff */
[----:B------:R-:W-:Y:S02]  /*14c0*/  ISETP.GE.U32.AND P0, PT, R8, UR5, PT ;  /* 0x0000000508007c0c */ /* 0x000fe4000bf06070 */
[----:B---3--:R-:W-:Y:S02]  /*14d0*/  IADD3 R22, PT, PT, R25, R24, R22 ;  /* 0x0000001819167210 */ /* 0x008fe40007ffe016 */
[----:B-1----:R-:W-:-:S04]  /*14e0*/  IADD3.X R4, PT, PT, R3, ~UR9, RZ, P1, !PT ;  /* 0x8000000903047c10 */ /* 0x002fc80008ffe4ff */
[----:B------:R-:W-:Y:S02]  /*14f0*/  ISETP.GE.U32.AND.EX P0, PT, R4, UR11, PT, P0 ;  /* 0x0000000b04007c0c */ /* 0x000fe4000bf06100 */
[----:B----4-:R-:W-:-:S04]  /*1500*/  IADD3 R22, PT, PT, R27, R26, R22 ;  /* 0x0000001a1b167210 */ /* 0x010fc80007ffe016 */
[----:B-----5:R-:W-:-:S04]  /*1510*/  IADD3 R18, PT, PT, R19, R18, R22 ;  /* 0x0000001213127210 */ /* 0x020fc80007ffe016 */
[----:B------:R-:W-:-:S04]  /*1520*/  IADD3 R10, PT, PT, R10, R15, R18 ;  /* 0x0000000f0a0a7210 */ /* 0x000fc80007ffe012 */
[----:B------:R-:W-:-:S04]  /*1530*/  IADD3 R10, PT, PT, R16, R17, R10 ;  /* 0x00000011100a7210 */ /* 0x000fc80007ffe00a */
[----:B------:R-:W-:-:S04]  /*1540*/  IADD3 R10, PT, PT, R13, R14, R10 ;  /* 0x0000000e0d0a7210 */ /* 0x000fc80007ffe00a */
[----:B------:R-:W-:Y:S01]  /*1550*/  IADD3 R8, PT, PT, R21, R12, R10 ;  /* 0x0000000c15087210 */ /* 0x000fe20007ffe00a */
[----:B------:R-:W-:Y:S06]  /*1560*/  @!P0 BRA `(.L_x_73) ;  /* 0x00000008000c8947 */ /* 0x000fec0003800000 */
[----:B------:R-:W-:Y:S02]  /*1570*/  UIADD3 UR8, UP0, UPT, UR5, UR8, URZ ;  /* 0x0000000805087290 */ /* 0x000fe4000ff1e0ff */
[----:B------:R-:W-:Y:S01]  /*1580*/  IMAD.U32 R5, RZ, RZ, UR5 ;  /* 0x00000005ff057e24 */ /* 0x000fe2000f8e00ff */
[----:B------:R-:W-:Y:S01]  /*1590*/  UIADD3 UR4, UPT, UPT, UR4, 0x1, URZ ;  /* 0x0000000104047890 */ /* 0x000fe2000fffe0ff */
[----:B------:R-:W-:Y:S01]  /*15a0*/  IMAD.MOV.U32 R10, RZ, RZ, R6 ;  /* 0x000000ffff0a7224 */ /* 0x000fe200078e0006 */
[----:B------:R-:W-:Y:S01]  /*15b0*/  UIADD3.X UR9, UPT, UPT, UR11, UR9, URZ, UP0, !UPT ;  /* 0x000000090b097290 */ /* 0x000fe200087fe4ff */
[----:B------:R-:W-:Y:S01]  /*15c0*/  VIADD R7, R7, -UR5 ;  /* 0x8000000507077c36 */ /* 0x000fe20008000000 */
[----:B------:R-:W-:Y:S01]  /*15d0*/  ISETP.LT.U32.AND P0, PT, R20, UR8, PT ;  /* 0x0000000814007c0c */ /* 0x000fe2000bf01070 */
[----:B------:R-:W-:Y:S01]  /*15e0*/  IMAD.WIDE R10, R5, 0x4, R10 ;  /* 0x00000004050a7825 */ /* 0x000fe200078e020a */
[----:B------:R-:W-:-:S03]  /*15f0*/  UMOV UR10, UR6 ;  /* 0x00000006000a7c82 */ /* 0x000fc60008000000 */
[----:B------:R-:W-:Y:S02]  /*1600*/  IMAD.U32 R4, RZ, RZ, UR9 ;  /* 0x00000009ff047e24 */ /* 0x000fe4000f8e00ff */
[----:B------:R-:W-:-:S03]  /*1610*/  IMAD.MOV.U32 R6, RZ, RZ, R10 ;  /* 0x000000ffff067224 */ /* 0x000fc600078e000a */
[----:B------:R-:W-:-:S13]  /*1620*/  ISETP.GT.U32.AND.EX P0, PT, R4, R9, PT, P0 ;  /* 0x000000090400720c */ /* 0x000fda0003f04100 */
[----:B------:R-:W-:Y:S05]  /*1630*/  @!P0 BRA `(.L_x_75) ;  /* 0xfffffffc003c8947 */ /* 0x000fea000383ffff */
[----:B------:R-:W-:-:S05]  /*1640*/  UMOV UR6, UR5 ;  /* 0x0000000500067c82 */ /* 0x000fca0008000000 */
.L_x_74:
[C---:B------:R-:W-:Y:S01]  /*1650*/  VIADD R5, R2.reuse, -UR8 ;  /* 0x8000000802057c36 */ /* 0x040fe20008000000 */
[----:B------:R-:W-:Y:S01]  /*1660*/  ISETP.LE.U32.AND P1, PT, R2, UR8, PT ;  /* 0x0000000802007c0c */ /* 0x000fe2000bf23070 */
[----:B------:R-:W-:Y:S01]  /*1670*/  IMAD.U32 R4, RZ, RZ, UR9 ;  /* 0x00000009ff047e24 */ /* 0x000fe2000f8e00ff */
[----:B------:R-:W-:Y:S02]  /*1680*/  BSSY.RECONVERGENT B1, `(.L_x_73) ;  /* 0x0000071000017945 */ /* 0x000fe40003800200 */
[----:B------:R-:W-:-:S04]  /*1690*/  ISETP.GE.AND P0, PT, R0, R5, PT ;  /* 0x000000050000720c */ /* 0x000fc80003f06270 */
[----:B------:R-:W-:-:S13]  /*16a0*/  ISETP.GE.U32.OR.EX P0, PT, R4, R3, P0, P1 ;  /* 0x000000030400720c */ /* 0x000fda0000706510 */
[----:B------:R-:W-:Y:S05]  /*16b0*/  @P0 BRA `(.L_x_76) ;  /* 0x0000000400b40947 */ /* 0x000fea0003800000 */
[----:B------:R-:W0:Y:S01]  /*16c0*/  LDC R4, c[0x0][0x3c0] ;  /* 0x0000f000ff047b82 */ /* 0x000e220000000800 */
[----:B------:R-:W-:Y:S01]  /*16d0*/  USHF.L.U32 UR5, UR16, 0xc, URZ ;  /* 0x0000000c10057899 */ /* 0x000fe200080006ff */
[----:B------:R-:W-:Y:S01]  /*16e0*/  LOP3.LUT R3, RZ, R0, RZ, 0x33, !PT ;  /* 0x00000000ff037212 */ /* 0x000fe200078e33ff */
[----:B------:R-:W-:Y:S02]  /*16f0*/  BSSY.RECONVERGENT B2, `(.L_x_77) ;  /* 0x000002e000027945 */ /* 0x000fe40003800200 */
[----:B------:R-:W-:-:S06]  /*1700*/  UIADD3 UR5, UPT, UPT, UR5, UR6, URZ ;  /* 0x0000000605057290 */ /* 0x000fcc000fffe0ff */
[----:B------:R-:W-:Y:S01]  /*1710*/  IADD3 R2, PT, PT, R2, -UR5, R3 ;  /* 0x8000000502027c10 */ /* 0x000fe2000fffe003 */
[----:B0-----:R-:W-:-:S04]  /*1720*/  IMAD R3, R4, UR4, RZ ;  /* 0x0000000404037c24 */ /* 0x001fc8000f8e02ff */
[----:B------:R-:W-:-:S05]  /*1730*/  IMAD R2, R3, -0x1000, R2 ;  /* 0xfffff00003027824 */ /* 0x000fca00078e0202 */
[C---:B------:R-:W-:Y:S02]  /*1740*/  ISETP.GE.U32.AND P0, PT, R2.reuse, 0xf00, PT ;  /* 0x00000f000200780c */ /* 0x040fe40003f06070 */
[----:B------:R-:W-:Y:S01]  /*1750*/  LEA.HI R20, R2, 0x1, RZ, 0x18 ;  /* 0x0000000102147811 */ /* 0x000fe200078fc0ff */
[----:B------:R-:W-:-:S03]  /*1760*/  IMAD.MOV.U32 R2, RZ, RZ, R0 ;  /* 0x000000ffff027224 */ /* 0x000fc600078e0000 */
[----:B------:R-:W-:-:S04]  /*1770*/  LOP3.LUT R21, R20, 0xf, RZ, 0xc0, !PT ;  /* 0x0000000f14157812 */ /* 0x000fc800078ec0ff */
[----:B------:R-:W-:-:S03]  /*1780*/  ISETP.NE.AND P1, PT, R21, RZ, PT ;  /* 0x000000ff1500720c */ /* 0x000fc60003f25270 */
[----:B------:R-:W-:Y:S10]  /*1790*/  @!P0 BRA `(.L_x_78) ;  /* 0x00000000008c8947 */ /* 0x000ff40003800000 */
[----:B------:R-:W-:-:S04]  /*17a0*/  LEA.HI R2, R7, 0x1, RZ, 0x18 ;  /* 0x0000000107027811 */ /* 0x000fc800078fc0ff */
[----:B------:R-:W-:Y:S01]  /*17b0*/  LOP3.LUT R3, R2, 0x1fffff0, RZ, 0xc0, !PT ;  /* 0x01fffff002037812 */ /* 0x000fe200078ec0ff */
[----:B------:R-:W-:-:S04]  /*17c0*/  IMAD.MOV.U32 R2, RZ, RZ, R0 ;  /* 0x000000ffff027224 */ /* 0x000fc800078e0000 */
[----:B------:R-:W-:-:S07]  /*17d0*/  IMAD.MOV R3, RZ, RZ, -R3 ;  /* 0x000000ffff037224 */ /* 0x000fce00078e0a03 */
.L_x_79:
[----:B------:R-:W-:-:S05]  /*17e0*/  IMAD.MOV.U32 R10, RZ, RZ, R6 ;  /* 0x000000ffff0a7224 */ /* 0x000fca00078e0006 */
        /* <DEDUP_REMOVED lines=16> */
[----:B------:R-:W-:-:S02]  /*18f0*/  VIADD R3, R3, 0x10 ;  /* 0x0000001003037836 */ /* 0x000fc40000000000 */
[----:B------:R-:W-:-:S03]  /*1900*/  VIADD R2, R2, 0x1000 ;  /* 0x0000100002027836 */ /* 0x000fc60000000000 */
[----:B------:R-:W-:Y:S02]  /*1910*/  ISETP.NE.AND P0, PT, R3, RZ, PT ;  /* 0x000000ff0300720c */ /* 0x000fe40003f05270 */
[----:B--2---:R-:W-:-:S04]  /*1920*/  IADD3 R14, PT, PT, R14, R15, R8 ;  /* 0x0000000f0e0e7210 */ /* 0x004fc80007ffe008 */
[----:B---3--:R-:W-:-:S04]  /*1930*/  IADD3 R14, PT, PT, R16, R17, R14 ;  /* 0x00000011100e7210 */ /* 0x008fc80007ffe00e */
[----:B----4-:R-:W-:-:S04]  /*1940*/  IADD3 R14, PT, PT, R18, R19, R14 ;  /* 0x00000013120e7210 */ /* 0x010fc80007ffe00e */
[----:B-----5:R-:W-:-:S04]  /*1950*/  IADD3 R14, PT, PT, R22, R23, R14 ;  /* 0x00000017160e7210 */ /* 0x020fc80007ffe00e */
[----:B------:R-:W-:-:S04]  /*1960*/  IADD3 R14, PT, PT, R24, R25, R14 ;  /* 0x00000019180e7210 */ /* 0x000fc80007ffe00e */
[----:B------:R-:W-:Y:S02]  /*1970*/  IADD3 R13, PT, PT, R6, R13, R14 ;  /* 0x0000000d060d7210 */ /* 0x000fe40007ffe00e */
[----:B------:R-:W-:-:S05]  /*1980*/  IADD3 R6, P2, PT, R10, 0x4000, RZ ;  /* 0x000040000a067810 */ /* 0x000fca0007f5e0ff */
[----:B0-----:R-:W-:Y:S01]  /*1990*/  IMAD.X R11, RZ, RZ, R11, P2 ;  /* 0x000000ffff0b7224 */ /* 0x001fe200010e060b */
[----:B------:R-:W-:-:S04]  /*19a0*/  IADD3 R9, PT, PT, R12, R9, R13 ;  /* 0x000000090c097210 */ /* 0x000fc80007ffe00d */
[----:B------:R-:W-:Y:S01]  /*19b0*/  IADD3 R8, PT, PT, R5, R4, R9 ;  /* 0x0000000405087210 */ /* 0x000fe20007ffe009 */
[----:B------:R-:W-:Y:S06]  /*19c0*/  @P0 BRA `(.L_x_79) ;  /* 0xfffffffc00840947 */ /* 0x000fec000383ffff */
.L_x_78:
[----:B------:R-:W-:Y:S05]  /*19d0*/  BSYNC.RECONVERGENT B2 ;  /* 0x0000000000027941 */ /* 0x000fea0003800200 */
.L_x_77:
[----:B------:R-:W-:Y:S05]  /*19e0*/  @!P1 BRA `(.L_x_76) ;  /* 0x0000000000e89947 */ /* 0x000fea0003800000 */
[----:B------:R-:W-:Y:S01]  /*19f0*/  ISETP.GE.U32.AND P0, PT, R21, 0x8, PT ;  /* 0x000000081500780c */ /* 0x000fe20003f06070 */
[----:B------:R-:W-:Y:S01]  /*1a00*/  BSSY.RECONVERGENT B2, `(.L_x_80) ;  /* 0x0000015000027945 */ /* 0x000fe20003800200 */
[----:B------:R-:W-:-:S04]  /*1a10*/  LOP3.LUT R15, R20, 0x7, RZ, 0xc0, !PT ;  /* 0x00000007140f7812 */ /* 0x000fc800078ec0ff */
[----:B------:R-:W-:-:S07]  /*1a20*/  ISETP.NE.AND P1, PT, R15, RZ, PT ;  /* 0x000000ff0f00720c */ /* 0x000fce0003f25270 */
[----:B------:R-:W-:Y:S06]  /*1a30*/  @!P0 BRA `(.L_x_81) ;  /* 0x0000000000448947 */ /* 0x000fec0003800000 */
[----:B------:R-:W-:-:S05]  /*1a40*/  IADD3 R3, P0, PT, R2, UR8, RZ ;  /* 0x0000000802037c10 */ /* 0x000fca000ff1e0ff */
[----:B------:R-:W-:Y:S01]  /*1a50*/  IMAD.X R6, RZ, RZ, UR9, P0 ;  /* 0x00000009ff067e24 */ /* 0x000fe200080e06ff */
[----:B------:R-:W-:-:S04]  /*1a60*/  LEA R4, P0, R3, UR12, 0x2 ;  /* 0x0000000c03047c11 */ /* 0x000fc8000f8010ff */
        /* <DEDUP_REMOVED lines=8> */
[----:B------:R-:W5:Y:S01]  /*1af0*/  LDG.E R13, desc[UR14][R4.64+0x1c00] ;  /* 0x001c000e040d7981 */ /* 0x000f62000c1e1900 */
[----:B------:R-:W-:Y:S01]  /*1b00*/  VIADD R2, R2, 0x800 ;  /* 0x0000080002027836 */ /* 0x000fe20000000000 */
[----:B--2---:R-:W-:-:S04]  /*1b10*/  IADD3 R3, PT, PT, R6, R3, R8 ;  /* 0x0000000306037210 */ /* 0x004fc80007ffe008 */
[----:B---3--:R-:W-:-:S04]  /*1b20*/  IADD3 R3, PT, PT, R9, R10, R3 ;  /* 0x0000000a09037210 */ /* 0x008fc80007ffe003 */
[----:B----4-:R-:W-:-:S04]  /*1b30*/  IADD3 R3, PT, PT, R11, R12, R3 ;  /* 0x0000000c0b037210 */ /* 0x010fc80007ffe003 */
[----:B-----5:R-:W-:-:S07]  /*1b40*/  IADD3 R8, PT, PT, R13, R14, R3 ;  /* 0x0000000e0d087210 */ /* 0x020fce0007ffe003 */
.L_x_81:
[----:B------:R-:W-:Y:S05]  /*1b50*/  BSYNC.RECONVERGENT B2 ;  /* 0x0000000000027941 */ /* 0x000fea0003800200 */
.L_x_80:
[----:B------:R-:W-:Y:S05]  /*1b60*/  @!P1 BRA `(.L_x_76) ;  /* 0x0000000000889947 */ /* 0x000fea0003800000 */
[----:B------:R-:W-:Y:S01]  /*1b70*/  ISETP.GE.U32.AND P0, PT, R15, 0x4, PT ;  /* 0x000000040f00780c */ /* 0x000fe20003f06070 */
[----:B------:R-:W-:Y:S01]  /*1b80*/  BSSY.RECONVERGENT B2, `(.L_x_82) ;  /* 0x000000e000027945 */ /* 0x000fe20003800200 */
[----:B------:R-:W-:-:S11]  /*1b90*/  LOP3.LUT P1, RZ, R20, 0x3, RZ, 0xc0, !PT ;  /* 0x0000000314ff7812 */ /* 0x000fd6000782c0ff */
[----:B------:R-:W-:Y:S05]  /*1ba0*/  @!P0 BRA `(.L_x_83) ;  /* 0x00000000002c8947 */ /* 0x000fea0003800000 */
[----:B------:R-:W-:-:S05]  /*1bb0*/  IADD3 R3, P0, PT, R2, UR8, RZ ;  /* 0x0000000802037c10 */ /* 0x000fca000ff1e0ff */
[----:B------:R-:W-:Y:S01]  /*1bc0*/  IMAD.X R6, RZ, RZ, UR9, P0 ;  /* 0x00000009ff067e24 */ /* 0x000fe200080e06ff */
[----:B------:R-:W-:-:S04]  /*1bd0*/  LEA R4, P0, R3, UR12, 0x2 ;  /* 0x0000000c03047c11 */ /* 0x000fc8000f8010ff */
[----:B------:R-:W-:-:S05]  /*1be0*/  LEA.HI.X R5, R3, UR13, R6, 0x2, P0 ;  /* 0x0000000d03057c11 */ /* 0x000fca00080f1406 */
[----:B------:R-:W2:Y:S04]  /*1bf0*/  LDG.E R3, desc[UR14][R4.64] ;  /* 0x0000000e04037981 */ /* 0x000ea8000c1e1900 */
[----:B------:R-:W2:Y:S04]  /*1c00*/  LDG.E R6, desc[UR14][R4.64+0x400] ;  /* 0x0004000e04067981 */ /* 0x000ea8000c1e1900 */
[----:B------:R-:W3:Y:S04]  /*1c10*/  LDG.E R10, desc[UR14][R4.64+0x800] ;  /* 0x0008000e040a7981 */ /* 0x000ee8000c1e1900 */
[----:B------:R-:W3:Y:S01]  /*1c20*/  LDG.E R9, desc[UR14][R4.64+0xc00] ;  /* 0x000c000e04097981 */ /* 0x000ee2000c1e1900 */
[----:B------:R-:W-:Y:S01]  /*1c30*/  VIADD R2, R2, 0x400 ;  /* 0x0000040002027836 */ /* 0x000fe20000000000 */
[----:B--2---:R-:W-:-:S04]  /*1c40*/  IADD3 R3, PT, PT, R6, R3, R8 ;  /* 0x0000000306037210 */ /* 0x004fc80007ffe008 */
[----:B---3--:R-:W-:-:S07]  /*1c50*/  IADD3 R8, PT, PT, R9, R10, R3 ;  /* 0x0000000a09087210 */ /* 0x008fce0007ffe003 */
.L_x_83:
[----:B------:R-:W-:Y:S05]  /*1c60*/  BSYNC.RECONVERGENT B2 ;  /* 0x0000000000027941 */ /* 0x000fea0003800200 */
.L_x_82:
[----:B------:R-:W-:Y:S05]  /*1c70*/  @!P1 BRA `(.L_x_76) ;  /* 0x0000000000449947 */ /* 0x000fea0003800000 */
[----:B------:R-:W-:Y:S02]  /*1c80*/  LOP3.LUT R7, R7, 0xffff, RZ, 0xc0, !PT ;  /* 0x0000ffff07077812 */ /* 0x000fe400078ec0ff */
[----:B------:R-:W-:Y:S02]  /*1c90*/  IADD3 R6, P0, PT, R2, UR10, RZ ;  /* 0x0000000a02067c10 */ /* 0x000fe4000ff1e0ff */
[----:B------:R-:W-:Y:S02]  /*1ca0*/  LEA.HI R2, R7, 0x1, RZ, 0x18 ;  /* 0x0000000107027811 */ /* 0x000fe400078fc0ff */
[----:B------:R-:W-:Y:S01]  /*1cb0*/  LEA R5, P1, R6, UR12, 0x2 ;  /* 0x0000000c06057c11 */ /* 0x000fe2000f8210ff */
[----:B------:R-:W-:Y:S01]  /*1cc0*/  IMAD.X R3, RZ, RZ, UR7, P0 ;  /* 0x00000007ff037e24 */ /* 0x000fe200080e06ff */
[----:B------:R-:W-:-:S04]  /*1cd0*/  LOP3.LUT R2, R2, 0x3, RZ, 0xc0, !PT ;  /* 0x0000000302027812 */ /* 0x000fc800078ec0ff */
[----:B------:R-:W-:Y:S01]  /*1ce0*/  LEA.HI.X R6, R6, UR13, R3, 0x2, P1 ;  /* 0x0000000d06067c11 */ /* 0x000fe200088f1403 */
[----:B------:R-:W-:-:S07]  /*1cf0*/  IMAD.MOV R4, RZ, RZ, -R2 ;  /* 0x000000ffff047224 */ /* 0x000fce00078e0a02 */
.L_x_84:
[----:B------:R-:W-:Y:S02]  /*1d00*/  IMAD.MOV.U32 R3, RZ, RZ, R6 ;  /* 0x000000ffff037224 */ /* 0x000fe400078e0006 */
[----:B------:R-:W-:-:S05]  /*1d10*/  IMAD.MOV.U32 R2, RZ, RZ, R5 ;  /* 0x000000ffff027224 */ /* 0x000fca00078e0005 */
[----:B------:R-:W2:Y:S01]  /*1d20*/  LDG.E R3, desc[UR14][R2.64] ;  /* 0x0000000e02037981 */ /* 0x000ea2000c1e1900 */
[----:B------:R-:W-:Y:S01]  /*1d30*/  VIADD R4, R4, 0x1 ;  /* 0x0000000104047836 */ /* 0x000fe20000000000 */
[----:B------:R-:W-:-:S04]  /*1d40*/  IADD3 R5, P1, PT, R5, 0x400, RZ ;  /* 0x0000040005057810 */ /* 0x000fc80007f3e0ff */
[----:B------:R-:W-:Y:S01]  /*1d50*/  ISETP.NE.AND P0, PT, R4, RZ, PT ;  /* 0x000000ff0400720c */ /* 0x000fe20003f05270 */
[----:B------:R-:W-:Y:S02]  /*1d60*/  IMAD.X R6, RZ, RZ, R6, P1 ;  /* 0x000000ffff067224 */ /* 0x000fe400008e0606 */
[----:B--2---:R-:W-:-:S10]  /*1d70*/  IMAD.IADD R8, R3, 0x1, R8 ;  /* 0x0000000103087824 */ /* 0x004fd400078e0208 */
[----:B------:R-:W-:Y:S05]  /*1d80*/  @P0 BRA `(.L_x_84) ;  /* 0xfffffffc00dc0947 */ /* 0x000fea000383ffff */
.L_x_76:
[----:B------:R-:W-:Y:S05]  /*1d90*/  BSYNC.RECONVERGENT B1 ;  /* 0x0000000000017941 */ /* 0x000fea0003800200 */
.L_x_73:
        /* <DEDUP_REMOVED lines=37> */
[----:B0-----:R-:W0:Y:S01]  /*1ff0*/  LDS.64 R2, [UR4+0x20] ;  /* 0x00002004ff027984 */ /* 0x001e220008000a00 */
[----:B-1----:R-:W-:-:S04]  /*2000*/  IADD3 R0, PT, PT, R4, R0, R9 ;  /* 0x0000000004007210 */ /* 0x002fc80007ffe009 */
[----:B------:R-:W-:-:S04]  /*2010*/  IADD3 R0, PT, PT, R6, R0, R5 ;  /* 0x0000000006007210 */ /* 0x000fc80007ffe005 */
[----:B0-----:R-:W-:-:S05]  /*2020*/  IADD3 R0, PT, PT, R2, R0, R7 ;  /* 0x0000000002007210 */ /* 0x001fca0007ffe007 */
[----:B------:R-:W-:-:S07]  /*2030*/  IMAD.IADD R9, R0, 0x1, R3 ;  /* 0x0000000100097824 */ /* 0x000fce00078e0203 */
.L_x_72:
[----:B------:R-:W-:Y:S05]  /*2040*/  BSYNC.RECONVERGENT B0 ;  /* 0x0000000000007941 */ /* 0x000fea0003800200 */
.L_x_57:
[----:B------:R-:W-:Y:S05]  /*2050*/  @P0 EXIT ;  /* 0x000000000000094d */ /* 0x000fea0003800000 */
[----:B------:R-:W3:Y:S02]  /*2060*/  LDCU.64 UR4, c[0x0][0x388] ;  /* 0x00007100ff0477ac */ /* 0x000ee40008000a00 */
[----:B---3--:R-:W-:-:S06]  /*2070*/  UIMAD.WIDE.U32 UR4, UR16, 0x4, UR4 ;  /* 0x00000004100478a5 */ /* 0x008fcc000f8e0004 */
[----:B0-----:R-:W-:Y:S02]  /*2080*/  IMAD.U32 R2, RZ, RZ, UR4 ;  /* 0x00000004ff027e24 */ /* 0x001fe4000f8e00ff */
[----:B------:R-:W-:-:S05]  /*2090*/  IMAD.U32 R3, RZ, RZ, UR5 ;  /* 0x00000005ff037e24 */ /* 0x000fca000f8e00ff */
[----:B------:R-:W-:Y:S01]  /*20a0*/  STG.E desc[UR14][R2.64], R9 ;  /* 0x0000000902007986 */ /* 0x000fe2000c10190e */
[----:B------:R-:W-:Y:S05]  /*20b0*/  EXIT ;  /* 0x000000000000794d */ /* 0x000fea0003800000 */
.L_x_85:
        /* <DEDUP_REMOVED lines=12> */
.L_x_275:


//--------------------- .text._ZN3cub18CUB_300001_SM_10006detail6reduce28DeviceReduceSingleTileKernelINS2_10policy_hubIiyN4cuda3std3__44plusIiEEE10Policy1000EN6thrust24THRUST_300001_SM_1000_NS6detail15normal_iteratorINSD_10device_ptrIiEEEEPiyS9_iiNS7_10__identityEEEvT0_T1_T2_T3_T4_T6_ --------------------------
	.section	.text._ZN3cub18CUB_300001_SM_10006detail6reduce28DeviceReduceSingleTileKernelINS2_10policy_hubIiyN4cuda3std3__44plusIiEEE10Policy1000EN6thrust24THRUST_300001_SM_1000_NS6detail15normal_iteratorINSD_10device_ptrIiEEEEPiyS9_iiNS7_10__identityEEEvT0_T1_T2_T3_T4_T6_,"ax",@progbits
	.align	128
        .global         _ZN3cub18CUB_300001_SM_10006detail6reduce28DeviceReduceSingleTileKernelINS2_10policy_hubIiyN4cuda3std3__44plusIiEEE10Policy1000EN6thrust24THRUST_300001_SM_1000_NS6detail15normal_iteratorINSD_10device_ptrIiEEEEPiyS9_iiNS7_10__identityEEEvT0_T1_T2_T3_T4_T6_
        .type           _ZN3cub18CUB_300001_SM_10006detail6reduce28DeviceReduceSingleTileKernelINS2_10policy_hubIiyN4cuda3std3__44plusIiEEE10Policy1000EN6thrust24THRUST_300001_SM_1000_NS6detail15normal_iteratorINSD_10device_ptrIiEEEEPiyS9_iiNS7_10__identityEEEvT0_T1_T2_T3_T4_T6_,@function
        .size           _ZN3cub18CUB_300001_SM_10006detail6reduce28DeviceReduceSingleTileKernelINS2_10policy_hubIiyN4cuda3std3__44plusIiEEE10Policy1000EN6thrust24THRUST_300001_SM_1000_NS6detail15normal_iteratorINSD_10device_ptrIiEEEEPiyS9_iiNS7_10__identityEEEvT0_T1_T2_T3_T4_T6_,(.L_x_276 - _ZN3cub18CUB_300001_SM_10006detail6reduce28DeviceReduceSingleTileKernelINS2_10policy_hubIiyN4cuda3std3__44plusIiEEE10Policy1000EN6thrust24THRUST_300001_SM_1000_NS6detail15normal_iteratorINSD_10device_ptrIiEEEEPiyS9_iiNS7_10__identityEEEvT0_T1_T2_T3_T4_T6_)
        .other          _ZN3cub18CUB_300001_SM_10006detail6reduce28DeviceReduceSingleTileKernelINS2_10policy_hubIiyN4cuda3std3__44plusIiEEE10Policy1000EN6thrust24THRUST_300001_SM_1000_NS6detail15normal_iteratorINSD_10device_ptrIiEEEEPiyS9_iiNS7_10__identityEEEvT0_T1_T2_T3_T4_T6_,@"STO_CUDA_ENTRY STV_DEFAULT"
_ZN3cub18CUB_300001_SM_10006detail6reduce28DeviceReduceSingleTileKernelINS2_10policy_hubIiyN4cuda3std3__44plusIiEEE10Policy1000EN6thrust24THRUST_300001_SM_1000_NS6detail15normal_iteratorINSD_10device_ptrIiEEEEPiyS9_iiNS7_10__identityEEEvT0_T1_T2_T3_T4_T6_:
.text._ZN3cub18CUB_300001_SM_10006detail6reduce28DeviceReduceSingleTileKernelINS2_10policy_hubIiyN4cuda3std3__44plusIiEEE10Policy1000EN6thrust24THRUST_300001_SM_1000_NS6detail15normal_iteratorINSD_10device_ptrIiEEEEPiyS9_iiNS7_10__identityEEEvT0_T1_T2_T3_T4_T6_:
[----:B------:R-:W-:Y:S01]  /*0000*/  LDC R1, c[0x0][0x37c] ;  /* 0x0000df00ff017b82 */ /* 0x000fe20000000800 */
[----:B------:R-:W0:Y:S01]  /*0010*/  LDCU.64 UR4, c[0x0][0x390] ;  /* 0x00007200ff0477ac */ /* 0x000e220008000a00 */
[----:B------:R-:W1:Y:S01]  /*0020*/  LDCU.64 UR6, c[0x0][0x358] ;  /* 0x00006b00ff0677ac */ /* 0x000e620008000a00 */
[----:B0-----:R-:W-:Y:S02]  /*0030*/  IMAD.U32 R4, RZ, RZ, UR4 ;  /* 0x00000004ff047e24 */ /* 0x001fe4000f8e00ff */
[----:B------:R-:W-:-:S03]  /*0040*/  IMAD.U32 R0, RZ, RZ, UR5 ;  /* 0x00000005ff007e24 */ /* 0x000fc6000f8e00ff */
[----:B------:R-:W-:-:S04]  /*0050*/  ISETP.NE.U32.AND P0, PT, R4, RZ, PT ;  /* 0x000000ff0400720c */ /* 0x000fc80003f05070 */
[----:B------:R-:W-:-:S13]  /*0060*/  ISETP.NE.AND.EX P0, PT, R0, RZ, PT, P0 ;  /* 0x000000ff0000720c */ /* 0x000fda0003f05300 */
        /* <DEDUP_REMOVED lines=8> */
.L_x_86:
[----:B------:R-:W-:Y:S01]  /*00f0*/  ISETP.GT.U32.AND P0, PT, R4, 0xfff, PT ;  /* 0x00000fff0400780c */ /* 0x000fe20003f04070 */
[----:B------:R-:W-:Y:S03]  /*0100*/  BSSY.RECONVERGENT B0, `(.L_x_87) ;  /* 0x00001d1000007945 */ /* 0x000fe60003800200 */
[----:B------:R-:W-:-:S13]  /*0110*/  ISETP.GT.U32.AND.EX P0, PT, R0, RZ, PT, P0 ;  /* 0x000000ff0000720c */ /* 0x000fda0003f04100 */
[----:B------:R-:W-:Y:S05]  /*0120*/  @P0 BRA `(.L_x_88) ;  /* 0x0000000c00940947 */ /* 0x000fea0003800000 */
[----:B------:R-:W0:Y:S01]  /*0130*/  S2R R5, SR_TID.X ;  /* 0x0000000000057919 */ /* 0x000e220000002100 */
[----:B------:R-:W-:Y:S01]  /*0140*/  BSSY.RECONVERGENT B1, `(.L_x_89) ;  /* 0x0000009000017945 */ /* 0x000fe20003800200 */
[----:B------:R-:W-:Y:S01]  /*0150*/  IMAD.MOV.U32 R6, RZ, RZ, RZ ;  /* 0x000000ffff067224 */ /* 0x000fe200078e00ff */
[----:B0-----:R-:W-:Y:S01]  /*0160*/  ISETP.GE.U32.AND P0, PT, R5, R4, PT ;  /* 0x000000040500720c */ /* 0x001fe20003f06070 */
[----:B------:R-:W-:-:S12]  /*0170*/  IMAD.MOV.U32 R7, RZ, RZ, R5 ;  /* 0x000000ffff077224 */ /* 0x000fd800078e0005 */
[----:B------:R-:W-:Y:S05]  /*0180*/  @P0 BRA `(.L_x_90) ;  /* 0x0000000000100947 */ /* 0x000fea0003800000 */
[----:B------:R-:W0:Y:S02]  /*0190*/  LDC.64 R2, c[0x0][0x380] ;  /* 0x0000e000ff027b82 */ /* 0x000e240000000a00 */
[----:B0-----:R-:W-:-:S05]  /*01a0*/  IMAD.WIDE.U32 R2, R5, 0x4, R2 ;  /* 0x0000000405027825 */ /* 0x001fca00078e0002 */
[----:B------:R0:W5:Y:S01]  /*01b0*/  LDG.E R6, desc[UR6][R2.64] ;  /* 0x0000000602067981 */ /* 0x000162000c1e1900 */
[----:B------:R-:W-:-:S07]  /*01c0*/  VIADD R7, R5, 0x100 ;  /* 0x0000010005077836 */ /* 0x000fce0000000000 */
.L_x_90:
[----:B------:R-:W-:Y:S05]  /*01d0*/  BSYNC.RECONVERGENT B1 ;  /* 0x0000000000017941 */ /* 0x000fea0003800200 */
.L_x_89:
[----:B------:R-:W-:Y:S01]  /*01e0*/  ISETP.GE.U32.AND P0, PT, R7, R4, PT ;  /* 0x000000040700720c */ /* 0x000fe20003f06070 */
[----:B------:R-:W-:-:S12]  /*01f0*/  BSSY.RECONVERGENT B1, `(.L_x_91) ;  /* 0x0000060000017945 */ /* 0x000fd80003800200 */
[----:B------:R-:W-:Y:S05]  /*0200*/  @P0 BRA `(.L_x_92) ;  /* 0x0000000400780947 */ /* 0x000fea0003800000 */
[----:B0-----:R-:W-:Y:S01]  /*0210*/  LOP3.LUT R3, RZ, R7, RZ, 0x33, !PT ;  /* 0x00000007ff037212 */ /* 0x001fe200078e33ff */
[----:B------:R-:W-:Y:S04]  /*0220*/  BSSY.RECONVERGENT B2, `(.L_x_93) ;  /* 0x000002c000027945 */ /* 0x000fe80003800200 */
[----:B------:R-:W-:-:S05]  /*0230*/  IMAD.IADD R3, R3, 0x1, R4 ;  /* 0x0000000103037824 */ /* 0x000fca00078e0204 */
[C---:B------:R-:W-:Y:S02]  /*0240*/  ISETP.GE.U32.AND P0, PT, R3.reuse, 0xf00, PT ;  /* 0x00000f000300780c */ /* 0x040fe40003f06070 */
[----:B------:R-:W-:-:S04]  /*0250*/  LEA.HI R8, R3, 0x1, RZ, 0x18 ;  /* 0x0000000103087811 */ /* 0x000fc800078fc0ff */
[----:B------:R-:W-:-:S04]  /*0260*/  LOP3.LUT R22, R8, 0xf, RZ, 0xc0, !PT ;  /* 0x0000000f08167812 */ /* 0x000fc800078ec0ff */
[----:B------:R-:W-:-:S03]  /*0270*/  ISETP.NE.AND P1, PT, R22, RZ, PT ;  /* 0x000000ff1600720c */ /* 0x000fc60003f25270 */
[----:B------:R-:W-:Y:S10]  /*0280*/  @!P0 BRA `(.L_x_94) ;  /* 0x0000000000948947 */ /* 0x000ff40003800000 */
[----:B------:R-:W0:Y:S01]  /*0290*/  LDC.64 R2, c[0x0][0x380] ;  /* 0x0000e000ff027b82 */ /* 0x000e220000000a00 */
[----:B------:R-:W-:-:S05]  /*02a0*/  LOP3.LUT R9, R8, 0x1fffff0, RZ, 0xc0, !PT ;  /* 0x01fffff008097812 */ /* 0x000fca00078ec0ff */
[----:B------:R-:W-:Y:S02]  /*02b0*/  IMAD.MOV R9, RZ, RZ, -R9 ;  /* 0x000000ffff097224 */ /* 0x000fe400078e0a09 */
[----:B0-----:R-:W-:-:S03]  /*02c0*/  IMAD.WIDE.U32 R2, R7, 0x4, R2 ;  /* 0x0000000407027825 */ /* 0x001fc600078e0002 */
[----:B------:R-:W-:-:S05]  /*02d0*/  IADD3 R15, P0, PT, R2, 0x2000, RZ ;  /* 0x00002000020f7810 */ /* 0x000fca0007f1e0ff */
[----:B------:R-:W-:-:S08]  /*02e0*/  IMAD.X R3, RZ, RZ, R3, P0 ;  /* 0x000000ffff037224 */ /* 0x000fd000000e0603 */
.L_x_95:
        /* <DEDUP_REMOVED lines=31> */
.L_x_94:
[----:B------:R-:W-:Y:S05]  /*04e0*/  BSYNC.RECONVERGENT B2 ;  /* 0x0000000000027941 */ /* 0x000fea0003800200 */
.L_x_93:
[----:B------:R-:W-:Y:S05]  /*04f0*/  @!P1 BRA `(.L_x_92) ;  /* 0x0000000000bc9947 */ /* 0x000fea0003800000 */
[----:B------:R-:W-:Y:S01]  /*0500*/  ISETP.GE.U32.AND P0, PT, R22, 0x8, PT ;  /* 0x000000081600780c */ /* 0x000fe20003f06070 */
[----:B------:R-:W-:Y:S01]  /*0510*/  BSSY.RECONVERGENT B2, `(.L_x_96) ;  /* 0x0000013000027945 */ /* 0x000fe20003800200 */
[----:B------:R-:W-:-:S04]  /*0520*/  LOP3.LUT R17, R8, 0x7, RZ, 0xc0, !PT ;  /* 0x0000000708117812 */ /* 0x000fc800078ec0ff */
[----:B------:R-:W-:-:S07]  /*0530*/  ISETP.NE.AND P1, PT, R17, RZ, PT ;  /* 0x000000ff1100720c */ /* 0x000fce0003f25270 */
[----:B------:R-:W-:Y:S06]  /*0540*/  @!P0 BRA `(.L_x_97) ;  /* 0x00000000003c8947 */ /* 0x000fec0003800000 */
[----:B------:R-:W0:Y:S02]  /*0550*/  LDC.64 R2, c[0x0][0x380] ;  /* 0x0000e000ff027b82 */ /* 0x000e240000000a00 */
[----:B0-----:R-:W-:-:S05]  /*0560*/  IMAD.WIDE R2, R7, 0x4, R2 ;  /* 0x0000000407027825 */ /* 0x001fca00078e0202 */
        /* <DEDUP_REMOVED lines=13> */
.L_x_97:
[----:B------:R-:W-:Y:S05]  /*0640*/  BSYNC.RECONVERGENT B2 ;  /* 0x0000000000027941 */ /* 0x000fea0003800200 */
.L_x_96:
        /* <DEDUP_REMOVED lines=11> */
[----:B------:R-:W3:Y:S01]  /*0700*/  LDG.E R12, desc[UR6][R2.64+0xc00] ;  /* 0x000c0006020c7981 */ /* 0x000ee2000c1e1900 */
[----:B------:R-:W-:Y:S01]  /*0710*/  VIADD R7, R7, 0x400 ;  /* 0x0000040007077836 */ /* 0x000fe20000000000 */
[----:B--2--5:R-:W-:-:S04]  /*0720*/  IADD3 R6, PT, PT, R8, R9, R6 ;  /* 0x0000000908067210 */ /* 0x024fc80007ffe006 */
[----:B---3--:R-:W-:-:S07]  /*0730*/  IADD3 R6, PT, PT, R12, R11, R6 ;  /* 0x0000000b0c067210 */ /* 0x008fce0007ffe006 */
.L_x_99:
[----:B------:R-:W-:Y:S05]  /*0740*/  BSYNC.RECONVERGENT B2 ;  /* 0x0000000000027941 */ /* 0x000fea0003800200 */
.L_x_98:
[----:B------:R-:W-:Y:S05]  /*0750*/  @!P1 BRA `(.L_x_92) ;  /* 0x0000000000249947 */ /* 0x000fea0003800000 */
[----:B------:R-:W0:Y:S01]  /*0760*/  LDC.64 R8, c[0x0][0x380] ;  /* 0x0000e000ff087b82 */ /* 0x000e220000000a00 */
[----:B------:R-:W-:-:S07]  /*0770*/  IMAD.MOV R10, RZ, RZ, -R10 ;  /* 0x000000ffff0a7224 */ /* 0x000fce00078e0a0a */
.L_x_100:
[----:B0-----:R-:W-:-:S06]  /*0780*/  IMAD.WIDE R2, R7, 0x4, R8 ;  /* 0x0000000407027825 */ /* 0x001fcc00078e0208 */
[----:B------:R-:W2:Y:S01]  /*0790*/  LDG.E R3, desc[UR6][R2.64] ;  /* 0x0000000602037981 */ /* 0x000ea2000c1e1900 */
[----:B------:R-:W-:Y:S02]  /*07a0*/  VIADD R10, R10, 0x1 ;  /* 0x000000010a0a7836 */ /* 0x000fe40000000000 */
[----:B------:R-:W-:-:S03]  /*07b0*/  VIADD R7, R7, 0x100 ;  /* 0x0000010007077836 */ /* 0x000fc60000000000 */
[----:B------:R-:W-:Y:S01]  /*07c0*/  ISETP.NE.AND P0, PT, R10, RZ, PT ;  /* 0x000000ff0a00720c */ /* 0x000fe20003f05270 */
[----:B--2--5:R-:W-:-:S12]  /*07d0*/  IMAD.IADD R6, R3, 0x1, R6 ;  /* 0x0000000103067824 */ /* 0x024fd800078e0206 */
[----:B------:R-:W-:Y:S05]  /*07e0*/  @P0 BRA `(.L_x_100) ;  /* 0xfffffffc00e40947 */ /* 0x000fea000383ffff */
.L_x_92:
[----:B------:R-:W-:Y:S05]  /*07f0*/  BSYNC.RECONVERGENT B1 ;  /* 0x0000000000017941 */ /* 0x000fea0003800200 */
.L_x_91:
[----:B------:R-:W-:-:S04]  /*0800*/  ISETP.GE.U32.AND P0, PT, R4, 0x100, PT ;  /* 0x000001000400780c */ /* 0x000fc80003f06070 */
[----:B------:R-:W-:-:S13]  /*0810*/  ISETP.GE.U32.AND.EX P0, PT, R0, RZ, PT, P0 ;  /* 0x000000ff0000720c */ /* 0x000fda0003f06100 */
[----:B------:R-:W-:Y:S05]  /*0820*/  @!P0 BRA `(.L_x_101) ;  /* 0x0000000000ac8947 */ /* 0x000fea0003800000 */
[----:B------:R-:W1:Y:S01]  /*0830*/  S2R R8, SR_LANEID ;  /* 0x0000000000087919 */ /* 0x000e620000000000 */
[----:B------:R-:W-:Y:S01]  /*0840*/  ISETP.NE.AND P5, PT, R5, RZ, PT ;  /* 0x000000ff0500720c */ /* 0x000fe20003fa5270 */
[----:B-----5:R-:W0:Y:S01]  /*0850*/  SHFL.DOWN PT, R0, R6, 0x1, 0x1f ;  /* 0x08201f0006007f89 */ /* 0x020e2200000e0000 */
[C---:B-1----:R-:W-:Y:S02]  /*0860*/  ISETP.GT.AND P0, PT, R8.reuse, 0x1e, PT ;  /* 0x0000001e0800780c */ /* 0x042fe40003f04270 */
[----:B------:R-:W-:Y:S02]  /*0870*/  ISETP.NE.AND P1, PT, R8, RZ, PT ;  /* 0x000000ff0800720c */ /* 0x000fe40003f25270 */
[----:B0-----:R-:W-:Y:S02]  /*0880*/  SEL R3, R0, RZ, !P0 ;  /* 0x000000ff00037207 */ /* 0x001fe40004000000 */
        /* <DEDUP_REMOVED lines=21> */
[----:B0-----:R-:W-:-:S05]  /*09e0*/  SEL R3, R3, RZ, !P0 ;  /* 0x000000ff03037207 */ /* 0x001fca0004000000 */
[----:B------:R-:W-:-:S05]  /*09f0*/  IMAD.IADD R7, R2, 0x1, R3 ;  /* 0x0000000102077824 */ /* 0x000fca00078e0203 */
[----:B------:R1:W-:Y:S01]  /*0a00*/  @!P1 STS [R0+0x8], R7 ;  /* 0x0000080700009388 */ /* 0x0003e20000000800 */
[----:B------:R-:W-:Y:S06]  /*0a10*/  BAR.SYNC.DEFER_BLOCKING 0x0 ;  /* 0x0000000000007b1d */ /* 0x000fec0000010000 */
[----:B------:R-:W-:Y:S05]  /*0a20*/  @P5 BRA `(.L_x_102) ;  /* 0x0000001000f85947 */ /* 0x000fea0003800000 */
[----:B------:R-:W0:Y:S01]  /*0a30*/  S2UR UR5, SR_CgaCtaId ;  /* 0x00000000000579c3 */ /* 0x000e220000008800 */
[----:B------:R-:W-:Y:S02]  /*0a40*/  UMOV UR4, 0x400 ;  /* 0x0000040000047882 */ /* 0x000fe40000000000 */
[----:B0-----:R-:W-:-:S09]  /*0a50*/  ULEA UR4, UR5, UR4, 0x18 ;  /* 0x0000000405047291 */ /* 0x001fd2000f8ec0ff */
[----:B-1----:R-:W-:Y:S04]  /*0a60*/  LDS R0, [UR4+0xc] ;  /* 0x00000c04ff007984 */ /* 0x002fe80008000800 */
[----:B------:R-:W0:Y:S04]  /*0a70*/  LDS.128 R8, [UR4+0x10] ;  /* 0x00001004ff087984 */ /* 0x000e280008000c00 */
[----:B------:R-:W1:Y:S01]  /*0a80*/  LDS.64 R2, [UR4+0x20] ;  /* 0x00002004ff027984 */ /* 0x000e620008000a00 */
[----:B0-----:R-:W-:-:S04]  /*0a90*/  IADD3 R0, PT, PT, R8, R0, R7 ;  /* 0x0000000008007210 */ /* 0x001fc80007ffe007 */
[----:B------:R-:W-:-:S04]  /*0aa0*/  IADD3 R0, PT, PT, R10, R0, R9 ;  /* 0x000000000a007210 */ /* 0x000fc80007ffe009 */
[----:B-1----:R-:W-:-:S05]  /*0ab0*/  IADD3 R0, PT, PT, R2, R0, R11 ;  /* 0x0000000002007210 */ /* 0x002fca0007ffe00b */
[----:B------:R-:W-:Y:S01]  /*0ac0*/  IMAD.IADD R7, R0, 0x1, R3 ;  /* 0x0000000100077824 */ /* 0x000fe200078e0203 */
[----:B------:R-:W-:Y:S06]  /*0ad0*/  BRA `(.L_x_102) ;  /* 0x0000001000cc7947 */ /* 0x000fec0003800000 */
.L_x_101:
[C---:B0-----:R-:W-:Y:S01]  /*0ae0*/  LOP3.LUT R2, R5.reuse, 0x3e0, RZ, 0xc0, !PT ;  /* 0x000003e005027812 */ /* 0x041fe200078ec0ff */
[----:B------:R-:W0:Y:S01]  /*0af0*/  S2R R12, SR_LANEID ;  /* 0x00000000000c7919 */ /* 0x000e220000000000 */
[----:B------:R-:W-:Y:S02]  /*0b00*/  ISETP.NE.AND P5, PT, R5, RZ, PT ;  /* 0x000000ff0500720c */ /* 0x000fe40003fa5270 */
[----:B------:R-:W-:Y:S01]  /*0b10*/  LOP3.LUT R7, RZ, R2, RZ, 0x33, !PT ;  /* 0x00000002ff077212 */ /* 0x000fe200078e33ff */
[----:B------:R-:W-:-:S04]  /*0b20*/  VIADD R3, R2, 0x20 ;  /* 0x0000002002037836 */ /* 0x000fc80000000000 */
[----:B------:R-:W-:Y:S01]  /*0b30*/  IMAD.IADD R7, R7, 0x1, R4 ;  /* 0x0000000107077824 */ /* 0x000fe200078e0204 */
[----:B------:R-:W-:-:S04]  /*0b40*/  ISETP.GT.U32.AND P0, PT, R3, R4, PT ;  /* 0x000000040300720c */ /* 0x000fc80003f04070 */
        /* <DEDUP_REMOVED lines=10> */
[----:B------:R-:W-:Y:S01]  /*0bf0*/  @!P1 SHF.R.U32.HI R9, RZ, 0x3, R5 ;  /* 0x00000003ff099819 */ /* 0x000fe20000011605 */
[----:B------:R-:W1:Y:S03]  /*0c00*/  SHFL.DOWN PT, R7, R2, 0x2, R3 ;  /* 0x0840000002077989 */ /* 0x000e6600000e0003 */
[----:B------:R-:W-:Y:S02]  /*0c10*/  @!P1 LOP3.LUT R9, R9, 0x7c, RZ, 0xc0, !PT ;  /* 0x0000007c09099812 */ /* 0x000fe400078ec0ff */
[----:B-1----:R-:W-:Y:S02]  /*0c20*/  SEL R7, R7, RZ, !P0 ;  /* 0x000000ff07077207 */ /* 0x002fe40004000000 */
[----:B------:R-:W-:Y:S02]  /*0c30*/  ISETP.GT.AND P0, PT, R10, R3, PT ;  /* 0x000000030a00720c */ /* 0x000fe40003f04270 */
[----:B------:R-:W-:Y:S01]  /*0c40*/  @!P1 MOV R10, 0x400 ;  /* 0x00000400000a9802 */ /* 0x000fe20000000f00 */
[----:B------:R-:W-:-:S02]  /*0c50*/  IMAD.IADD R8, R2, 0x1, R7 ;  /* 0x0000000102087824 */ /* 0x000fc400078e0207 */
[----:B------:R-:W-:Y:S01]  /*0c60*/  VIADD R2, R12, 0x8 ;  /* 0x000000080c027836 */ /* 0x000fe20000000000 */
[----:B0-----:R-:W-:Y:S02]  /*0c70*/  @!P1 LEA R10, R11, R10, 0x18 ;  /* 0x0000000a0b0a9211 */ /* 0x001fe400078ec0ff */
        /* <DEDUP_REMOVED lines=11> */
[----:B0-----:R-:W-:-:S05]  /*0d30*/  SEL R7, R7, RZ, !P0 ;  /* 0x000000ff07077207 */ /* 0x001fca0004000000 */
[----:B------:R-:W-:-:S05]  /*0d40*/  IMAD.IADD R7, R2, 0x1, R7 ;  /* 0x0000000102077824 */ /* 0x000fca00078e0207 */
[----:B------:R0:W-:Y:S01]  /*0d50*/  @!P1 STS [R10+0x8], R7 ;  /* 0x000008070a009388 */ /* 0x0001e20000000800 */
[----:B------:R-:W-:Y:S06]  /*0d60*/  BAR.SYNC.DEFER_BLOCKING 0x0 ;  /* 0x0000000000007b1d */ /* 0x000fec0000010000 */
[----:B------:R-:W-:Y:S05]  /*0d70*/  @P5 BRA `(.L_x_102) ;  /* 0x0000001000245947 */ /* 0x000fea0003800000 */
[----:B------:R-:W1:Y:S01]  /*0d80*/  S2UR UR5, SR_CgaCtaId ;  /* 0x00000000000579c3 */ /* 0x000e620000008800 */
[----:B------:R-:W-:Y:S01]  /*0d90*/  UMOV UR4, 0x400 ;  /* 0x0000040000047882 */ /* 0x000fe20000000000 */
[C---:B------:R-:W-:Y:S02]  /*0da0*/  ISETP.GT.U32.AND P0, PT, R4.reuse, 0x40, PT ;  /* 0x000000400400780c */ /* 0x040fe40003f04070 */
[C---:B------:R-:W-:Y:S02]  /*0db0*/  ISETP.GT.U32.AND P6, PT, R4.reuse, 0x20, PT ;  /* 0x000000200400780c */ /* 0x040fe40003fc4070 */
[C---:B------:R-:W-:Y:S02]  /*0dc0*/  ISETP.GT.U32.AND P4, PT, R4.reuse, 0x60, PT ;  /* 0x000000600400780c */ /* 0x040fe40003f84070 */
[----:B------:R-:W-:Y:S02]  /*0dd0*/  ISETP.GT.U32.AND P2, PT, R4, 0x80, PT ;  /* 0x000000800400780c */ /* 0x000fe40003f44070 */
[----:B------:R-:W-:-:S02]  /*0de0*/  ISETP.GT.U32.AND.EX P0, PT, R0, RZ, PT, P0 ;  /* 0x000000ff0000720c */ /* 0x000fc40003f04100 */
[----:B------:R-:W-:Y:S02]  /*0df0*/  ISETP.GT.U32.AND.EX P6, PT, R0, RZ, PT, P6 ;  /* 0x000000ff0000720c */ /* 0x000fe40003fc4160 */
[C---:B------:R-:W-:Y:S02]  /*0e00*/  ISETP.GT.U32.AND P3, PT, R4.reuse, 0xa0, PT ;  /* 0x000000a00400780c */ /* 0x040fe40003f64070 */
[----:B------:R-:W-:Y:S02]  /*0e10*/  ISETP.GT.U32.AND P1, PT, R4, 0xc0, PT ;  /* 0x000000c00400780c */ /* 0x000fe40003f24070 */
[C---:B------:R-:W-:Y:S02]  /*0e20*/  ISETP.GT.U32.AND.EX P4, PT, R0.reuse, RZ, PT, P4 ;  /* 0x000000ff0000720c */ /* 0x040fe40003f84140 */
[C---:B------:R-:W-:Y:S02]  /*0e30*/  ISETP.GT.U32.AND.EX P2, PT, R0.reuse, RZ, PT, P2 ;  /* 0x000000ff0000720c */ /* 0x040fe40003f44120 */
[C---:B------:R-:W-:Y:S01]  /*0e40*/  ISETP.GT.U32.AND.EX P3, PT, R0.reuse, RZ, PT, P3 ;  /* 0x000000ff0000720c */ /* 0x040fe20003f64130 */
[----:B-1----:R-:W-:Y:S01]  /*0e50*/  ULEA UR4, UR5, UR4, 0x18 ;  /* 0x0000000405047291 */ /* 0x002fe2000f8ec0ff */
[----:B------:R-:W-:-:S08]  /*0e60*/  ISETP.GT.U32.AND.EX P1, PT, R0, RZ, PT, P1 ;  /* 0x000000ff0000720c */ /* 0x000fd00003f24110 */
[----:B0-----:R-:W0:Y:S04]  /*0e70*/  LDS.128 R8, [UR4+0x10] ;  /* 0x00001004ff087984 */ /* 0x001e280008000c00 */
[----:B------:R-:W1:Y:S04]  /*0e80*/  LDS R5, [UR4+0xc] ;  /* 0x00000c04ff057984 */ /* 0x000e680008000800 */
[----:B------:R-:W2:Y:S01]  /*0e90*/  LDS.64 R2, [UR4+0x20] ;  /* 0x00002004ff027984 */ /* 0x000ea20008000a00 */
[----:B0-----:R-:W-:Y:S02]  /*0ea0*/  SEL R8, R8, RZ, P0 ;  /* 0x000000ff08087207 */ /* 0x001fe40000000000 */
[----:B------:R-:W-:-:S02]  /*0eb0*/  ISETP.GT.U32.AND P0, PT, R4, 0xe0, PT ;  /* 0x000000e00400780c */ /* 0x000fc40003f04070 */
[----:B-1----:R-:W-:Y:S02]  /*0ec0*/  SEL R6, R5, RZ, P6 ;  /* 0x000000ff05067207 */ /* 0x002fe40003000000 */
[----:B------:R-:W-:Y:S02]  /*0ed0*/  SEL R9, R9, RZ, P4 ;  /* 0x000000ff09097207 */ /* 0x000fe40002000000 */
[----:B------:R-:W-:Y:S02]  /*0ee0*/  IADD3 R6, PT, PT, R8, R6, R7 ;  /* 0x0000000608067210 */ /* 0x000fe40007ffe007 */
[----:B------:R-:W-:Y:S02]  /*0ef0*/  SEL R10, R10, RZ, P2 ;  /* 0x000000ff0a0a7207 */ /* 0x000fe40001000000 */
[----:B------:R-:W-:Y:S02]  /*0f00*/  ISETP.GT.U32.AND.EX P0, PT, R0, RZ, PT, P0 ;  /* 0x000000ff0000720c */ /* 0x000fe40003f04100 */
[----:B------:R-:W-:-:S02]  /*0f10*/  SEL R11, R11, RZ, P3 ;  /* 0x000000ff0b0b7207 */ /* 0x000fc40001800000 */
[----:B------:R-:W-:Y:S02]  /*0f20*/  IADD3 R6, PT, PT, R10, R6, R9 ;  /* 0x000000060a067210 */ /* 0x000fe40007ffe009 */
[----:B--2---:R-:W-:Y:S02]  /*0f30*/  SEL R2, R2, RZ, P1 ;  /* 0x000000ff02027207 */ /* 0x004fe40000800000 */
[----:B------:R-:W-:Y:S02]  /*0f40*/  SEL R3, R3, RZ, P0 ;  /* 0x000000ff03037207 */ /* 0x000fe40000000000 */
[----:B------:R-:W-:-:S05]  /*0f50*/  IADD3 R2, PT, PT, R2, R6, R11 ;  /* 0x0000000602027210 */ /* 0x000fca0007ffe00b */
[----:B------:R-:W-:Y:S01]  /*0f60*/  IMAD.IADD R7, R2, 0x1, R3 ;  /* 0x0000000102077824 */ /* 0x000fe200078e0203 */
[----:B------:R-:W-:Y:S06]  /*0f70*/  BRA `(.L_x_102) ;  /* 0x0000000c00a47947 */ /* 0x000fec0003800000 */
.L_x_88:
[----:B------:R-:W0:Y:S01]  /*0f80*/  S2R R8, SR_TID.X ;  /* 0x0000000000087919 */ /* 0x000e220000002100 */
[----:B------:R-:W0:Y:S02]  /*0f90*/  LDC.64 R2, c[0x0][0x380] ;  /* 0x0000e000ff027b82 */ /* 0x000e240000000a00 */
[----:B0-----:R-:W-:-:S05]  /*0fa0*/  IMAD.WIDE.U32 R2, R8, 0x4, R2 ;  /* 0x0000000408027825 */ /* 0x001fca00078e0002 */
        /* <DEDUP_REMOVED lines=16> */
[----:B--2---:R-:W-:-:S04]  /*10b0*/  IADD3 R5, PT, PT, R7, R6, R5 ;  /* 0x0000000607057210 */ /* 0x004fc80007ffe005 */
[----:B---3--:R-:W-:Y:S01]  /*10c0*/  IADD3 R5, PT, PT, R12, R9, R5 ;  /* 0x000000090c057210 */ /* 0x008fe20007ffe005 */
[----:B------:R-:W-:Y:S01]  /*10d0*/  IMAD.MOV.U32 R9, RZ, RZ, 0x1000 ;  /* 0x00001000ff097424 */ /* 0x000fe200078e00ff */
[----:B------:R-:W-:-:S04]  /*10e0*/  IADD3 R12, P1, PT, R4, -0x1000, RZ ;  /* 0xfffff000040c7810 */ /* 0x000fc80007f3e0ff */
[----:B------:R-:W-:Y:S02]  /*10f0*/  ISETP.GE.U32.AND P0, PT, R12, 0x1000, PT ;  /* 0x000010000c00780c */ /* 0x000fe40003f06070 */
[----:B----4-:R-:W-:Y:S01]  /*1100*/  IADD3 R5, PT, PT, R14, R11, R5 ;  /* 0x0000000b0e057210 */ /* 0x010fe20007ffe005 */
[----:B------:R-:W-:Y:S01]  /*1110*/  IMAD.MOV.U32 R11, RZ, RZ, RZ ;  /* 0x000000ffff0b7224 */ /* 0x000fe200078e00ff */
[----:B------:R-:W-:-:S04]  /*1120*/  IADD3.X R14, PT, PT, R0, -0x1, RZ, P1, !PT ;  /* 0xffffffff000e7810 */ /* 0x000fc80000ffe4ff */
[----:B------:R-:W-:Y:S02]  /*1130*/  ISETP.GE.U32.AND.EX P0, PT, R14, RZ, PT, P0 ;  /* 0x000000ff0e00720c */ /* 0x000fe40003f06100 */
[----:B-----5:R-:W-:-:S04]  /*1140*/  IADD3 R5, PT, PT, R16, R13, R5 ;  /* 0x0000000d10057210 */ /* 0x020fc80007ffe005 */
[----:B------:R-:W-:-:S04]  /*1150*/  IADD3 R5, PT, PT, R18, R15, R5 ;  /* 0x0000000f12057210 */ /* 0x000fc80007ffe005 */
[----:B------:R-:W-:-:S04]  /*1160*/  IADD3 R5, PT, PT, R20, R17, R5 ;  /* 0x0000001114057210 */ /* 0x000fc80007ffe005 */
[----:B------:R-:W-:-:S05]  /*1170*/  IADD3 R5, PT, PT, R22, R19, R5 ;  /* 0x0000001316057210 */ /* 0x000fca0007ffe005 */
[----:B------:R-:W-:Y:S01]  /*1180*/  IMAD.IADD R10, R10, 0x1, R5 ;  /* 0x000000010a0a7824 */ /* 0x000fe200078e0205 */
[----:B------:R-:W-:Y:S06]  /*1190*/  @!P0 BRA `(.L_x_103) ;  /* 0x0000000000a08947 */ /* 0x000fec0003800000 */
[----:B------:R-:W0:Y:S01]  /*11a0*/  LDC.64 R4, c[0x0][0x390] ;  /* 0x0000e400ff047b82 */ /* 0x000e220000000a00 */
[----:B------:R-:W-:Y:S02]  /*11b0*/  IMAD.MOV.U32 R9, RZ, RZ, 0x1000 ;  /* 0x00001000ff097424 */ /* 0x000fe400078e00ff */
[----:B------:R-:W-:-:S07]  /*11c0*/  IMAD.MOV.U32 R11, RZ, RZ, RZ ;  /* 0x000000ffff0b7224 */ /* 0x000fce00078e00ff */
.L_x_105:
[----:B------:R-:W-:-:S04]  /*11d0*/  LEA R6, P0, R9, R2, 0x2 ;  /* 0x0000000209067211 */ /* 0x000fc800078010ff */
[----:B------:R-:W-:-:S05]  /*11e0*/  LEA.HI.X R7, R9, R3, R11, 0x2, P0 ;  /* 0x0000000309077211 */ /* 0x000fca00000f140b */
        /* <DEDUP_REMOVED lines=16> */
[----:B--2---:R-:W-:-:S02]  /*12f0*/  IADD3 R25, PT, PT, R26, R25, R10 ;  /* 0x000000191a197210 */ /* 0x004fc40007ffe00a */
[----:B0-----:R-:W-:-:S04]  /*1300*/  IADD3 R10, P1, PT, -R9, R4, RZ ;  /* 0x00000004090a7210 */ /* 0x001fc80007f3e1ff */
[----:B------:R-:W-:Y:S02]  /*1310*/  ISETP.GE.U32.AND P0, PT, R10, 0x1000, PT ;  /* 0x000010000a00780c */ /* 0x000fe40003f06070 */
[----:B---3--:R-:W-:-:S04]  /*1320*/  IADD3 R25, PT, PT, R28, R27, R25 ;  /* 0x0000001b1c197210 */ /* 0x008fc80007ffe019 */
[----:B----4-:R-:W-:-:S04]  /*1330*/  IADD3 R23, PT, PT, R23, R24, R25 ;  /* 0x0000001817177210 */ /* 0x010fc80007ffe019 */
[----:B-----5:R-:W-:Y:S01]  /*1340*/  IADD3 R21, PT, PT, R21, R0, R23 ;  /* 0x0000000015157210 */ /* 0x020fe20007ffe017 */
[----:B------:R-:W-:-:S04]  /*1350*/  IMAD.MOV.U32 R0, RZ, RZ, R5 ;  /* 0x000000ffff007224 */ /* 0x000fc800078e0005 */
[----:B------:R-:W-:Y:S01]  /*1360*/  IMAD.X R10, R0, 0x1, ~R11, P1 ;  /* 0x00000001000a7824 */ /* 0x000fe200008e0e0b */
[----:B------:R-:W-:-:S04]  /*1370*/  IADD3 R13, PT, PT, R16, R13, R21 ;  /* 0x0000000d100d7210 */ /* 0x000fc80007ffe015 */
[----:B------:R-:W-:Y:S02]  /*1380*/  ISETP.GE.U32.AND.EX P0, PT, R10, RZ, PT, P0 ;  /* 0x000000ff0a00720c */ /* 0x000fe40003f06100 */
[----:B------:R-:W-:-:S04]  /*1390*/  IADD3 R13, PT, PT, R18, R15, R13 ;  /* 0x0000000f120d7210 */ /* 0x000fc80007ffe00d */
[----:B------:R-:W-:-:S04]  /*13a0*/  IADD3 R13, PT, PT, R20, R17, R13 ;  /* 0x00000011140d7210 */ /* 0x000fc80007ffe00d */
[----:B------:R-:W-:-:S03]  /*13b0*/  IADD3 R10, PT, PT, R22, R19, R13 ;  /* 0x00000013160a7210 */ /* 0x000fc60007ffe00d */
[----:B------:R-:W-:Y:S05]  /*13c0*/  @!P0 BRA `(.L_x_104) ;  /* 0x0000000400e88947 */ /* 0x000fea0003800000 */
[----:B------:R-:W-:-:S05]  /*13d0*/  IADD3 R9, P0, PT, R9, 0x1000, RZ ;  /* 0x0000100009097810 */ /* 0x000fca0007f1e0ff */
[----:B------:R-:W-:Y:S01]  /*13e0*/  IMAD.X R11, RZ, RZ, R11, P0 ;  /* 0x000000ffff0b7224 */ /* 0x000fe200000e060b */
[----:B------:R-:W-:-:S04]  /*13f0*/  ISETP.GT.U32.AND P0, PT, R9, R12, PT ;  /* 0x0000000c0900720c */ /* 0x000fc80003f04070 */
[----:B------:R-:W-:-:S13]  /*1400*/  ISETP.GT.U32.AND.EX P0, PT, R11, R14, PT, P0 ;  /* 0x0000000e0b00720c */ /* 0x000fda0003f04100 */
[----:B------:R-:W-:Y:S05]  /*1410*/  @!P0 BRA `(.L_x_105) ;  /* 0xfffffffc006c8947 */ /* 0x000fea000383ffff */
.L_x_103:
[----:B------:R-:W-:Y:S01]  /*1420*/  IMAD.IADD R3, R4, 0x1, -R9 ;  /* 0x0000000104037824 */ /* 0x000fe200078e0a09 */
[----:B------:R-:W-:Y:S01]  /*1430*/  ISETP.GE.U32.AND P1, PT, R9, R4, PT ;  /* 0x000000040900720c */ /* 0x000fe20003f26070 */
[----:B------:R-:W-:Y:S03]  /*1440*/  BSSY.RECONVERGENT B1, `(.L_x_104) ;  /* 0x0000072000017945 */ /* 0x000fe60003800200 */
[----:B------:R-:W-:-:S04]  /*1450*/  ISETP.GE.AND P0, PT, R8, R3, PT ;  /* 0x000000030800720c */ /* 0x000fc80003f06270 */
[----:B------:R-:W-:-:S13]  /*1460*/  ISETP.GE.U32.OR.EX P0, PT, R11, R0, P0, P1 ;  /* 0x000000000b00720c */ /* 0x000fda0000706510 */
[----:B------:R-:W-:Y:S05]  /*1470*/  @P0 BRA `(.L_x_106) ;  /* 0x0000000400b80947 */ /* 0x000fea0003800000 */
[----:B------:R-:W-:Y:S01]  /*1480*/  LOP3.LUT R0, RZ, R8, RZ, 0x33, !PT ;  /* 0x00000008ff007212 */ /* 0x000fe200078e33ff */
[----:B------:R-:W-:Y:S03]  /*1490*/  BSSY.RECONVERGENT B2, `(.L_x_107) ;  /* 0x0000031000027945 */ /* 0x000fe60003800200 */
[----:B------:R-:W-:-:S04]  /*14a0*/  IADD3 R0, PT, PT, -R9, R4, R0 ;  /* 0x0000000409007210 */ /* 0x000fc80007ffe100 */
[C---:B------:R-:W-:Y:S02]  /*14b0*/  ISETP.GE.U32.AND P0, PT, R0.reuse, 0xf00, PT ;  /* 0x00000f000000780c */ /* 0x040fe40003f06070 */
[----:B------:R-:W-:Y:S01]  /*14c0*/  LEA.HI R4, R0, 0x1, RZ, 0x18 ;  /* 0x0000000100047811 */ /* 0x000fe200078fc0ff */
[----:B------:R-:W-:-:S03]  /*14d0*/  IMAD.MOV.U32 R0, RZ, RZ, R8 ;  /* 0x000000ffff007224 */ /* 0x000fc600078e0008 */
[----:B------:R-:W-:-:S04]  /*14e0*/  LOP3.LUT R24, R4, 0xf, RZ, 0xc0, !PT ;  /* 0x0000000f04187812 */ /* 0x000fc800078ec0ff */
[----:B------:R-:W-:-:S03]  /*14f0*/  ISETP.NE.AND P1, PT, R24, RZ, PT ;  /* 0x000000ff1800720c */ /* 0x000fc60003f25270 */
[----:B------:R-:W-:Y:S10]  /*1500*/  @!P0 BRA `(.L_x_108) ;  /* 0x0000000000a48947 */ /* 0x000ff40003800000 */
[----:B------:R-:W0:Y:S01]  /*1510*/  LDCU.64 UR4, c[0x0][0x380] ;  /* 0x00007000ff0477ac */ /* 0x000e220008000a00 */
[----:B------:R-:W-:Y:S02]  /*1520*/  IADD3 R3, P0, PT, R8, R9, RZ ;  /* 0x0000000908037210 */ /* 0x000fe40007f1e0ff */
[----:B------:R-:W-:-:S03]  /*1530*/  LOP3.LUT R6, R4, 0x1fffff0, RZ, 0xc0, !PT ;  /* 0x01fffff004067812 */ /* 0x000fc600078ec0ff */
[----:B------:R-:W-:Y:S02]  /*1540*/  IMAD.X R0, RZ, RZ, R11, P0 ;  /* 0x000000ffff007224 */ /* 0x000fe400000e060b */
[----:B------:R-:W-:Y:S01]  /*1550*/  IMAD.MOV R6, RZ, RZ, -R6 ;  /* 0x000000ffff067224 */ /* 0x000fe200078e0a06 */
[----:B0-----:R-:W-:-:S04]  /*1560*/  LEA R15, P2, R3, UR4, 0x2 ;  /* 0x00000004030f7c11 */ /* 0x001fc8000f8410ff */
[----:B------:R-:W-:Y:S02]  /*1570*/  IADD3 R15, P0, PT, R15, 0x2000, RZ ;  /* 0x000020000f0f7810 */ /* 0x000fe40007f1e0ff */
[----:B------:R-:W-:Y:S01]  /*1580*/  LEA.HI.X R3, R3, UR5, R0, 0x2, P2 ;  /* 0x0000000503037c11 */ /* 0x000fe200090f1400 */
[----:B------:R-:W-:-:S04]  /*1590*/  IMAD.MOV.U32 R0, RZ, RZ, R8 ;  /* 0x000000ffff007224 */ /* 0x000fc800078e0008 */
[----:B------:R-:W-:-:S07]  /*15a0*/  IMAD.X R3, RZ, RZ, R3, P0 ;  /* 0x000000ffff037224 */ /* 0x000fce00000e0603 */
.L_x_109:
        /* <DEDUP_REMOVED lines=31> */
.L_x_108:
[----:B------:R-:W-:Y:S05]  /*17a0*/  BSYNC.RECONVERGENT B2 ;  /* 0x0000000000027941 */ /* 0x000fea0003800200 */
.L_x_107:
[----:B------:R-:W-:Y:S05]  /*17b0*/  @!P1 BRA `(.L_x_106) ;  /* 0x0000000000e89947 */ /* 0x000fea0003800000 */
[----:B------:R-:W-:Y:S01]  /*17c0*/  ISETP.GE.U32.AND P0, PT, R24, 0x8, PT ;  /* 0x000000081800780c */ /* 0x000fe20003f06070 */
[----:B------:R-:W-:Y:S01]  /*17d0*/  BSSY.RECONVERGENT B2, `(.L_x_110) ;  /* 0x0000016000027945 */ /* 0x000fe20003800200 */
[----:B------:R-:W-:-:S04]  /*17e0*/  LOP3.LUT R17, R4, 0x7, RZ, 0xc0, !PT ;  /* 0x0000000704117812 */ /* 0x000fc800078ec0ff */
[----:B------:R-:W-:-:S07]  /*17f0*/  ISETP.NE.AND P1, PT, R17, RZ, PT ;  /* 0x000000ff1100720c */ /* 0x000fce0003f25270 */
[----:B------:R-:W-:Y:S06]  /*1800*/  @!P0 BRA `(.L_x_111) ;  /* 0x0000000000488947 */ /* 0x000fec0003800000 */
[----:B------:R-:W0:Y:S01]  /*1810*/  LDCU.64 UR4, c[0x0][0x380] ;  /* 0x00007000ff0477ac */ /* 0x000e220008000a00 */
[----:B------:R-:W-:-:S05]  /*1820*/  IADD3 R3, P0, PT, R0, R9, RZ ;  /* 0x0000000900037210 */ /* 0x000fca0007f1e0ff */
[----:B------:R-:W-:Y:S01]  /*1830*/  IMAD.X R6, RZ, RZ, R11, P0 ;  /* 0x000000ffff067224 */ /* 0x000fe200000e060b */
        /* <DEDUP_REMOVED lines=15> */
.L_x_111:
[----:B------:R-:W-:Y:S05]  /*1930*/  BSYNC.RECONVERGENT B2 ;  /* 0x0000000000027941 */ /* 0x000fea0003800200 */
.L_x_110:
        /* <DEDUP_REMOVED lines=18> */
.L_x_113:
[----:B------:R-:W-:Y:S05]  /*1a60*/  BSYNC.RECONVERGENT B2 ;  /* 0x0000000000027941 */ /* 0x000fea0003800200 */
.L_x_112:
[----:B------:R-:W-:Y:S05]  /*1a70*/  @!P1 BRA `(.L_x_106) ;  /* 0x0000000000389947 */ /* 0x000fea0003800000 */
[----:B------:R-:W0:Y:S01]  /*1a80*/  LDCU.64 UR4, c[0x0][0x380] ;  /* 0x00007000ff0477ac */ /* 0x000e220008000a00 */
[----:B------:R-:W-:Y:S01]  /*1a90*/  IADD3 R5, P0, PT, R0, R9, RZ ;  /* 0x0000000900057210 */ /* 0x000fe20007f1e0ff */
[----:B------:R-:W-:-:S04]  /*1aa0*/  IMAD.MOV R0, RZ, RZ, -R6 ;  /* 0x000000ffff007224 */ /* 0x000fc800078e0a06 */
[----:B------:R-:W-:Y:S01]  /*1ab0*/  IMAD.X R4, RZ, RZ, R11, P0 ;  /* 0x000000ffff047224 */ /* 0x000fe200000e060b */
[----:B0-----:R-:W-:-:S04]  /*1ac0*/  LEA R2, P1, R5, UR4, 0x2 ;  /* 0x0000000405027c11 */ /* 0x001fc8000f8210ff */
[----:B------:R-:W-:-:S09]  /*1ad0*/  LEA.HI.X R5, R5, UR5, R4, 0x2, P1 ;  /* 0x0000000505057c11 */ /* 0x000fd200088f1404 */
.L_x_114:
[----:B------:R-:W-:-:S06]  /*1ae0*/  IMAD.MOV.U32 R3, RZ, RZ, R5 ;  /* 0x000000ffff037224 */ /* 0x000fcc00078e0005 */
[----:B------:R0:W2:Y:S01]  /*1af0*/  LDG.E R3, desc[UR6][R2.64] ;  /* 0x0000000602037981 */ /* 0x0000a2000c1e1900 */
[----:B------:R-:W-:-:S05]  /*1b00*/  VIADD R0, R0, 0x1 ;  /* 0x0000000100007836 */ /* 0x000fca0000000000 */
[----:B------:R-:W-:Y:S02]  /*1b10*/  ISETP.NE.AND P0, PT, R0, RZ, PT ;  /* 0x000000ff0000720c */ /* 0x000fe40003f05270 */
[----:B0-----:R-:W-:-:S05]  /*1b20*/  IADD3 R2, P1, PT, R2, 0x400, RZ ;  /* 0x0000040002027810 */ /* 0x001fca0007f3e0ff */
[----:B------:R-:W-:Y:S02]  /*1b30*/  IMAD.X R5, RZ, RZ, R5, P1 ;  /* 0x000000ffff057224 */ /* 0x000fe400008e0605 */
[----:B--2---:R-:W-:-:S04]  /*1b40*/  IMAD.IADD R10, R3, 0x1, R10 ;  /* 0x00000001030a7824 */ /* 0x004fc800078e020a */
[----:B------:R-:W-:Y:S05]  /*1b50*/  @P0 BRA `(.L_x_114) ;  /* 0xfffffffc00e00947 */ /* 0x000fea000383ffff */
.L_x_106:
[----:B------:R-:W-:Y:S05]  /*1b60*/  BSYNC.RECONVERGENT B1 ;  /* 0x0000000000017941 */ /* 0x000fea0003800200 */
.L_x_104:
[----:B------:R-:W0:Y:S01]  /*1b70*/  S2R R6, SR_LANEID ;  /* 0x0000000000067919 */ /* 0x000e220000000000 */
[----:B------:R-:W-:Y:S01]  /*1b80*/  ISETP.NE.AND P5, PT, R8, RZ, PT ;  /* 0x000000ff0800720c */ /* 0x000fe20003fa5270 */
        /* <DEDUP_REMOVED lines=39> */
[----:B------:R-:W-:-:S07]  /*1e00*/  IMAD.IADD R7, R0, 0x1, R3 ;  /* 0x0000000100077824 */ /* 0x000fce00078e0203 */
.L_x_102:
[----:B------:R-:W-:Y:S05]  /*1e10*/  BSYNC.RECONVERGENT B0 ;  /* 0x0000000000007941 */ /* 0x000fea0003800200 */
.L_x_87:
[----:B------:R-:W-:Y:S05]  /*1e20*/  @P5 EXIT ;  /* 0x000000000000594d */ /* 0x000fea0003800000 */
[----:B------:R-:W3:Y:S01]  /*1e30*/  LDC.64 R2, c[0x0][0x388] ;  /* 0x0000e200ff027b82 */ /* 0x000ee20000000a00 */
[----:B------:R-:W0:Y:S02]  /*1e40*/  LDCU UR4, c[0x0][0x39c] ;  /* 0x00007380ff0477ac */ /* 0x000e240008000800 */
[----:B012---:R-:W-:-:S05]  /*1e50*/  VIADD R7, R7, UR4 ;  /* 0x0000000407077c36 */ /* 0x007fca0008000000 */
[----:B---3--:R-:W-:Y:S01]  /*1e60*/  STG.E desc[UR6][R2.64], R7 ;  /* 0x0000000702007986 */ /* 0x008fe2000c101906 */
[----:B------:R-:W-:Y:S05]  /*1e70*/  EXIT ;  /* 0x000000000000794d */ /* 0x000fea0003800000 */
.L_x_115:
        /* <DEDUP_REMOVED lines=16> */
.L_x_276:


//--------------------- .text._ZN3cub18CUB_300001_SM_10006detail6reduce28DeviceReduceSingleTileKernelINS2_10policy_hubIijN4cuda3std3__44plusIiEEE10Policy1000EPiSC_iS9_iiNS7_10__identityEEEvT0_T1_T2_T3_T4_T6_ --------------------------
	.section	.text._ZN3cub18CUB_300001_SM_10006detail6reduce28DeviceReduceSingleTileKernelINS2_10policy_hubIijN4cuda3std3__44plusIiEEE10Policy1000EPiSC_iS9_iiNS7_10__identityEEEvT0_T1_T2_T3_T4_T6_,"ax",@progbits
	.align	128
        .global         _ZN3cub18CUB_300001_SM_10006detail6reduce28DeviceReduceSingleTileKernelINS2_10policy_hubIijN4cuda3std3__44plusIiEEE10Policy1000EPiSC_iS9_iiNS7_10__identityEEEvT0_T1_T2_T3_T4_T6_
        .type           _ZN3cub18CUB_300001_SM_10006detail6reduce28DeviceReduceSingleTileKernelINS2_10policy_hubIijN4cuda3std3__44plusIiEEE10Policy1000EPiSC_iS9_iiNS7_10__identityEEEvT0_T1_T2_T3_T4_T6_,@function
        .size           _ZN3cub18CUB_300001_SM_10006detail6reduce28DeviceReduceSingleTileKernelINS2_10policy_hubIijN4cuda3std3__44plusIiEEE10Policy1000EPiSC_iS9_iiNS7_10__identityEEEvT0_T1_T2_T3_T4_T6_,(.L_x_277 - _ZN3cub18CUB_300001_SM_10006detail6reduce28DeviceReduceSingleTileKernelINS2_10policy_hubIijN4cuda3std3__44plusIiEEE10Policy1000EPiSC_iS9_iiNS7_10__identityEEEvT0_T1_T2_T3_T4_T6_)
        .other          _ZN3cub18CUB_300001_SM_10006detail6reduce28DeviceReduceSingleTileKernelINS2_10policy_hubIijN4cuda3std3__44plusIiEEE10Policy1000EPiSC_iS9_iiNS7_10__identityEEEvT0_T1_T2_T3_T4_T6_,@"STO_CUDA_ENTRY STV_DEFAULT"
_ZN3cub18CUB_300001_SM_10006detail6reduce28DeviceReduceSingleTileKernelINS2_10policy_hubIijN4cuda3std3__44plusIiEEE10Policy1000EPiSC_iS9_iiNS7_10__identityEEEvT0_T1_T2_T3_T4_T6_:
.text._ZN3cub18CUB_300001_SM_10006detail6reduce28DeviceReduceSingleTileKernelINS2_10policy_hubIijN4cuda3std3__44plusIiEEE10Policy1000EPiSC_iS9_iiNS7_10__identityEEEvT0_T1_T2_T3_T4_T6_:
        /* <DEDUP_REMOVED lines=13> */
.L_x_116:
        /* <DEDUP_REMOVED lines=16> */
.L_x_121:
[----:B------:R-:W-:Y:S05]  /*01d0*/  BSYNC.RECONVERGENT B1 ;  /* 0x0000000000017941 */ /* 0x000fea0003800200 */
.L_x_120:
        /* <DEDUP_REMOVED lines=16> */
.L_x_126:
        /* <DEDUP_REMOVED lines=9> */
.L_x_125:
[----:B------:R-:W-:Y:S05]  /*0370*/  BSYNC.RECONVERGENT B2 ;  /* 0x0000000000027941 */ /* 0x000fea0003800200 */
.L_x_124:
        /* <DEDUP_REMOVED lines=8> */
.L_x_129:
        /* <DEDUP_REMOVED lines=35> */
.L_x_128:
[----:B------:R-:W-:Y:S05]  /*0630*/  BSYNC.RECONVERGENT B2 ;  /* 0x0000000000027941 */ /* 0x000fea0003800200 */
.L_x_127:
        /* <DEDUP_REMOVED lines=22> */
.L_x_131:
[----:B------:R-:W-:Y:S05]  /*07a0*/  BSYNC.RECONVERGENT B2 ;  /* 0x0000000000027941 */ /* 0x000fea0003800200 */
.L_x_130:
        /* <DEDUP_REMOVED lines=10> */
.L_x_123:
[----:B------:R-:W-:Y:S05]  /*0850*/  BSYNC.RECONVERGENT B1 ;  /* 0x0000000000017941 */ /* 0x000fea0003800200 */
.L_x_122:
        /* <DEDUP_REMOVED lines=45> */
.L_x_132:
        /* <DEDUP_REMOVED lines=67> */
.L_x_119:
        /* <DEDUP_REMOVED lines=22> */
.L_x_136:
        /* <DEDUP_REMOVED lines=20> */
.L_x_134:
        /* <DEDUP_REMOVED lines=20> */
.L_x_140:
        /* <DEDUP_REMOVED lines=8> */
.L_x_139:
[----:B------:R-:W-:Y:S05]  /*13c0*/  BSYNC.RECONVERGENT B2 ;  /* 0x0000000000027941 */ /* 0x000fea0003800200 */
.L_x_138:
        /* <DEDUP_REMOVED lines=16> */
.L_x_143:
        /* <DEDUP_REMOVED lines=39> */
.L_x_142:
[----:B------:R-:W-:Y:S05]  /*1740*/  BSYNC.RECONVERGENT B2 ;  /* 0x0000000000027941 */ /* 0x000fea0003800200 */
.L_x_141:
        /* <DEDUP_REMOVED lines=27> */
.L_x_145:
[----:B------:R-:W-:Y:S05]  /*1900*/  BSYNC.RECONVERGENT B2 ;  /* 0x0000000000027941 */ /* 0x000fea0003800200 */
.L_x_144:
        /* <DEDUP_REMOVED lines=10> */
.L_x_137:
[----:B------:R-:W-:Y:S05]  /*19b0*/  BSYNC.RECONVERGENT B1 ;  /* 0x0000000000017941 */ /* 0x000fea0003800200 */
.L_x_135:
        /* <DEDUP_REMOVED lines=43> */
.L_x_118:
        /* <DEDUP_REMOVED lines=12> */
.L_x_148:
[----:B------:R-:W-:Y:S05]  /*1d30*/  BSYNC.RECONVERGENT B1 ;  /* 0x0000000000017941 */ /* 0x000fea0003800200 */
.L_x_147:
        /* <DEDUP_REMOVED lines=16> */
.L_x_153:
        /* <DEDUP_REMOVED lines=9> */
.L_x_152:
[----:B------:R-:W-:Y:S05]  /*1ed0*/  BSYNC.RECONVERGENT B2 ;  /* 0x0000000000027941 */ /* 0x000fea0003800200 */
.L_x_151:
        /* <DEDUP_REMOVED lines=8> */
.L_x_156:
        /* <DEDUP_REMOVED lines=35> */
.L_x_155:
[----:B------:R-:W-:Y:S05]  /*2190*/  BSYNC.RECONVERGENT B2 ;  /* 0x0000000000027941 */ /* 0x000fea0003800200 */
.L_x_154:
        /* <DEDUP_REMOVED lines=22> */
.L_x_158:
[----:B------:R-:W-:Y:S05]  /*2300*/  BSYNC.RECONVERGENT B2 ;  /* 0x0000000000027941 */ /* 0x000fea0003800200 */
.L_x_157:
        /* <DEDUP_REMOVED lines=10> */
.L_x_150:
[----:B------:R-:W-:Y:S05]  /*23b0*/  BSYNC.RECONVERGENT B1 ;  /* 0x0000000000017941 */ /* 0x000fea0003800200 */
.L_x_149:
        /* <DEDUP_REMOVED lines=45> */
.L_x_159:
        /* <DEDUP_REMOVED lines=67> */
.L_x_146:
        /* <DEDUP_REMOVED lines=33> */
.L_x_162:
        /* <DEDUP_REMOVED lines=32> */
.L_x_160:
        /* <DEDUP_REMOVED lines=20> */
.L_x_166:
        /* <DEDUP_REMOVED lines=8> */
.L_x_165:
[----:B------:R-:W-:Y:S05]  /*3090*/  BSYNC.RECONVERGENT B2 ;  /* 0x0000000000027941 */ /* 0x000fea0003800200 */
.L_x_164:
        /* <DEDUP_REMOVED lines=16> */
.L_x_169:
        /* <DEDUP_REMOVED lines=39> */
.L_x_168:
[----:B------:R-:W-:Y:S05]  /*3410*/  BSYNC.RECONVERGENT B2 ;  /* 0x0000000000027941 */ /* 0x000fea0003800200 */
.L_x_167:
        /* <DEDUP_REMOVED lines=27> */
.L_x_171:
[----:B------:R-:W-:Y:S05]  /*35d0*/  BSYNC.RECONVERGENT B2 ;  /* 0x0000000000027941 */ /* 0x000fea0003800200 */
.L_x_170:
        /* <DEDUP_REMOVED lines=10> */
.L_x_163:
[----:B------:R-:W-:Y:S05]  /*3680*/  BSYNC.RECONVERGENT B1 ;  /* 0x0000000000017941 */ /* 0x000fea0003800200 */
.L_x_161:
        /* <DEDUP_REMOVED lines=42> */
.L_x_133:
[----:B------:R-:W-:Y:S05]  /*3930*/  BSYNC.RECONVERGENT B0 ;  /* 0x0000000000007941 */ /* 0x000fea0003800200 */
.L_x_117:
[----:B------:R-:W-:Y:S05]  /*3940*/  @P0 EXIT ;  /* 0x000000000000094d */ /* 0x000fea0003800000 */
[----:B-1----:R-:W1:Y:S01]  /*3950*/  LDC.64 R4, c[0x0][0x388] ;  /* 0x0000e200ff047b82 */ /* 0x002e620000000a00 */
[----:B------:R-:W0:Y:S02]  /*3960*/  LDCU UR4, c[0x0][0x398] ;  /* 0x00007300ff0477ac */ /* 0x000e240008000800 */
[----:B0-234-:R-:W-:-:S05]  /*3970*/  VIADD R3, R3, UR4 ;  /* 0x0000000403037c36 */ /* 0x01dfca0008000000 */
[----:B-1----:R-:W-:Y:S01]  /*3980*/  STG.E desc[UR6][R4.64], R3 ;  /* 0x0000000304007986 */ /* 0x002fe2000c101906 */
[----:B------:R-:W-:Y:S05]  /*3990*/  EXIT ;  /* 0x000000000000794d */ /* 0x000fea0003800000 */
.L_x_172:
        /* <DEDUP_REMOVED lines=14> */
.L_x_277:


//--------------------- .text._ZN3cub18CUB_300001_SM_10006detail6reduce18DeviceReduceKernelINS2_10policy_hubIijN4cuda3std3__44plusIiEEE10Policy1000EN6thrust24THRUST_300001_SM_1000_NS6detail15normal_iteratorINSD_10device_ptrIiEEEEjS9_iNS7_10__identityEEEvT0_PT3_T1_NS0_13GridEvenShareISN_EET2_T4_ --------------------------
	.section	.text._ZN3cub18CUB_300001_SM_10006detail6reduce18DeviceReduceKernelINS2_10policy_hubIijN4cuda3std3__44plusIiEEE10Policy1000EN6thrust24THRUST_300001_SM_1000_NS6detail15normal_iteratorINSD_10device_ptrIiEEEEjS9_iNS7_10__identityEEEvT0_PT3_T1_NS0_13GridEvenShareISN_EET2_T4_,"ax",@progbits
	.align	128
        .global         _ZN3cub18CUB_300001_SM_10006detail6reduce18DeviceReduceKernelINS2_10policy_hubIijN4cuda3std3__44plusIiEEE10Policy1000EN6thrust24THRUST_300001_SM_1000_NS6detail15normal_iteratorINSD_10device_ptrIiEEEEjS9_iNS7_10__identityEEEvT0_PT3_T1_NS0_13GridEvenShareISN_EET2_T4_
        .type           _ZN3cub18CUB_300001_SM_10006detail6reduce18DeviceReduceKernelINS2_10policy_hubIijN4cuda3std3__44plusIiEEE10Policy1000EN6thrust24THRUST_300001_SM_1000_NS6detail15normal_iteratorINSD_10device_ptrIiEEEEjS9_iNS7_10__identityEEEvT0_PT3_T1_NS0_13GridEvenShareISN_EET2_T4_,@function
        .size           _ZN3cub18CUB_300001_SM_10006detail6reduce18DeviceReduceKernelINS2_10policy_hubIijN4cuda3std3__44plusIiEEE10Policy1000EN6thrust24THRUST_300001_SM_1000_NS6detail15normal_iteratorINSD_10device_ptrIiEEEEjS9_iNS7_10__identityEEEvT0_PT3_T1_NS0_13GridEvenShareISN_EET2_T4_,(.L_x_278 - _ZN3cub18CUB_300001_SM_10006detail6reduce18DeviceReduceKernelINS2_10policy_hubIijN4cuda3std3__44plusIiEEE10Policy1000EN6thrust24THRUST_300001_SM_1000_NS6detail15normal_iteratorINSD_10device_ptrIiEEEEjS9_iNS7_10__identityEEEvT0_PT3_T1_NS0_13GridEvenShareISN_EET2_T4_)
        .other          _ZN3cub18CUB_300001_SM_10006detail6reduce18DeviceReduceKernelINS2_10policy_hubIijN4cuda3std3__44plusIiEEE10Policy1000EN6thrust24THRUST_300001_SM_1000_NS6detail15normal_iteratorINSD_10device_ptrIiEEEEjS9_iNS7_10__identityEEEvT0_PT3_T1_NS0_13GridEvenShareISN_EET2_T4_,@"STO_CUDA_ENTRY STV_DEFAULT"
_ZN3cub18CUB_300001_SM_10006detail6reduce18DeviceReduceKernelINS2_10policy_hubIijN4cuda3std3__44plusIiEEE10Policy1000EN6thrust24THRUST_300001_SM_1000_NS6detail15normal_iteratorINSD_10device_ptrIiEEEEjS9_iNS7_10__identityEEEvT0_PT3_T1_NS0_13GridEvenShareISN_EET2_T4_:
.text._ZN3cub18CUB_300001_SM_10006detail6reduce18DeviceReduceKernelINS2_10policy_hubIijN4cuda3std3__44plusIiEEE10Policy1000EN6thrust24THRUST_300001_SM_1000_NS6detail15normal_iteratorINSD_10device_ptrIiEEEEjS9_iNS7_10__identityEEEvT0_PT3_T1_NS0_13GridEvenShareISN_EET2_T4_:
[----:B------:R-:W-:Y:S01]  /*0000*/  LDC R1, c[0x0][0x37c] ;  /* 0x0000df00ff017b82 */ /* 0x000fe20000000800 */
[----:B------:R-:W0:Y:S07]  /*0010*/  S2R R3, SR_CTAID.X ;  /* 0x0000000000037919 */ /* 0x000e2e0000002500 */
[----:B------:R-:W1:Y:S01]  /*0020*/  LDC.64 R8, c[0x0][0x3a8] ;  /* 0x0000ea00ff087b82 */ /* 0x000e620000000a00 */
[----:B------:R-:W2:Y:S01]  /*0030*/  LDCU.64 UR6, c[0x0][0x358] ;  /* 0x00006b00ff0677ac */ /* 0x000ea20008000a00 */
[----:B------:R-:W-:Y:S01]  /*0040*/  BSSY.RECONVERGENT B0, `(.L_x_173) ;  /* 0x0000236000007945 */ /* 0x000fe20003800200 */
[----:B-1----:R-:W-:-:S02]  /*0050*/  IMAD.SHL.U32 R13, R9, 0x1000, RZ ;  /* 0x00001000090d7824 */ /* 0x002fc400078e00ff */
[----:B0-----:R-:W-:-:S05]  /*0060*/  IMAD R0, R3, -0x1000, R8 ;  /* 0xfffff00003007824 */ /* 0x001fca00078e0208 */
[----:B------:R-:W-:-:S13]  /*0070*/  ISETP.GT.U32.AND P0, PT, R0, 0xfff, PT ;  /* 0x00000fff0000780c */ /* 0x000fda0003f04070 */
[----:B--2---:R-:W-:Y:S05]  /*0080*/  @P0 BRA `(.L_x_174) ;  /* 0x0000001000540947 */ /* 0x004fea0003800000 */
[----:B------:R-:W0:Y:S01]  /*0090*/  S2R R2, SR_TID.X ;  /* 0x0000000000027919 */ /* 0x000e220000002100 */
[----:B------:R-:W-:Y:S01]  /*00a0*/  BSSY.RECONVERGENT B1, `(.L_x_175) ;  /* 0x000000a000017945 */ /* 0x000fe20003800200 */
[----:B------:R-:W-:Y:S01]  /*00b0*/  IMAD.MOV.U32 R14, RZ, RZ, RZ ;  /* 0x000000ffff0e7224 */ /* 0x000fe200078e00ff */
[----:B0-----:R-:W-:Y:S01]  /*00c0*/  ISETP.GE.U32.AND P0, PT, R2, R0, PT ;  /* 0x000000000200720c */ /* 0x001fe20003f06070 */
[----:B------:R-:W-:-:S12]  /*00d0*/  IMAD.MOV.U32 R4, RZ, RZ, R2 ;  /* 0x000000ffff047224 */ /* 0x000fd800078e0002 */
[----:B------:R-:W-:Y:S05]  /*00e0*/  @P0 BRA `(.L_x_176) ;  /* 0x0000000000140947 */ /* 0x000fea0003800000 */
[----:B------:R-:W0:Y:S01]  /*00f0*/  LDC.64 R14, c[0x0][0x380] ;  /* 0x0000e000ff0e7b82 */ /* 0x000e220000000a00 */
[----:B------:R-:W-:-:S04]  /*0100*/  IMAD R5, R3, 0x1000, R2 ;  /* 0x0000100003057824 */ /* 0x000fc800078e0202 */
[----:B0-----:R-:W-:-:S06]  /*0110*/  IMAD.WIDE.U32 R14, R5, 0x4, R14 ;  /* 0x00000004050e7825 */ /* 0x001fcc00078e000e */
[----:B------:R0:W5:Y:S01]  /*0120*/  LDG.E R14, desc[UR6][R14.64] ;  /* 0x000000060e0e7981 */ /* 0x000162000c1e1900 */
[----:B------:R-:W-:-:S07]  /*0130*/  VIADD R4, R2, 0x100 ;  /* 0x0000010002047836 */ /* 0x000fce0000000000 */
.L_x_176:
[----:B------:R-:W-:Y:S05]  /*0140*/  BSYNC.RECONVERGENT B1 ;  /* 0x0000000000017941 */ /* 0x000fea0003800200 */
.L_x_175:
[----:B------:R-:W-:Y:S01]  /*0150*/  ISETP.GE.U32.AND P0, PT, R4, R0, PT ;  /* 0x000000000400720c */ /* 0x000fe20003f06070 */
[----:B------:R-:W-:-:S12]  /*0160*/  BSSY.RECONVERGENT B1, `(.L_x_177) ;  /* 0x0000097000017945 */ /* 0x000fd80003800200 */
[----:B------:R-:W-:Y:S05]  /*0170*/  @P0 BRA `(.L_x_178) ;  /* 0x0000000800540947 */ /* 0x000fea0003800000 */
[----:B------:R-:W-:Y:S01]  /*0180*/  LOP3.LUT R5, RZ, R4, RZ, 0x33, !PT ;  /* 0x00000004ff057212 */ /* 0x000fe200078e33ff */
[----:B------:R-:W-:Y:S04]  /*0190*/  BSSY.RECONVERGENT B2, `(.L_x_179) ;  /* 0x000004b000027945 */ /* 0x000fe80003800200 */
[----:B------:R-:W-:-:S04]  /*01a0*/  IMAD.IADD R8, R5, 0x1, R8 ;  /* 0x0000000105087824 */ /* 0x000fc800078e0208 */
[----:B------:R-:W-:-:S05]  /*01b0*/  IMAD R8, R3, -0x1000, R8 ;  /* 0xfffff00003087824 */ /* 0x000fca00078e0208 */
[C---:B------:R-:W-:Y:S02]  /*01c0*/  ISETP.GE.U32.AND P0, PT, R8.reuse, 0xf00, PT ;  /* 0x00000f000800780c */ /* 0x040fe40003f06070 */
[----:B------:R-:W-:-:S04]  /*01d0*/  LEA.HI R5, R8, 0x1, RZ, 0x18 ;  /* 0x0000000108057811 */ /* 0x000fc800078fc0ff */
[----:B------:R-:W-:-:S07]  /*01e0*/  LOP3.LUT R6, R5, 0xf, RZ, 0xc0, !PT ;  /* 0x0000000f05067812 */ /* 0x000fce00078ec0ff */
[----:B------:R-:W-:Y:S05]  /*01f0*/  @!P0 BRA `(.L_x_180) ;  /* 0x0000000400108947 */ /* 0x000fea0003800000 */
[----:B------:R-:W-:Y:S01]  /*0200*/  LOP3.LUT R8, R5, 0x1fffff0, RZ, 0xc0, !PT ;  /* 0x01fffff005087812 */ /* 0x000fe200078ec0ff */
[----:B------:R-:W-:Y:S01]  /*0210*/  BSSY.RECONVERGENT B3, `(.L_x_181) ;  /* 0x0000041000037945 */ /* 0x000fe20003800200 */
[----:B------:R-:W-:Y:S01]  /*0220*/  LOP3.LUT R7, R4, 0x800, RZ, 0xfc, !PT ;  /* 0x0000080004077812 */ /* 0x000fe200078efcff */
[----:B------:R-:W-:Y:S01]  /*0230*/  IMAD R4, R3, 0x1000, R4 ;  /* 0x0000100003047824 */ /* 0x000fe200078e0204 */
[----:B------:R-:W-:-:S07]  /*0240*/  IADD3 R8, PT, PT, -R8, RZ, RZ ;  /* 0x000000ff08087210 */ /* 0x000fce0007ffe1ff */
.L_x_182:
[----:B------:R-:W1:Y:S01]  /*0250*/  LDC.64 R12, c[0x0][0x380] ;  /* 0x0000e000ff0c7b82 */ /* 0x000e620000000a00 */
[----:B------:R-:W-:-:S04]  /*0260*/  VIADD R21, R4, 0x100 ;  /* 0x0000010004157836 */ /* 0x000fc80000000000 */
[----:B-1----:R-:W-:-:S04]  /*0270*/  IMAD.WIDE.U32 R20, R21, 0x4, R12 ;  /* 0x0000000415147825 */ /* 0x002fc800078e000c */
[C---:B------:R-:W-:Y:S01]  /*0280*/  IMAD.WIDE.U32 R16, R4.reuse, 0x4, R12 ;  /* 0x0000000404107825 */ /* 0x040fe200078e000c */
[----:B0-----:R-:W2:Y:S04]  /*0290*/  LDG.E R15, desc[UR6][R20.64] ;  /* 0x00000006140f7981 */ /* 0x001ea8000c1e1900 */
[----:B------:R0:W2:Y:S01]  /*02a0*/  LDG.E R9, desc[UR6][R16.64] ;  /* 0x0000000610097981 */ /* 0x0000a2000c1e1900 */
[C---:B------:R-:W-:Y:S02]  /*02b0*/  VIADD R29, R4.reuse, 0x600 ;  /* 0x00000600041d7836 */ /* 0x040fe40000000000 */
[C---:B------:R-:W-:Y:S01]  /*02c0*/  VIADD R27, R4.reuse, 0x300 ;  /* 0x00000300041b7836 */ /* 0x040fe20000000000 */
[C---:B------:R-:W-:Y:S01]  /*02d0*/  IADD3 R28, PT, PT, R4.reuse, 0x800, RZ ;  /* 0x00000800041c7810 */ /* 0x040fe20007ffe0ff */
[----:B------:R-:W-:-:S02]  /*02e0*/  VIADD R11, R4, 0x200 ;  /* 0x00000200040b7836 */ /* 0x000fc40000000000 */
[----:B------:R-:W-:-:S04]  /*02f0*/  IMAD.WIDE.U32 R26, R27, 0x4, R12 ;  /* 0x000000041b1a7825 */ /* 0x000fc800078e000c */
[--C-:B0-----:R-:W-:Y:S02]  /*0300*/  IMAD.WIDE.U32 R16, R29, 0x4, R12.reuse ;  /* 0x000000041d107825 */ /* 0x101fe400078e000c */
[----:B------:R-:W3:Y:S02]  /*0310*/  LDG.E R26, desc[UR6][R26.64] ;  /* 0x000000061a1a7981 */ /* 0x000ee4000c1e1900 */
[C---:B------:R-:W-:Y:S02]  /*0320*/  VIADD R19, R4.reuse, 0x400 ;  /* 0x0000040004137836 */ /* 0x040fe40000000000 */
[C---:B------:R-:W-:Y:S01]  /*0330*/  VIADD R23, R4.reuse, 0x500 ;  /* 0x0000050004177836 */ /* 0x040fe20000000000 */
[----:B------:R0:W4:Y:S01]  /*0340*/  LDG.E R22, desc[UR6][R16.64] ;  /* 0x0000000610167981 */ /* 0x000122000c1e1900 */
[----:B------:R-:W-:Y:S02]  /*0350*/  VIADD R29, R4, 0x700 ;  /* 0x00000700041d7836 */ /* 0x000fe40000000000 */
[----:B------:R-:W-:-:S04]  /*0360*/  IMAD.WIDE.U32 R10, R11, 0x4, R12 ;  /* 0x000000040b0a7825 */ /* 0x000fc800078e000c */
[--C-:B------:R-:W-:Y:S01]  /*0370*/  IMAD.WIDE.U32 R18, R19, 0x4, R12.reuse ;  /* 0x0000000413127825 */ /* 0x100fe200078e000c */
[----:B------:R1:W3:Y:S03]  /*0380*/  LDG.E R25, desc[UR6][R10.64] ;  /* 0x000000060a197981 */ /* 0x0002e6000c1e1900 */
[--C-:B------:R-:W-:Y:S01]  /*0390*/  IMAD.WIDE.U32 R20, R23, 0x4, R12.reuse ;  /* 0x0000000417147825 */ /* 0x100fe200078e000c */
[----:B------:R-:W4:Y:S03]  /*03a0*/  LDG.E R24, desc[UR6][R18.64] ;  /* 0x0000000612187981 */ /* 0x000f26000c1e1900 */
[--C-:B0-----:R-:W-:Y:S01]  /*03b0*/  IMAD.WIDE.U32 R16, R29, 0x4, R12.reuse ;  /* 0x000000041d107825 */ /* 0x101fe200078e000c */
[----:B------:R0:W4:Y:S03]  /*03c0*/  LDG.E R23, desc[UR6][R20.64] ;  /* 0x0000000614177981 */ /* 0x000126000c1e1900 */
[----:B------:R-:W-:Y:S01]  /*03d0*/  IMAD.WIDE.U32 R28, R28, 0x4, R12 ;  /* 0x000000041c1c7825 */ /* 0x000fe200078e000c */
[----:B------:R-:W4:Y:S03]  /*03e0*/  LDG.E R19, desc[UR6][R16.64] ;  /* 0x0000000610137981 */ /* 0x000f26000c1e1900 */
[----:B------:R-:W-:-:S02]  /*03f0*/  VIADD R27, R4, 0xa00 ;  /* 0x00000a00041b7836 */ /* 0x000fc40000000000 */
[----:B-1----:R-:W-:Y:S01]  /*0400*/  VIADD R11, R4, 0x900 ;  /* 0x00000900040b7836 */ /* 0x002fe20000000000 */
[----:B------:R1:W4:Y:S01]  /*0410*/  LDG.E R18, desc[UR6][R28.64] ;  /* 0x000000061c127981 */ /* 0x000322000c1e1900 */
[----:B0-----:R-:W-:-:S04]  /*0420*/  IMAD.WIDE.U32 R20, R27, 0x4, R12 ;  /* 0x000000041b147825 */ /* 0x001fc800078e000c */
[----:B------:R-:W-:Y:S02]  /*0430*/  VIADD R27, R4, 0xb00 ;  /* 0x00000b00041b7836 */ /* 0x000fe40000000000 */
[----:B------:R-:W-:-:S04]  /*0440*/  IMAD.WIDE.U32 R10, R11, 0x4, R12 ;  /* 0x000000040b0a7825 */ /* 0x000fc800078e000c */
[----:B-1----:R-:W-:Y:S02]  /*0450*/  VIADD R29, R4, 0xc00 ;  /* 0x00000c00041d7836 */ /* 0x002fe40000000000 */
[----:B------:R-:W4:Y:S02]  /*0460*/  LDG.E R11, desc[UR6][R10.64] ;  /* 0x000000060a0b7981 */ /* 0x000f24000c1e1900 */
[----:B------:R-:W-:-:S06]  /*0470*/  IMAD.WIDE.U32 R16, R29, 0x4, R12 ;  /* 0x000000041d107825 */ /* 0x000fcc00078e000c */
[----:B------:R0:W4:Y:S04]  /*0480*/  LDG.E R16, desc[UR6][R16.64] ;  /* 0x0000000610107981 */ /* 0x000128000c1e1900 */
[----:B------:R1:W4:Y:S01]  /*0490*/  LDG.E R10, desc[UR6][R20.64] ;  /* 0x00000006140a7981 */ /* 0x000322000c1e1900 */
[----:B0-----:R-:W-:Y:S01]  /*04a0*/  VIADD R17, R4, 0xf00 ;  /* 0x00000f0004117836 */ /* 0x001fe20000000000 */
[----:B--2--5:R-:W-:Y:S01]  /*04b0*/  IADD3 R9, PT, PT, R15, R9, R14 ;  /* 0x000000090f097210 */ /* 0x024fe20007ffe00e */
[----:B------:R-:W-:-:S04]  /*04c0*/  IMAD.WIDE.U32 R14, R27, 0x4, R12 ;  /* 0x000000041b0e7825 */ /* 0x000fc800078e000c */
[----:B------:R-:W-:Y:S02]  /*04d0*/  VIADD R27, R4, 0xd00 ;  /* 0x00000d00041b7836 */ /* 0x000fe40000000000 */
[----:B------:R-:W2:Y:S02]  /*04e0*/  LDG.E R15, desc[UR6][R14.64] ;  /* 0x000000060e0f7981 */ /* 0x000ea4000c1e1900 */
[----:B------:R-:W-:-:S04]  /*04f0*/  IMAD.WIDE.U32 R28, R27, 0x4, R12 ;  /* 0x000000041b1c7825 */ /* 0x000fc800078e000c */
[----:B------:R-:W-:Y:S02]  /*0500*/  VIADD R27, R4, 0xe00 ;  /* 0x00000e00041b7836 */ /* 0x000fe40000000000 */
[----:B------:R-:W2:Y:S02]  /*0510*/  LDG.E R29, desc[UR6][R28.64] ;  /* 0x000000061c1d7981 */ /* 0x000ea4000c1e1900 */
[----:B-1----:R-:W-:-:S04]  /*0520*/  IMAD.WIDE.U32 R20, R27, 0x4, R12 ;  /* 0x000000041b147825 */ /* 0x002fc800078e000c */
[----:B------:R-:W-:Y:S02]  /*0530*/  IMAD.WIDE.U32 R12, R17, 0x4, R12 ;  /* 0x00000004110c7825 */ /* 0x000fe400078e000c */
[----:B------:R-:W2:Y:S04]  /*0540*/  LDG.E R20, desc[UR6][R20.64] ;  /* 0x0000000614147981 */ /* 0x000ea8000c1e1900 */
[----:B------:R-:W2:Y:S01]  /*0550*/  LDG.E R12, desc[UR6][R12.64] ;  /* 0x000000060c0c7981 */ /* 0x000ea2000c1e1900 */
[----:B---3--:R-:W-:Y:S02]  /*0560*/  IADD3 R9, PT, PT, R26, R25, R9 ;  /* 0x000000191a097210 */ /* 0x008fe40007ffe009 */
[----:B------:R-:W-:Y:S02]  /*0570*/  IADD3 R8, PT, PT, R8, 0x10, RZ ;  /* 0x0000001008087810 */ /* 0x000fe40007ffe0ff */
[----:B----4-:R-:W-:-:S02]  /*0580*/  IADD3 R9, PT, PT, R23, R24, R9 ;  /* 0x0000001817097210 */ /* 0x010fc40007ffe009 */
[----:B------:R-:W-:Y:S02]  /*0590*/  ISETP.NE.AND P0, PT, R8, RZ, PT ;  /* 0x000000ff0800720c */ /* 0x000fe40003f05270 */
[----:B------:R-:W-:Y:S01]  /*05a0*/  IADD3 R9, PT, PT, R19, R22, R9 ;  /* 0x0000001613097210 */ /* 0x000fe20007ffe009 */
[----:B------:R-:W-:Y:S02]  /*05b0*/  VIADD R7, R7, 0x1000 ;  /* 0x0000100007077836 */ /* 0x000fe40000000000 */
[----:B------:R-:W-:Y:S01]  /*05c0*/  VIADD R4, R4, 0x1000 ;  /* 0x0000100004047836 */ /* 0x000fe20000000000 */
[----:B------:R-:W-:-:S04]  /*05d0*/  IADD3 R9, PT, PT, R11, R18, R9 ;  /* 0x000000120b097210 */ /* 0x000fc80007ffe009 */
[----:B--2---:R-:W-:-:S04]  /*05e0*/  IADD3 R9, PT, PT, R15, R10, R9 ;  /* 0x0000000a0f097210 */ /* 0x004fc80007ffe009 */
[----:B------:R-:W-:-:S04]  /*05f0*/  IADD3 R9, PT, PT, R29, R16, R9 ;  /* 0x000000101d097210 */ /* 0x000fc80007ffe009 */
[----:B------:R-:W-:Y:S01]  /*0600*/  IADD3 R14, PT, PT, R12, R20, R9 ;  /* 0x000000140c0e7210 */ /* 0x000fe20007ffe009 */
[----:B------:R-:W-:Y:S06]  /*0610*/  @P0 BRA `(.L_x_182) ;  /* 0xfffffffc000c0947 */ /* 0x000fec000383ffff */
[----:B------:R-:W-:Y:S05]  /*0620*/  BSYNC.RECONVERGENT B3 ;  /* 0x0000000000037941 */ /* 0x000fea0003800200 */
.L_x_181:
[----:B------:R-:W-:-:S07]  /*0630*/  VIADD R4, R7, 0xfffff800 ;  /* 0xfffff80007047836 */ /* 0x000fce0000000000 */
.L_x_180:
[----:B------:R-:W-:Y:S05]  /*0640*/  BSYNC.RECONVERGENT B2 ;  /* 0x0000000000027941 */ /* 0x000fea0003800200 */
.L_x_179:
[----:B------:R-:W-:-:S13]  /*0650*/  ISETP.NE.AND P0, PT, R6, RZ, PT ;  /* 0x000000ff0600720c */ /* 0x000fda0003f05270 */
[----:B------:R-:W-:Y:S05]  /*0660*/  @!P0 BRA `(.L_x_178) ;  /* 0x0000000400188947 */ /* 0x000fea0003800000 */
[----:B------:R-:W-:Y:S01]  /*0670*/  ISETP.GE.U32.AND P0, PT, R6, 0x8, PT ;  /* 0x000000080600780c */ /* 0x000fe20003f06070 */
[----:B------:R-:W-:Y:S01]  /*0680*/  BSSY.RECONVERGENT B2, `(.L_x_183) ;  /* 0x0000022000027945 */ /* 0x000fe20003800200 */
[----:B------:R-:W-:-:S04]  /*0690*/  LOP3.LUT R24, R5, 0x7, RZ, 0xc0, !PT ;  /* 0x0000000705187812 */ /* 0x000fc800078ec0ff */
[----:B------:R-:W-:-:S07]  /*06a0*/  ISETP.NE.AND P1, PT, R24, RZ, PT ;  /* 0x000000ff1800720c */ /* 0x000fce0003f25270 */
[----:B------:R-:W-:Y:S06]  /*06b0*/  @!P0 BRA `(.L_x_184) ;  /* 0x0000000000788947 */ /* 0x000fec0003800000 */
[----:B------:R-:W1:Y:S01]  /*06c0*/  LDC.64 R10, c[0x0][0x380] ;  /* 0x0000e000ff0a7b82 */ /* 0x000e620000000a00 */
[----:B------:R-:W-:-:S04]  /*06d0*/  IMAD R27, R3, 0x1000, R4 ;  /* 0x00001000031b7824 */ /* 0x000fc800078e0204 */
[C---:B------:R-:W-:Y:S02]  /*06e0*/  VIADD R21, R27.reuse, 0x100 ;  /* 0x000001001b157836 */ /* 0x040fe40000000000 */
[C---:B------:R-:W-:Y:S02]  /*06f0*/  VIADD R17, R27.reuse, 0x300 ;  /* 0x000003001b117836 */ /* 0x040fe40000000000 */
[C---:B------:R-:W-:Y:S01]  /*0700*/  VIADD R23, R27.reuse, 0x200 ;  /* 0x000002001b177836 */ /* 0x040fe20000000000 */
[C---:B------:R-:W-:Y:S01]  /*0710*/  IADD3 R7, PT, PT, R27.reuse, 0x400, RZ ;  /* 0x000004001b077810 */ /* 0x040fe20007ffe0ff */
[C---:B------:R-:W-:Y:S02]  /*0720*/  VIADD R9, R27.reuse, 0x500 ;  /* 0x000005001b097836 */ /* 0x040fe40000000000 */
[C---:B------:R-:W-:Y:S02]  /*0730*/  VIADD R25, R27.reuse, 0x600 ;  /* 0x000006001b197836 */ /* 0x040fe40000000000 */
[----:B-1----:R-:W-:-:S04]  /*0740*/  IMAD.WIDE.U32 R12, R27, 0x4, R10 ;  /* 0x000000041b0c7825 */ /* 0x002fc800078e000a */
[--C-:B------:R-:W-:Y:S01]  /*0750*/  IMAD.WIDE.U32 R20, R21, 0x4, R10.reuse ;  /* 0x0000000415147825 */ /* 0x100fe200078e000a */
[----:B0-----:R0:W2:Y:S03]  /*0760*/  LDG.E R15, desc[UR6][R12.64] ;  /* 0x000000060c0f7981 */ /* 0x0010a6000c1e1900 */
[--C-:B------:R-:W-:Y:S01]  /*0770*/  IMAD.WIDE.U32 R16, R17, 0x4, R10.reuse ;  /* 0x0000000411107825 */ /* 0x100fe200078e000a */
[----:B------:R-:W2:Y:S03]  /*0780*/  LDG.E R18, desc[UR6][R20.64] ;  /* 0x0000000614127981 */ /* 0x000ea6000c1e1900 */
[----:B------:R-:W-:Y:S02]  /*0790*/  IMAD.WIDE.U32 R22, R23, 0x4, R10 ;  /* 0x0000000417167825 */ /* 0x000fe400078e000a */
[----:B------:R-:W3:Y:S02]  /*07a0*/  LDG.E R16, desc[UR6][R16.64] ;  /* 0x0000000610107981 */ /* 0x000ee4000c1e1900 */
[----:B------:R-:W-:-:S02]  /*07b0*/  VIADD R27, R27, 0x700 ;  /* 0x000007001b1b7836 */ /* 0x000fc40000000000 */
[--C-:B------:R-:W-:Y:S01]  /*07c0*/  IMAD.WIDE.U32 R6, R7, 0x4, R10.reuse ;  /* 0x0000000407067825 */ /* 0x100fe200078e000a */
[----:B------:R-:W3:Y:S03]  /*07d0*/  LDG.E R19, desc[UR6][R22.64] ;  /* 0x0000000616137981 */ /* 0x000ee6000c1e1900 */
[--C-:B------:R-:W-:Y:S02]  /*07e0*/  IMAD.WIDE.U32 R8, R9, 0x4, R10.reuse ;  /* 0x0000000409087825 */ /* 0x100fe400078e000a */
[----:B------:R-:W4:Y:S02]  /*07f0*/  LDG.E R7, desc[UR6][R6.64] ;  /* 0x0000000606077981 */ /* 0x000f24000c1e1900 */
[--C-:B0-----:R-:W-:Y:S02]  /*0800*/  IMAD.WIDE.U32 R12, R25, 0x4, R10.reuse ;  /* 0x00000004190c7825 */ /* 0x101fe400078e000a */
[----:B------:R-:W4:Y:S02]  /*0810*/  LDG.E R8, desc[UR6][R8.64] ;  /* 0x0000000608087981 */ /* 0x000f24000c1e1900 */
[----:B------:R-:W-:-:S02]  /*0820*/  IMAD.WIDE.U32 R10, R27, 0x4, R10 ;  /* 0x000000041b0a7825 */ /* 0x000fc400078e000a */
[----:B------:R-:W4:Y:S04]  /*0830*/  LDG.E R13, desc[UR6][R12.64] ;  /* 0x000000060c0d7981 */ /* 0x000f28000c1e1900 */
[----:B------:R-:W4:Y:S01]  /*0840*/  LDG.E R10, desc[UR6][R10.64] ;  /* 0x000000060a0a7981 */ /* 0x000f22000c1e1900 */
[----:B------:R-:W-:Y:S01]  /*0850*/  VIADD R4, R4, 0x800 ;  /* 0x0000080004047836 */ /* 0x000fe20000000000 */
[----:B--2--5:R-:W-:-:S04]  /*0860*/  IADD3 R18, PT, PT, R18, R15, R14 ;  /* 0x0000000f12127210 */ /* 0x024fc80007ffe00e */
[----:B---3--:R-:W-:-:S04]  /*0870*/  IADD3 R18, PT, PT, R16, R19, R18 ;  /* 0x0000001310127210 */ /* 0x008fc80007ffe012 */
[----:B----4-:R-:W-:-:S04]  /*0880*/  IADD3 R18, PT, PT, R8, R7, R18 ;  /* 0x0000000708127210 */ /* 0x010fc80007ffe012 */
[----:B------:R-:W-:-:S07]  /*0890*/  IADD3 R14, PT, PT, R10, R13, R18 ;  /* 0x0000000d0a0e7210 */ /* 0x000fce0007ffe012 */
.L_x_184:
[----:B------:R-:W-:Y:S05]  /*08a0*/  BSYNC.RECONVERGENT B2 ;  /* 0x0000000000027941 */ /* 0x000fea0003800200 */
.L_x_183:
        /* <DEDUP_REMOVED lines=8> */
[C---:B------:R-:W-:Y:S01]  /*0930*/  VIADD R13, R11.reuse, 0x100 ;  /* 0x000001000b0d7836 */ /* 0x040fe20000000000 */
[C---:B------:R-:W-:Y:S01]  /*0940*/  IADD3 R17, PT, PT, R11.reuse, 0x300, RZ ;  /* 0x000003000b117810 */ /* 0x040fe20007ffe0ff */
[C---:B0-----:R-:W-:Y:S02]  /*0950*/  VIADD R15, R11.reuse, 0x200 ;  /* 0x000002000b0f7836 */ /* 0x041fe40000000000 */
[----:B-1----:R-:W-:-:S04]  /*0960*/  IMAD.WIDE.U32 R8, R11, 0x4, R6 ;  /* 0x000000040b087825 */ /* 0x002fc800078e0006 */
[--C-:B------:R-:W-:Y:S02]  /*0970*/  IMAD.WIDE.U32 R10, R13, 0x4, R6.reuse ;  /* 0x000000040d0a7825 */ /* 0x100fe400078e0006 */
[----:B------:R-:W2:Y:S02]  /*0980*/  LDG.E R9, desc[UR6][R8.64] ;  /* 0x0000000608097981 */ /* 0x000ea4000c1e1900 */
[--C-:B------:R-:W-:Y:S02]  /*0990*/  IMAD.WIDE.U32 R12, R15, 0x4, R6.reuse ;  /* 0x000000040f0c7825 */ /* 0x100fe400078e0006 */
[----:B------:R-:W2:Y:S02]  /*09a0*/  LDG.E R10, desc[UR6][R10.64] ;  /* 0x000000060a0a7981 */ /* 0x000ea4000c1e1900 */
[----:B------:R-:W-:Y:S02]  /*09b0*/  IMAD.WIDE.U32 R6, R17, 0x4, R6 ;  /* 0x0000000411067825 */ /* 0x000fe400078e0006 */
[----:B------:R-:W3:Y:S04]  /*09c0*/  LDG.E R13, desc[UR6][R12.64] ;  /* 0x000000060c0d7981 */ /* 0x000ee8000c1e1900 */
[----:B------:R-:W3:Y:S01]  /*09d0*/  LDG.E R6, desc[UR6][R6.64] ;  /* 0x0000000606067981 */ /* 0x000ee2000c1e1900 */
[----:B------:R-:W-:Y:S01]  /*09e0*/  VIADD R4, R4, 0x400 ;  /* 0x0000040004047836 */ /* 0x000fe20000000000 */
[----:B--2--5:R-:W-:-:S04]  /*09f0*/  IADD3 R14, PT, PT, R10, R9, R14 ;  /* 0x000000090a0e7210 */ /* 0x024fc80007ffe00e */
[----:B---3--:R-:W-:-:S07]  /*0a00*/  IADD3 R14, PT, PT, R6, R13, R14 ;  /* 0x0000000d060e7210 */ /* 0x008fce0007ffe00e */
.L_x_186:
[----:B------:R-:W-:Y:S05]  /*0a10*/  BSYNC.RECONVERGENT B2 ;  /* 0x0000000000027941 */ /* 0x000fea0003800200 */
.L_x_185:
[----:B------:R-:W-:Y:S05]  /*0a20*/  @!P1 BRA `(.L_x_178) ;  /* 0x0000000000289947 */ /* 0x000fea0003800000 */
[----:B------:R-:W1:Y:S01]  /*0a30*/  LDC.64 R6, c[0x0][0x380] ;  /* 0x0000e000ff067b82 */ /* 0x000e620000000a00 */
[----:B------:R-:W-:Y:S02]  /*0a40*/  IMAD R9, R3, 0x1000, R4 ;  /* 0x0000100003097824 */ /* 0x000fe400078e0204 */
[----:B------:R-:W-:-:S07]  /*0a50*/  IMAD.MOV R8, RZ, RZ, -R5 ;  /* 0x000000ffff087224 */ /* 0x000fce00078e0a05 */
.L_x_187:
[----:B-1----:R-:W-:-:S06]  /*0a60*/  IMAD.WIDE.U32 R4, R9, 0x4, R6 ;  /* 0x0000000409047825 */ /* 0x002fcc00078e0006 */
[----:B------:R-:W2:Y:S01]  /*0a70*/  LDG.E R5, desc[UR6][R4.64] ;  /* 0x0000000604057981 */ /* 0x000ea2000c1e1900 */
[----:B------:R-:W-:Y:S02]  /*0a80*/  VIADD R8, R8, 0x1 ;  /* 0x0000000108087836 */ /* 0x000fe40000000000 */
[----:B------:R-:W-:-:S03]  /*0a90*/  VIADD R9, R9, 0x100 ;  /* 0x0000010009097836 */ /* 0x000fc60000000000 */
[----:B------:R-:W-:Y:S01]  /*0aa0*/  ISETP.NE.AND P0, PT, R8, RZ, PT ;  /* 0x000000ff0800720c */ /* 0x000fe20003f05270 */
[----:B--2--5:R-:W-:-:S12]  /*0ab0*/  IMAD.IADD R14, R5, 0x1, R14 ;  /* 0x00000001050e7824 */ /* 0x024fd800078e020e */
[----:B------:R-:W-:Y:S05]  /*0ac0*/  @P0 BRA `(.L_x_187) ;  /* 0xfffffffc00e40947 */ /* 0x000fea000383ffff */
.L_x_178:
[----:B------:R-:W-:Y:S05]  /*0ad0*/  BSYNC.RECONVERGENT B1 ;  /* 0x0000000000017941 */ /* 0x000fea0003800200 */
.L_x_177:
[----:B------:R-:W-:-:S13]  /*0ae0*/  ISETP.GE.U32.AND P0, PT, R0, 0x100, PT ;  /* 0x000001000000780c */ /* 0x000fda0003f06070 */
[----:B------:R-:W-:Y:S05]  /*0af0*/  @!P0 BRA `(.L_x_188) ;  /* 0x0000000000ac8947 */ /* 0x000fea0003800000 */
[----:B------:R-:W1:Y:S01]  /*0b00*/  S2R R8, SR_LANEID ;  /* 0x0000000000087919 */ /* 0x000e620000000000 */
[----:B-----5:R-:W2:Y:S01]  /*0b10*/  SHFL.DOWN PT, R0, R14, 0x1, 0x1f ;  /* 0x08201f000e007f89 */ /* 0x020ea200000e0000 */
[C---:B-1----:R-:W-:Y:S02]  /*0b20*/  ISETP.GT.AND P0, PT, R8.reuse, 0x1e, PT ;  /* 0x0000001e0800780c */ /* 0x042fe40003f04270 */
[----:B------:R-:W-:Y:S02]  /*0b30*/  ISETP.NE.AND P1, PT, R8, RZ, PT ;  /* 0x000000ff0800720c */ /* 0x000fe40003f25270 */
[----:B--2---:R-:W-:Y:S02]  /*0b40*/  SEL R5, R0, RZ, !P0 ;  /* 0x000000ff00057207 */ /* 0x004fe40004000000 */
[----:B------:R-:W-:Y:S02]  /*0b50*/  ISETP.GT.AND P0, PT, R8, 0x1d, PT ;  /* 0x0000001d0800780c */ /* 0x000fe40003f04270 */
[----:B------:R-:W-:-:S05]  /*0b60*/  IADD3 R5, PT, PT, R5, R14, RZ ;  /* 0x0000000e05057210 */ /* 0x000fca0007ffe0ff */
[----:B------:R-:W1:Y:S02]  /*0b70*/  SHFL.DOWN PT, R0, R5, 0x2, 0x1f ;  /* 0x08401f0005007f89 */ /* 0x000e6400000e0000 */
[----:B------:R-:W-:Y:S01]  /*0b80*/  @!P1 MOV R6, 0x400 ;  /* 0x0000040000069802 */ /* 0x000fe20000000f00 */
[----:B------:R-:W2:Y:S01]  /*0b90*/  @!P1 S2R R9, SR_CgaCtaId ;  /* 0x0000000000099919 */ /* 0x000ea20000008800 */
[----:B-1----:R-:W-:Y:S02]  /*0ba0*/  SEL R0, R0, RZ, !P0 ;  /* 0x000000ff00007207 */ /* 0x002fe40004000000 */
[----:B------:R-:W-:-:S03]  /*0bb0*/  ISETP.GT.AND P0, PT, R8, 0x1b, PT ;  /* 0x0000001b0800780c */ /* 0x000fc60003f04270 */
[----:B------:R-:W-:-:S05]  /*0bc0*/  IMAD.IADD R0, R5, 0x1, R0 ;  /* 0x0000000105007824 */ /* 0x000fca00078e0200 */
[----:B------:R-:W1:Y:S01]  /*0bd0*/  SHFL.DOWN PT, R4, R0, 0x4, 0x1f ;  /* 0x08801f0000047f89 */ /* 0x000e6200000e0000 */
[----:B--2---:R-:W-:Y:S02]  /*0be0*/  @!P1 LEA R9, R9, R6, 0x18 ;  /* 0x0000000609099211 */ /* 0x004fe400078ec0ff */
[----:B-1----:R-:W-:Y:S02]  /*0bf0*/  SEL R7, R4, RZ, !P0 ;  /* 0x000000ff04077207 */ /* 0x002fe40004000000 */
[----:B------:R-:W-:-:S03]  /*0c00*/  ISETP.GT.AND P0, PT, R8, 0x17, PT ;  /* 0x000000170800780c */ /* 0x000fc60003f04270 */
[----:B------:R-:W-:Y:S01]  /*0c10*/  IMAD.IADD R7, R0, 0x1, R7 ;  /* 0x0000000100077824 */ /* 0x000fe200078e0207 */
[----:B------:R-:W-:-:S04]  /*0c20*/  @!P1 SHF.R.U32.HI R0, RZ, 0x3, R2 ;  /* 0x00000003ff009819 */ /* 0x000fc80000011602 */
[----:B------:R-:W1:Y:S01]  /*0c30*/  SHFL.DOWN PT, R4, R7, 0x8, 0x1f ;  /* 0x09001f0007047f89 */ /* 0x000e6200000e0000 */
[----:B------:R-:W-:-:S05]  /*0c40*/  @!P1 LOP3.LUT R0, R0, 0x7c, RZ, 0xc0, !PT ;  /* 0x0000007c00009812 */ /* 0x000fca00078ec0ff */
[----:B------:R-:W-:Y:S01]  /*0c50*/  @!P1 IMAD.IADD R0, R0, 0x1, R9 ;  /* 0x0000000100009824 */ /* 0x000fe200078e0209 */
[----:B-1----:R-:W-:Y:S02]  /*0c60*/  SEL R4, R4, RZ, !P0 ;  /* 0x000000ff04047207 */ /* 0x002fe40004000000 */
[----:B------:R-:W-:-:S03]  /*0c70*/  ISETP.GT.AND P0, PT, R8, 0xf, PT ;  /* 0x0000000f0800780c */ /* 0x000fc60003f04270 */
[----:B------:R-:W-:-:S05]  /*0c80*/  IMAD.IADD R4, R7, 0x1, R4 ;  /* 0x0000000107047824 */ /* 0x000fca00078e0204 */
[----:B------:R-:W1:Y:S02]  /*0c90*/  SHFL.DOWN PT, R5, R4, 0x10, 0x1f ;  /* 0x0a001f0004057f89 */ /* 0x000e6400000e0000 */
[----:B-1----:R-:W-:Y:S02]  /*0ca0*/  SEL R5, R5, RZ, !P0 ;  /* 0x000000ff05057207 */ /* 0x002fe40004000000 */
        /* <DEDUP_REMOVED lines=8> */
[----:B--2---:R-:W-:Y:S04]  /*0d30*/  LDS R0, [UR4+0xc] ;  /* 0x00000c04ff007984 */ /* 0x004fe80008000800 */
[----:B------:R-:W1:Y:S04]  /*0d40*/  LDS.128 R4, [UR4+0x10] ;  /* 0x00001004ff047984 */ /* 0x000e680008000c00 */
[----:B------:R-:W2:Y:S01]  /*0d50*/  LDS.64 R8, [UR4+0x20] ;  /* 0x00002004ff087984 */ /* 0x000ea20008000a00 */
[----:B-1----:R-:W-:-:S04]  /*0d60*/  IADD3 R0, PT, PT, R4, R0, R11 ;  /* 0x0000000004007210 */ /* 0x002fc80007ffe00b */
[----:B------:R-:W-:-:S04]  /*0d70*/  IADD3 R0, PT, PT, R6, R0, R5 ;  /* 0x0000000006007210 */ /* 0x000fc80007ffe005 */
[----:B--2---:R-:W-:-:S05]  /*0d80*/  IADD3 R0, PT, PT, R8, R0, R7 ;  /* 0x0000000008007210 */ /* 0x004fca0007ffe007 */
[----:B------:R-:W-:Y:S01]  /*0d90*/  IMAD.IADD R11, R0, 0x1, R9 ;  /* 0x00000001000b7824 */ /* 0x000fe200078e0209 */
[----:B------:R-:W-:Y:S06]  /*0da0*/  BRA `(.L_x_189) ;  /* 0x00000014007c7947 */ /* 0x000fec0003800000 */
.L_x_188:
[----:B------:R-:W-:Y:S01]  /*0db0*/  LOP3.LUT R4, R2, 0x3e0, RZ, 0xc0, !PT ;  /* 0x000003e002047812 */ /* 0x000fe200078ec0ff */
[----:B------:R-:W1:Y:S03]  /*0dc0*/  S2R R10, SR_LANEID ;  /* 0x00000000000a7919 */ /* 0x000e660000000000 */
[----:B------:R-:W-:Y:S02]  /*0dd0*/  LOP3.LUT R7, RZ, R4, RZ, 0x33, !PT ;  /* 0x00000004ff077212 */ /* 0x000fe400078e33ff */
[----:B------:R-:W-:-:S03]  /*0de0*/  IADD3 R5, PT, PT, R4, 0x20, RZ ;  /* 0x0000002004057810 */ /* 0x000fc60007ffe0ff */
[----:B------:R-:W-:Y:S01]  /*0df0*/  IMAD.IADD R7, R0, 0x1, R7 ;  /* 0x0000000100077824 */ /* 0x000fe200078e0207 */
[----:B------:R-:W-:-:S04]  /*0e00*/  ISETP.GT.U32.AND P0, PT, R5, R0, PT ;  /* 0x000000000500720c */ /* 0x000fc80003f04070 */
[----:B------:R-:W-:-:S05]  /*0e10*/  SEL R7, R7, 0x1f, P0 ;  /* 0x0000001f07077807 */ /* 0x000fca0000000000 */
[----:B-----5:R-:W2:Y:S01]  /*0e20*/  SHFL.DOWN PT, R4, R14, 0x1, R7 ;  /* 0x082000000e047989 */ /* 0x020ea200000e0007 */
[CC--:B-1----:R-:W-:Y:S01]  /*0e30*/  ISETP.GE.AND P0, PT, R10.reuse, R7.reuse, PT ;  /* 0x000000070a00720c */ /* 0x0c2fe20003f06270 */
[C---:B------:R-:W-:Y:S01]  /*0e40*/  VIADD R6, R10.reuse, 0x2 ;  /* 0x000000020a067836 */ /* 0x040fe20000000000 */
[C---:B------:R-:W-:Y:S01]  /*0e50*/  ISETP.NE.AND P1, PT, R10.reuse, RZ, PT ;  /* 0x000000ff0a00720c */ /* 0x040fe20003f25270 */
[----:B------:R-:W-:Y:S01]  /*0e60*/  VIADD R8, R10, 0x4 ;  /* 0x000000040a087836 */ /* 0x000fe20000000000 */
[----:B--2---:R-:W-:Y:S02]  /*0e70*/  SEL R5, R4, RZ, !P0 ;  /* 0x000000ff04057207 */ /* 0x004fe40004000000 */
[----:B------:R-:W-:-:S03]  /*0e80*/  ISETP.GT.AND P0, PT, R6, R7, PT ;  /* 0x000000070600720c */ /* 0x000fc60003f04270 */
[----:B------:R-:W-:-:S06]  /*0e90*/  IMAD.IADD R4, R5, 0x1, R14 ;  /* 0x0000000105047824 */ /* 0x000fcc00078e020e */
[----:B------:R-:W1:Y:S01]  /*0ea0*/  @!P1 S2R R11, SR_CgaCtaId ;  /* 0x00000000000b9919 */ /* 0x000e620000008800 */
[----:B------:R-:W-:Y:S01]  /*0eb0*/  @!P1 SHF.R.U32.HI R9, RZ, 0x3, R2 ;  /* 0x00000003ff099819 */ /* 0x000fe20000011602 */
[----:B------:R-:W2:Y:S03]  /*0ec0*/  SHFL.DOWN PT, R5, R4, 0x2, R7 ;  /* 0x0840000004057989 */ /* 0x000ea600000e0007 */
[----:B------:R-:W-:Y:S02]  /*0ed0*/  @!P1 LOP3.LUT R9, R9, 0x7c, RZ, 0xc0, !PT ;  /* 0x0000007c09099812 */ /* 0x000fe400078ec0ff */
[----:B--2---:R-:W-:Y:S02]  /*0ee0*/  SEL R5, R5, RZ, !P0 ;  /* 0x000000ff05057207 */ /* 0x004fe40004000000 */
[----:B------:R-:W-:-:S03]  /*0ef0*/  ISETP.GT.AND P0, PT, R8, R7, PT ;  /* 0x000000070800720c */ /* 0x000fc60003f04270 */
[----:B------:R-:W-:Y:S01]  /*0f00*/  IMAD.IADD R6, R4, 0x1, R5 ;  /* 0x0000000104067824 */ /* 0x000fe200078e0205 */
[----:B------:R-:W-:-:S04]  /*0f10*/  IADD3 R4, PT, PT, R10, 0x8, RZ ;  /* 0x000000080a047810 */ /* 0x000fc80007ffe0ff */
[----:B------:R-:W2:Y:S02]  /*0f20*/  SHFL.DOWN PT, R5, R6, 0x4, R7 ;  /* 0x0880000006057989 */ /* 0x000ea400000e0007 */
[----:B--2---:R-:W-:Y:S02]  /*0f30*/  SEL R5, R5, RZ, !P0 ;  /* 0x000000ff05057207 */ /* 0x004fe40004000000 */
[----:B------:R-:W-:-:S03]  /*0f40*/  ISETP.GT.AND P0, PT, R4, R7, PT ;  /* 0x000000070400720c */ /* 0x000fc60003f04270 */
[----:B------:R-:W-:Y:S02]  /*0f50*/  IMAD.IADD R8, R6, 0x1, R5 ;  /* 0x0000000106087824 */ /* 0x000fe400078e0205 */
[----:B------:R-:W-:Y:S01]  /*0f60*/  VIADD R6, R10, 0x10 ;  /* 0x000000100a067836 */ /* 0x000fe20000000000 */
[----:B------:R-:W-:Y:S02]  /*0f70*/  @!P1 MOV R10, 0x400 ;  /* 0x00000400000a9802 */ /* 0x000fe40000000f00 */
[----:B------:R-:W2:Y:S02]  /*0f80*/  SHFL.DOWN PT, R5, R8, 0x8, R7 ;  /* 0x0900000008057989 */ /* 0x000ea400000e0007 */
[----:B-1----:R-:W-:-:S05]  /*0f90*/  @!P1 LEA R10, R11, R10, 0x18 ;  /* 0x0000000a0b0a9211 */ /* 0x002fca00078ec0ff */
[----:B------:R-:W-:Y:S01]  /*0fa0*/  @!P1 IMAD.IADD R10, R9, 0x1, R10 ;  /* 0x00000001090a9824 */ /* 0x000fe200078e020a */
[----:B--2---:R-:W-:Y:S02]  /*0fb0*/  SEL R5, R5, RZ, !P0 ;  /* 0x000000ff05057207 */ /* 0x004fe40004000000 */
[----:B------:R-:W-:-:S03]  /*0fc0*/  ISETP.GT.AND P0, PT, R6, R7, PT ;  /* 0x000000070600720c */ /* 0x000fc60003f04270 */
[----:B------:R-:W-:-:S05]  /*0fd0*/  IMAD.IADD R4, R8, 0x1, R5 ;  /* 0x0000000108047824 */ /* 0x000fca00078e0205 */
[----:B------:R-:W1:Y:S02]  /*0fe0*/  SHFL.DOWN PT, R5, R4, 0x10, R7 ;  /* 0x0a00000004057989 */ /* 0x000e6400000e0007 */
[----:B-1----:R-:W-:Y:S02]  /*0ff0*/  SEL R5, R5, RZ, !P0 ;  /* 0x000000ff05057207 */ /* 0x002fe40004000000 */
[----:B------:R-:W-:-:S03]  /*1000*/  ISETP.NE.AND P0, PT, R2, RZ, PT ;  /* 0x000000ff0200720c */ /* 0x000fc60003f05270 */
[----:B------:R-:W-:-:S05]  /*1010*/  IMAD.IADD R11, R4, 0x1, R5 ;  /* 0x00000001040b7824 */ /* 0x000fca00078e0205 */
[----:B------:R1:W-:Y:S01]  /*1020*/  @!P1 STS [R10+0x8], R11 ;  /* 0x0000080b0a009388 */ /* 0x0003e20000000800 */
[----:B------:R-:W-:Y:S06]  /*1030*/  BAR.SYNC.DEFER_BLOCKING 0x0 ;  /* 0x0000000000007b1d */ /* 0x000fec0000010000 */
[----:B------:R-:W-:Y:S05]  /*1040*/  @P0 BRA `(.L_x_189) ;  /* 0x0000001000d40947 */ /* 0x000fea0003800000 */
[----:B------:R-:W2:Y:S01]  /*1050*/  S2UR UR5, SR_CgaCtaId ;  /* 0x00000000000579c3 */ /* 0x000ea20000008800 */
[----:B------:R-:W-:Y:S01]  /*1060*/  UMOV UR4, 0x400 ;  /* 0x0000040000047882 */ /* 0x000fe20000000000 */
[C---:B------:R-:W-:Y:S02]  /*1070*/  ISETP.GT.U32.AND P2, PT, R0.reuse, 0x40, PT ;  /* 0x000000400000780c */ /* 0x040fe40003f44070 */
[C---:B------:R-:W-:Y:S02]  /*1080*/  ISETP.GT.U32.AND P1, PT, R0.reuse, 0x20, PT ;  /* 0x000000200000780c */ /* 0x040fe40003f24070 */
[----:B------:R-:W-:Y:S01]  /*1090*/  ISETP.GT.U32.AND P3, PT, R0, 0x80, PT ;  /* 0x000000800000780c */ /* 0x000fe20003f64070 */
[----:B--2---:R-:W-:-:S09]  /*10a0*/  ULEA UR4, UR5, UR4, 0x18 ;  /* 0x0000000405047291 */ /* 0x004fd2000f8ec0ff */
[----:B------:R-:W2:Y:S04]  /*10b0*/  LDS.128 R4, [UR4+0x10] ;  /* 0x00001004ff047984 */ /* 0x000ea80008000c00 */
[----:B------:R-:W3:Y:S04]  /*10c0*/  LDS R2, [UR4+0xc] ;  /* 0x00000c04ff027984 */ /* 0x000ee80008000800 */
[----:B------:R-:W4:Y:S01]  /*10d0*/  LDS.64 R8, [UR4+0x20] ;  /* 0x00002004ff087984 */ /* 0x000f220008000a00 */
[----:B--2---:R-:W-:Y:S02]  /*10e0*/  SEL R4, R4, RZ, P2 ;  /* 0x000000ff04047207 */ /* 0x004fe40001000000 */
[----:B------:R-:W-:-:S02]  /*10f0*/  ISETP.GT.U32.AND P2, PT, R0, 0x60, PT ;  /* 0x000000600000780c */ /* 0x000fc40003f44070 */
[----:B---3--:R-:W-:Y:S02]  /*1100*/  SEL R2, R2, RZ, P1 ;  /* 0x000000ff02027207 */ /* 0x008fe40000800000 */
[----:B------:R-:W-:Y:S02]  /*1110*/  SEL R5, R5, RZ, P2 ;  /* 0x000000ff05057207 */ /* 0x000fe40001000000 */
[----:B------:R-:W-:Y:S02]  /*1120*/  IADD3 R2, PT, PT, R4, R2, R11 ;  /* 0x0000000204027210 */ /* 0x000fe40007ffe00b */
[----:B------:R-:W-:Y:S02]  /*1130*/  ISETP.GT.U32.AND P1, PT, R0, 0xa0, PT ;  /* 0x000000a00000780c */ /* 0x000fe40003f24070 */
[----:B------:R-:W-:Y:S02]  /*1140*/  SEL R6, R6, RZ, P3 ;  /* 0x000000ff06067207 */ /* 0x000fe40001800000 */
[----:B------:R-:W-:-:S02]  /*1150*/  ISETP.GT.U32.AND P2, PT, R0, 0xc0, PT ;  /* 0x000000c00000780c */ /* 0x000fc40003f44070 */
[----:B------:R-:W-:Y:S02]  /*1160*/  ISETP.GT.U32.AND P3, PT, R0, 0xe0, PT ;  /* 0x000000e00000780c */ /* 0x000fe40003f64070 */
[----:B------:R-:W-:Y:S02]  /*1170*/  SEL R7, R7, RZ, P1 ;  /* 0x000000ff07077207 */ /* 0x000fe40000800000 */
[----:B------:R-:W-:Y:S02]  /*1180*/  IADD3 R2, PT, PT, R6, R2, R5 ;  /* 0x0000000206027210 */ /* 0x000fe40007ffe005 */
[----:B----4-:R-:W-:Y:S02]  /*1190*/  SEL R8, R8, RZ, P2 ;  /* 0x000000ff08087207 */ /* 0x010fe40001000000 */
[----:B------:R-:W-:Y:S02]  /*11a0*/  SEL R9, R9, RZ, P3 ;  /* 0x000000ff09097207 */ /* 0x000fe40001800000 */
[----:B------:R-:W-:-:S05]  /*11b0*/  IADD3 R2, PT, PT, R8, R2, R7 ;  /* 0x0000000208027210 */ /* 0x000fca0007ffe007 */
[----:B-1----:R-:W-:Y:S01]  /*11c0*/  IMAD.IADD R11, R2, 0x1, R9 ;  /* 0x00000001020b7824 */ /* 0x002fe200078e0209 */
[----:B------:R-:W-:Y:S06]  /*11d0*/  BRA `(.L_x_189) ;  /* 0x0000001000707947 */ /* 0x000fec0003800000 */
.L_x_174:
[----:B------:R-:W0:Y:S01]  /*11e0*/  S2R R2, SR_TID.X ;  /* 0x0000000000027919 */ /* 0x000e220000002100 */
[----:B------:R-:W1:Y:S02]  /*11f0*/  LDCU.64 UR4, c[0x0][0x380] ;  /* 0x00007000ff0477ac */ /* 0x000e640008000a00 */
[----:B-1----:R-:W-:Y:S01]  /*1200*/  MOV R4, UR4 ;  /* 0x0000000400047c02 */ /* 0x002fe20008000f00 */
[----:B------:R-:W-:Y:S02]  /*1210*/  IMAD.U32 R5, RZ, RZ, UR5 ;  /* 0x00000005ff057e24 */ /* 0x000fe4000f8e00ff */
[----:B0-----:R-:W-:-:S04]  /*1220*/  IMAD R7, R3, 0x1000, R2 ;  /* 0x0000100003077824 */ /* 0x001fc800078e0202 */
[----:B------:R-:W-:-:S05]  /*1230*/  IMAD.WIDE.U32 R6, R7, 0x4, R4 ;  /* 0x0000000407067825 */ /* 0x000fca00078e0004 */
        /* <DEDUP_REMOVED lines=16> */
[----:B------:R-:W-:-:S02]  /*1340*/  ISETP.GE.U32.AND P0, PT, R0, R13, PT ;  /* 0x0000000d0000720c */ /* 0x000fc40003f06070 */
        /* <DEDUP_REMOVED lines=9> */
[----:B------:R-:W-:Y:S01]  /*13e0*/  IMAD R9, R3, 0x1000, R13 ;  /* 0x0000100003097824 */ /* 0x000fe200078e020d */
[----:B------:R-:W-:Y:S01]  /*13f0*/  LOP3.LUT R6, RZ, R2, RZ, 0x33, !PT ;  /* 0x00000002ff067212 */ /* 0x000fe200078e33ff */
[----:B------:R-:W-:Y:S01]  /*1400*/  VIADD R0, R8, 0xfffff000 ;  /* 0xfffff00008007836 */ /* 0x000fe20000000000 */
[----:B------:R-:W-:Y:S02]  /*1410*/  UMOV UR4, URZ ;  /* 0x000000ff00047c82 */ /* 0x000fe40008000000 */
[----:B------:R-:W-:Y:S02]  /*1420*/  IADD3 R6, PT, PT, -R13, R8, R6 ;  /* 0x000000080d067210 */ /* 0x000fe40007ffe106 */
[C---:B------:R-:W-:Y:S02]  /*1430*/  ISETP.GT.U32.AND P0, PT, R9.reuse, R0, PT ;  /* 0x000000000900720c */ /* 0x040fe40003f04070 */
[----:B------:R-:W-:Y:S01]  /*1440*/  IADD3 R7, PT, PT, R9, 0x800, R2 ;  /* 0x0000080009077810 */ /* 0x000fe20007ffe002 */
[----:B------:R-:W-:-:S02]  /*1450*/  IMAD.MOV.U32 R2, RZ, RZ, R9 ;  /* 0x000000ffff027224 */ /* 0x000fc400078e0009 */
[----:B------:R-:W-:-:S08]  /*1460*/  IMAD R6, R3, -0x1000, R6 ;  /* 0xfffff00003067824 */ /* 0x000fd000078e0206 */
[----:B------:R-:W-:Y:S05]  /*1470*/  @P0 BRA `(.L_x_191) ;  /* 0x00000000009c0947 */ /* 0x000fea0003800000 */
[----:B------:R-:W0:Y:S08]  /*1480*/  LDC R8, c[0x0][0x3a8] ;  /* 0x0000ea00ff087b82 */ /* 0x000e300000000800 */
[----:B------:R-:W1:Y:S02]  /*1490*/  LDC.64 R4, c[0x0][0x380] ;  /* 0x0000e000ff047b82 */ /* 0x000e640000000a00 */
.L_x_192:
[----:B------:R-:W2:Y:S02]  /*14a0*/  S2R R10, SR_TID.X ;  /* 0x00000000000a7919 */ /* 0x000ea40000002100 */
[----:B--2---:R-:W-:-:S04]  /*14b0*/  IMAD.IADD R11, R10, 0x1, R9 ;  /* 0x000000010a0b7824 */ /* 0x004fc800078e0209 */
[----:B-1----:R-:W-:-:S05]  /*14c0*/  IMAD.WIDE.U32 R10, R11, 0x4, R4 ;  /* 0x000000040b0a7825 */ /* 0x002fca00078e0004 */
        /* <DEDUP_REMOVED lines=10> */
[----:B------:R-:W5:Y:S01]  /*1570*/  LDG.E R21, desc[UR6][R10.64+0x2c00] ;  /* 0x002c00060a157981 */ /* 0x000f62000c1e1900 */
[----:B--2---:R-:W-:-:S03]  /*1580*/  IADD3 R20, PT, PT, R20, R18, R27 ;  /* 0x0000001214147210 */ /* 0x004fc60007ffe01b */
[----:B------:R-:W2:Y:S04]  /*1590*/  LDG.E R18, desc[UR6][R10.64+0x2800] ;  /* 0x002800060a127981 */ /* 0x000ea8000c1e1900 */
[----:B------:R-:W2:Y:S01]  /*15a0*/  LDG.E R27, desc[UR6][R10.64+0x3800] ;  /* 0x003800060a1b7981 */ /* 0x000ea2000c1e1900 */
[----:B---3--:R-:W-:-:S03]  /*15b0*/  IADD3 R24, PT, PT, R23, R22, R20 ;  /* 0x0000001617187210 */ /* 0x008fc60007ffe014 */
[----:B------:R-:W3:Y:S04]  /*15c0*/  LDG.E R23, desc[UR6][R10.64+0x3000] ;  /* 0x003000060a177981 */ /* 0x000ee8000c1e1900 */
[----:B------:R-:W3:Y:S04]  /*15d0*/  LDG.E R20, desc[UR6][R10.64+0x3400] ;  /* 0x003400060a147981 */ /* 0x000ee8000c1e1900 */
[----:B------:R-:W3:Y:S01]  /*15e0*/  LDG.E R22, desc[UR6][R10.64+0x3c00] ;  /* 0x003c00060a167981 */ /* 0x000ee2000c1e1900 */
[----:B----4-:R-:W-:-:S04]  /*15f0*/  IADD3 R14, PT, PT, R17, R14, R24 ;  /* 0x0000000e110e7210 */ /* 0x010fc80007ffe018 */
[----:B-----5:R-:W-:-:S04]  /*1600*/  IADD3 R14, PT, PT, R19, R16, R14 ;  /* 0x00000010130e7210 */ /* 0x020fc80007ffe00e */
[----:B------:R-:W-:Y:S02]  /*1610*/  IADD3 R12, PT, PT, R15, R12, R14 ;  /* 0x0000000c0f0c7210 */ /* 0x000fe40007ffe00e */
[----:B0-----:R-:W-:-:S04]  /*1620*/  IADD3 R14, PT, PT, -R9, R8, RZ ;  /* 0x00000008090e7210 */ /* 0x001fc80007ffe1ff */
[----:B------:R-:W-:Y:S02]  /*1630*/  ISETP.GE.U32.AND P0, PT, R14, R13, PT ;  /* 0x0000000d0e00720c */ /* 0x000fe40003f06070 */
[----:B--2---:R-:W-:-:S04]  /*1640*/  IADD3 R12, PT, PT, R21, R18, R12 ;  /* 0x00000012150c7210 */ /* 0x004fc80007ffe00c */
[----:B---3--:R-:W-:-:S04]  /*1650*/  IADD3 R12, PT, PT, R20, R23, R12 ;  /* 0x00000017140c7210 */ /* 0x008fc80007ffe00c */
[----:B------:R-:W-:-:S03]  /*1660*/  IADD3 R27, PT, PT, R22, R27, R12 ;  /* 0x0000001b161b7210 */ /* 0x000fc60007ffe00c */
[----:B------:R-:W-:Y:S05]  /*1670*/  @!P0 BRA `(.L_x_190) ;  /* 0x00000008009c8947 */ /* 0x000fea0003800000 */
[C---:B------:R-:W-:Y:S01]  /*1680*/  IMAD.IADD R9, R13.reuse, 0x1, R9 ;  /* 0x000000010d097824 */ /* 0x040fe200078e0209 */
[----:B------:R-:W-:Y:S01]  /*1690*/  UIADD3 UR4, UPT, UPT, UR4, 0x1, URZ ;  /* 0x0000000104047890 */ /* 0x000fe2000fffe0ff */
[----:B------:R-:W-:Y:S02]  /*16a0*/  IMAD.IADD R2, R13, 0x1, R2 ;  /* 0x000000010d027824 */ /* 0x000fe400078e0202 */
[----:B------:R-:W-:Y:S01]  /*16b0*/  IMAD.IADD R6, R6, 0x1, -R13 ;  /* 0x0000000106067824 */ /* 0x000fe200078e0a0d */
[----:B------:R-:W-:Y:S01]  /*16c0*/  ISETP.GT.U32.AND P0, PT, R9, R0, PT ;  /* 0x000000000900720c */ /* 0x000fe20003f04070 */
[----:B------:R-:W-:-:S12]  /*16d0*/  IMAD.IADD R7, R13, 0x1, R7 ;  /* 0x000000010d077824 */ /* 0x000fd800078e0207 */
[----:B------:R-:W-:Y:S05]  /*16e0*/  @!P0 BRA `(.L_x_192) ;  /* 0xfffffffc006c8947 */ /* 0x000fea000383ffff */
.L_x_191:
[----:B------:R-:W0:Y:S01]  /*16f0*/  S2R R13, SR_TID.X ;  /* 0x00000000000d7919 */ /* 0x000e220000002100 */
[----:B------:R-:W-:Y:S01]  /*1700*/  IMAD.IADD R0, R8, 0x1, -R9 ;  /* 0x0000000108007824 */ /* 0x000fe200078e0a09 */
[----:B------:R-:W-:Y:S04]  /*1710*/  BSSY.RECONVERGENT B1, `(.L_x_190) ;  /* 0x000009d000017945 */ /* 0x000fe80003800200 */
[----:B0-----:R-:W-:-:S04]  /*1720*/  ISETP.GE.AND P0, PT, R13, R0, PT ;  /* 0x000000000d00720c */ /* 0x001fc80003f06270 */
[----:B------:R-:W-:-:S13]  /*1730*/  ISETP.GE.U32.OR P0, PT, R9, R8, P0 ;  /* 0x000000080900720c */ /* 0x000fda0000706470 */
[----:B------:R-:W-:Y:S05]  /*1740*/  @P0 BRA `(.L_x_193) ;  /* 0x0000000800640947 */ /* 0x000fea0003800000 */
[----:B------:R-:W0:Y:S01]  /*1750*/  LDC R10, c[0x0][0x3ac] ;  /* 0x0000eb00ff0a7b82 */ /* 0x000e220000000800 */
[----:B------:R-:W-:Y:S01]  /*1760*/  LOP3.LUT R11, RZ, R13, RZ, 0x33, !PT ;  /* 0x0000000dff0b7212 */ /* 0x000fe200078e33ff */
[----:B------:R-:W-:Y:S06]  /*1770*/  BSSY.RECONVERGENT B2, `(.L_x_194) ;  /* 0x000004f000027945 */ /* 0x000fec0003800200 */
[----:B------:R-:W1:Y:S01]  /*1780*/  LDC R0, c[0x0][0x3ac] ;  /* 0x0000eb00ff007b82 */ /* 0x000e620000000800 */
[----:B0-----:R-:W-:-:S05]  /*1790*/  IMAD.SHL.U32 R10, R10, 0x1000, RZ ;  /* 0x000010000a0a7824 */ /* 0x001fca00078e00ff */
[----:B------:R-:W-:-:S04]  /*17a0*/  LEA R10, R3, R10, 0xc ;  /* 0x0000000a030a7211 */ /* 0x000fc800078e60ff */
[----:B------:R-:W-:Y:S01]  /*17b0*/  IADD3 R8, PT, PT, -R10, R8, R11 ;  /* 0x000000080a087210 */ /* 0x000fe20007ffe10b */
[----:B-1----:R-:W-:Y:S02]  /*17c0*/  IMAD R11, R0, UR4, RZ ;  /* 0x00000004000b7c24 */ /* 0x002fe4000f8e02ff */
[----:B------:R-:W-:Y:S02]  /*17d0*/  IMAD.MOV.U32 R0, RZ, RZ, R13 ;  /* 0x000000ffff007224 */ /* 0x000fe400078e000d */
[----:B------:R-:W-:-:S05]  /*17e0*/  IMAD R8, R11, -0x1000, R8 ;  /* 0xfffff0000b087824 */ /* 0x000fca00078e0208 */
[C---:B------:R-:W-:Y:S02]  /*17f0*/  ISETP.GE.U32.AND P0, PT, R8.reuse, 0xf00, PT ;  /* 0x00000f000800780c */ /* 0x040fe40003f06070 */
[----:B------:R-:W-:-:S04]  /*1800*/  LEA.HI R8, R8, 0x1, RZ, 0x18 ;  /* 0x0000000108087811 */ /* 0x000fc800078fc0ff */
[----:B------:R-:W-:-:S07]  /*1810*/  LOP3.LUT R10, R8, 0xf, RZ, 0xc0, !PT ;  /* 0x0000000f080a7812 */ /* 0x000fce00078ec0ff */
[----:B------:R-:W-:Y:S05]  /*1820*/  @!P0 BRA `(.L_x_195) ;  /* 0x00000004000c8947 */ /* 0x000fea0003800000 */
[----:B------:R-:W-:Y:S01]  /*1830*/  LEA.HI R0, R6, 0x1, RZ, 0x18 ;  /* 0x0000000106007811 */ /* 0x000fe200078fc0ff */
[----:B------:R-:W-:Y:S01]  /*1840*/  BSSY.RECONVERGENT B3, `(.L_x_196) ;  /* 0x0000040000037945 */ /* 0x000fe20003800200 */
[----:B------:R-:W-:Y:S02]  /*1850*/  LOP3.LUT R11, R13, 0x800, RZ, 0xfc, !PT ;  /* 0x000008000d0b7812 */ /* 0x000fe400078efcff */
[----:B------:R-:W-:-:S05]  /*1860*/  LOP3.LUT R0, R0, 0x1fffff0, RZ, 0xc0, !PT ;  /* 0x01fffff000007812 */ /* 0x000fca00078ec0ff */
[----:B------:R-:W-:-:S07]  /*1870*/  IMAD.MOV R0, RZ, RZ, -R0 ;  /* 0x000000ffff007224 */ /* 0x000fce00078e0a00 */
.L_x_197:
[C---:B------:R-:W-:Y:S02]  /*1880*/  VIADD R15, R7.reuse, 0xfffff800 ;  /* 0xfffff800070f7836 */ /* 0x040fe40000000000 */
[----:B------:R-:W-:Y:S02]  /*1890*/  VIADD R21, R7, 0xfffff900 ;  /* 0xfffff90007157836 */ /* 0x000fe40000000000 */
[----:B------:R-:W-:-:S04]  /*18a0*/  IMAD.WIDE.U32 R14, R15, 0x4, R4 ;  /* 0x000000040f0e7825 */ /* 0x000fc800078e0004 */
[--C-:B------:R-:W-:Y:S01]  /*18b0*/  IMAD.WIDE.U32 R20, R21, 0x4, R4.reuse ;  /* 0x0000000415147825 */ /* 0x100fe200078e0004 */
[----:B------:R0:W2:Y:S04]  /*18c0*/  LDG.E R28, desc[UR6][R14.64] ;  /* 0x000000060e1c7981 */ /* 0x0000a8000c1e1900 */
[----:B------:R-:W2:Y:S01]  /*18d0*/  LDG.E R29, desc[UR6][R20.64] ;  /* 0x00000006141d7981 */ /* 0x000ea2000c1e1900 */
[C---:B------:R-:W-:Y:S02]  /*18e0*/  VIADD R17, R7.reuse, 0xfffffa00 ;  /* 0xfffffa0007117836 */ /* 0x040fe40000000000 */
[----:B------:R-:W-:Y:S02]  /*18f0*/  VIADD R19, R7, 0xfffffb00 ;  /* 0xfffffb0007137836 */ /* 0x000fe40000000000 */
[----:B------:R-:W-:-:S04]  /*1900*/  IMAD.WIDE.U32 R16, R17, 0x4, R4 ;  /* 0x0000000411107825 */ /* 0x000fc800078e0004 */
[--C-:B------:R-:W-:Y:S01]  /*1910*/  IMAD.WIDE.U32 R18, R19, 0x4, R4.reuse ;  /* 0x0000000413127825 */ /* 0x100fe200078e0004 */
[----:B------:R1:W3:Y:S04]  /*1920*/  LDG.E R13, desc[UR6][R16.64] ;  /* 0x00000006100d7981 */ /* 0x0002e8000c1e1900 */
[----:B------:R4:W3:Y:S01]  /*1930*/  LDG.E R12, desc[UR6][R18.64] ;  /* 0x00000006120c7981 */ /* 0x0008e2000c1e1900 */
[C---:B------:R-:W-:Y:S01]  /*1940*/  VIADD R22, R7.reuse, 0xfffffd00 ;  /* 0xfffffd0007167836 */ /* 0x040fe20000000000 */
[C---:B------:R-:W-:Y:S01]  /*1950*/  IADD3 R23, PT, PT, R7.reuse, -0x400, RZ ;  /* 0xfffffc0007177810 */ /* 0x040fe20007ffe0ff */
[----:B------:R-:W-:Y:S02]  /*1960*/  VIADD R26, R7, 0xfffffe00 ;  /* 0xfffffe00071a7836 */ /* 0x000fe40000000000 */
[----:B0-----:R-:W-:-:S04]  /*1970*/  IMAD.WIDE.U32 R14, R22, 0x4, R4 ;  /* 0x00000004160e7825 */ /* 0x001fc800078e0004 */
[--C-:B-1----:R-:W-:Y:S02]  /*1980*/  IMAD.WIDE.U32 R16, R26, 0x4, R4.reuse ;  /* 0x000000041a107825 */ /* 0x102fe400078e0004 */
[----:B------:R0:W5:Y:S02]  /*1990*/  LDG.E R26, desc[UR6][R14.64] ;  /* 0x000000060e1a7981 */ /* 0x000164000c1e1900 */
[C-C-:B------:R-:W-:Y:S02]  /*19a0*/  IMAD.WIDE.U32 R24, R7.reuse, 0x4, R4.reuse ;  /* 0x0000000407187825 */ /* 0x140fe400078e0004 */
[----:B------:R-:W5:Y:S02]  /*19b0*/  LDG.E R16, desc[UR6][R16.64] ;  /* 0x0000000610107981 */ /* 0x000f64000c1e1900 */
[----:B----4-:R-:W-:Y:S02]  /*19c0*/  VIADD R19, R7, 0xffffff00 ;  /* 0xffffff0007137836 */ /* 0x010fe40000000000 */
[----:B------:R-:W-:Y:S01]  /*19d0*/  IMAD.WIDE.U32 R20, R23, 0x4, R4 ;  /* 0x0000000417147825 */ /* 0x000fe200078e0004 */
[----:B------:R-:W4:Y:S03]  /*19e0*/  LDG.E R24, desc[UR6][R24.64] ;  /* 0x0000000618187981 */ /* 0x000f26000c1e1900 */
[----:B0-----:R-:W-:-:S02]  /*19f0*/  VIADD R15, R7, 0x200 ;  /* 0x00000200070f7836 */ /* 0x001fc40000000000 */
[----:B------:R-:W-:Y:S02]  /*1a00*/  VIADD R23, R7, 0x100 ;  /* 0x0000010007177836 */ /* 0x000fe40000000000 */
[--C-:B------:R-:W-:Y:S01]  /*1a10*/  IMAD.WIDE.U32 R18, R19, 0x4, R4.reuse ;  /* 0x0000000413127825 */ /* 0x100fe200078e0004 */
[----:B------:R0:W5:Y:S03]  /*1a20*/  LDG.E R25, desc[UR6][R20.64] ;  /* 0x0000000614197981 */ /* 0x000166000c1e1900 */
[----:B------:R-:W-:Y:S02]  /*1a30*/  IMAD.WIDE.U32 R22, R23, 0x4, R4 ;  /* 0x0000000417167825 */ /* 0x000fe400078e0004 */
[----:B------:R-:W4:Y:S04]  /*1a40*/  LDG.E R19, desc[UR6][R18.64] ;  /* 0x0000000612137981 */ /* 0x000f28000c1e1900 */
[----:B------:R1:W4:Y:S01]  /*1a50*/  LDG.E R23, desc[UR6][R22.64] ;  /* 0x0000000616177981 */ /* 0x000322000c1e1900 */
[----:B0-----:R-:W-:-:S04]  /*1a60*/  VIADD R21, R7, 0x300 ;  /* 0x0000030007157836 */ /* 0x001fc80000000000 */
[----:B------:R-:W-:-:S04]  /*1a70*/  IMAD.WIDE.U32 R20, R21, 0x4, R4 ;  /* 0x0000000415147825 */ /* 0x000fc800078e0004 */
[----:B-1----:R-:W-:Y:S02]  /*1a80*/  VIADD R22, R7, 0x700 ;  /* 0x0000070007167836 */ /* 0x002fe40000000000 */
[----:B------:R-:W4:Y:S01]  /*1a90*/  LDG.E R21, desc[UR6][R20.64] ;  /* 0x0000000614157981 */ /* 0x000f22000c1e1900 */
[----:B--2---:R-:W-:Y:S01]  /*1aa0*/  IADD3 R27, PT, PT, R29, R28, R27 ;  /* 0x0000001c1d1b7210 */ /* 0x004fe20007ffe01b */
[----:B------:R-:W-:Y:S01]  /*1ab0*/  IMAD.WIDE.U32 R28, R15, 0x4, R4 ;  /* 0x000000040f1c7825 */ /* 0x000fe200078e0004 */
[----:B------:R-:W-:-:S05]  /*1ac0*/  IADD3 R15, PT, PT, R7, 0x400, RZ ;  /* 0x00000400070f7810 */ /* 0x000fca0007ffe0ff */
[----:B------:R0:W2:Y:S01]  /*1ad0*/  LDG.E R28, desc[UR6][R28.64] ;  /* 0x000000061c1c7981 */ /* 0x0000a2000c1e1900 */
[----:B------:R-:W-:-:S05]  /*1ae0*/  IMAD.WIDE.U32 R14, R15, 0x4, R4 ;  /* 0x000000040f0e7825 */ /* 0x000fca00078e0004 */
[----:B------:R1:W2:Y:S01]  /*1af0*/  LDG.E R17, desc[UR6][R14.64] ;  /* 0x000000060e117981 */ /* 0x0002a2000c1e1900 */
[----:B---3--:R-:W-:Y:S01]  /*1b00*/  IADD3 R27, PT, PT, R12, R13, R27 ;  /* 0x0000000d0c1b7210 */ /* 0x008fe20007ffe01b */
[----:B0-----:R-:W-:-:S04]  /*1b10*/  VIADD R29, R7, 0x500 ;  /* 0x00000500071d7836 */ /* 0x001fc80000000000 */
[----:B------:R-:W-:-:S04]  /*1b20*/  IMAD.WIDE.U32 R12, R29, 0x4, R4 ;  /* 0x000000041d0c7825 */ /* 0x000fc800078e0004 */
[----:B-1----:R-:W-:Y:S01]  /*1b30*/  VIADD R15, R7, 0x600 ;  /* 0x00000600070f7836 */ /* 0x002fe20000000000 */
[----:B------:R0:W3:Y:S03]  /*1b40*/  LDG.E R18, desc[UR6][R12.64] ;  /* 0x000000060c127981 */ /* 0x0000e6000c1e1900 */
[----:B------:R-:W-:-:S04]  /*1b50*/  IMAD.WIDE.U32 R14, R15, 0x4, R4 ;  /* 0x000000040f0e7825 */ /* 0x000fc800078e0004 */
[----:B0-----:R-:W-:Y:S02]  /*1b60*/  IMAD.WIDE.U32 R12, R22, 0x4, R4 ;  /* 0x00000004160c7825 */ /* 0x001fe400078e0004 */
[----:B------:R-:W3:Y:S04]  /*1b70*/  LDG.E R22, desc[UR6][R14.64] ;  /* 0x000000060e167981 */ /* 0x000ee8000c1e1900 */
[----:B------:R-:W3:Y:S01]  /*1b80*/  LDG.E R20, desc[UR6][R12.64] ;  /* 0x000000060c147981 */ /* 0x000ee2000c1e1900 */
[----:B------:R-:W-:Y:S01]  /*1b90*/  VIADD R0, R0, 0x10 ;  /* 0x0000001000007836 */ /* 0x000fe20000000000 */
[----:B-----5:R-:W-:-:S04]  /*1ba0*/  IADD3 R25, PT, PT, R26, R25, R27 ;  /* 0x000000191a197210 */ /* 0x020fc80007ffe01b */
[----:B----4-:R-:W-:Y:S02]  /*1bb0*/  IADD3 R16, PT, PT, R19, R16, R25 ;  /* 0x0000001013107210 */ /* 0x010fe40007ffe019 */
[----:B------:R-:W-:Y:S02]  /*1bc0*/  ISETP.NE.AND P0, PT, R0, RZ, PT ;  /* 0x000000ff0000720c */ /* 0x000fe40003f05270 */
[----:B------:R-:W-:Y:S01]  /*1bd0*/  IADD3 R16, PT, PT, R23, R24, R16 ;  /* 0x0000001817107210 */ /* 0x000fe20007ffe010 */
[----:B------:R-:W-:Y:S02]  /*1be0*/  VIADD R11, R11, 0x1000 ;  /* 0x000010000b0b7836 */ /* 0x000fe40000000000 */
[----:B------:R-:W-:Y:S01]  /*1bf0*/  VIADD R7, R7, 0x1000 ;  /* 0x0000100007077836 */ /* 0x000fe20000000000 */
[----:B--2---:R-:W-:-:S04]  /*1c00*/  IADD3 R16, PT, PT, R21, R28, R16 ;  /* 0x0000001c15107210 */ /* 0x004fc80007ffe010 */
[----:B---3--:R-:W-:-:S04]  /*1c10*/  IADD3 R17, PT, PT, R18, R17, R16 ;  /* 0x0000001112117210 */ /* 0x008fc80007ffe010 */
[----:B------:R-:W-:Y:S01]  /*1c20*/  IADD3 R27, PT, PT, R20, R22, R17 ;  /* 0x00000016141b7210 */ /* 0x000fe20007ffe011 */
[----:B------:R-:W-:Y:S06]  /*1c30*/  @P0 BRA `(.L_x_197) ;  /* 0xfffffffc00100947 */ /* 0x000fec000383ffff */
[----:B------:R-:W-:Y:S05]  /*1c40*/  BSYNC.RECONVERGENT B3 ;  /* 0x0000000000037941 */ /* 0x000fea0003800200 */
.L_x_196:
[----:B------:R-:W-:-:S07]  /*1c50*/  IADD3 R0, PT, PT, R11, -0x800, RZ ;  /* 0xfffff8000b007810 */ /* 0x000fce0007ffe0ff */
.L_x_195:
[----:B------:R-:W-:Y:S05]  /*1c60*/  BSYNC.RECONVERGENT B2 ;  /* 0x0000000000027941 */ /* 0x000fea0003800200 */
.L_x_194:
[----:B------:R-:W-:-:S13]  /*1c70*/  ISETP.NE.AND P0, PT, R10, RZ, PT ;  /* 0x000000ff0a00720c */ /* 0x000fda0003f05270 */
[----:B------:R-:W-:Y:S05]  /*1c80*/  @!P0 BRA `(.L_x_193) ;  /* 0x0000000400148947 */ /* 0x000fea0003800000 */
[----:B------:R-:W-:Y:S01]  /*1c90*/  ISETP.GE.U32.AND P0, PT, R10, 0x8, PT ;  /* 0x000000080a00780c */ /* 0x000fe20003f06070 */
[----:B------:R-:W-:Y:S01]  /*1ca0*/  BSSY.RECONVERGENT B2, `(.L_x_198) ;  /* 0x0000021000027945 */ /* 0x000fe20003800200 */
[----:B------:R-:W-:-:S04]  /*1cb0*/  LOP3.LUT R23, R8, 0x7, RZ, 0xc0, !PT ;  /* 0x0000000708177812 */ /* 0x000fc800078ec0ff */
[----:B------:R-:W-:-:S07]  /*1cc0*/  ISETP.NE.AND P1, PT, R23, RZ, PT ;  /* 0x000000ff1700720c */ /* 0x000fce0003f25270 */
[----:B------:R-:W-:Y:S06]  /*1cd0*/  @!P0 BRA `(.L_x_199) ;  /* 0x0000000000748947 */ /* 0x000fec0003800000 */
[----:B------:R-:W-:-:S04]  /*1ce0*/  IMAD.IADD R11, R0, 0x1, R9 ;  /* 0x00000001000b7824 */ /* 0x000fc800078e0209 */
[C---:B------:R-:W-:Y:S02]  /*1cf0*/  VIADD R19, R11.reuse, 0x100 ;  /* 0x000001000b137836 */ /* 0x040fe40000000000 */
[C---:B------:R-:W-:Y:S02]  /*1d00*/  VIADD R21, R11.reuse, 0x200 ;  /* 0x000002000b157836 */ /* 0x040fe40000000000 */
[C---:B------:R-:W-:Y:S02]  /*1d10*/  VIADD R13, R11.reuse, 0x300 ;  /* 0x000003000b0d7836 */ /* 0x040fe40000000000 */
[----:B------:R-:W-:-:S04]  /*1d20*/  IMAD.WIDE.U32 R16, R11, 0x4, R4 ;  /* 0x000000040b107825 */ /* 0x000fc800078e0004 */
[--C-:B------:R-:W-:Y:S01]  /*1d30*/  IMAD.WIDE.U32 R18, R19, 0x4, R4.reuse ;  /* 0x0000000413127825 */ /* 0x100fe200078e0004 */
[----:B------:R0:W2:Y:S03]  /*1d40*/  LDG.E R22, desc[UR6][R16.64] ;  /* 0x0000000610167981 */ /* 0x0000a6000c1e1900 */
[--C-:B------:R-:W-:Y:S01]  /*1d50*/  IMAD.WIDE.U32 R20, R21, 0x4, R4.reuse ;  /* 0x0000000415147825 */ /* 0x100fe200078e0004 */
[----:B------:R1:W2:Y:S03]  /*1d60*/  LDG.E R7, desc[UR6][R18.64] ;  /* 0x0000000612077981 */ /* 0x0002a6000c1e1900 */
[C---:B------:R-:W-:Y:S02]  /*1d70*/  VIADD R15, R11.reuse, 0x400 ;  /* 0x000004000b0f7836 */ /* 0x040fe40000000000 */
[C---:B------:R-:W-:Y:S01]  /*1d80*/  VIADD R25, R11.reuse, 0x500 ;  /* 0x000005000b197836 */ /* 0x040fe20000000000 */
[----:B------:R-:W-:Y:S01]  /*1d90*/  IADD3 R29, PT, PT, R11, 0x600, RZ ;  /* 0x000006000b1d7810 */ /* 0x000fe20007ffe0ff */
[----:B------:R-:W-:Y:S01]  /*1da0*/  IMAD.WIDE.U32 R12, R13, 0x4, R4 ;  /* 0x000000040d0c7825 */ /* 0x000fe200078e0004 */
[----:B------:R-:W3:Y:S03]  /*1db0*/  LDG.E R20, desc[UR6][R20.64] ;  /* 0x0000000614147981 */ /* 0x000ee6000c1e1900 */
[----:B------:R-:W-:-:S02]  /*1dc0*/  VIADD R24, R11, 0x700 ;  /* 0x000007000b187836 */ /* 0x000fc40000000000 */
[--C-:B------:R-:W-:Y:S01]  /*1dd0*/  IMAD.WIDE.U32 R14, R15, 0x4, R4.reuse ;  /* 0x000000040f0e7825 */ /* 0x100fe200078e0004 */
[----:B------:R-:W3:Y:S03]  /*1de0*/  LDG.E R12, desc[UR6][R12.64] ;  /* 0x000000060c0c7981 */ /* 0x000ee6000c1e1900 */
[--C-:B------:R-:W-:Y:S02]  /*1df0*/  IMAD.WIDE.U32 R10, R25, 0x4, R4.reuse ;  /* 0x00000004190a7825 */ /* 0x100fe400078e0004 */
[----:B------:R-:W4:Y:S02]  /*1e00*/  LDG.E R14, desc[UR6][R14.64] ;  /* 0x000000060e0e7981 */ /* 0x000f24000c1e1900 */
[--C-:B0-----:R-:W-:Y:S02]  /*1e10*/  IMAD.WIDE.U32 R16, R29, 0x4, R4.reuse ;  /* 0x000000041d107825 */ /* 0x101fe400078e0004 */
[----:B------:R-:W4:Y:S02]  /*1e20*/  LDG.E R10, desc[UR6][R10.64] ;  /* 0x000000060a0a7981 */ /* 0x000f24000c1e1900 */
[----:B-1----:R-:W-:-:S02]  /*1e30*/  IMAD.WIDE.U32 R18, R24, 0x4, R4 ;  /* 0x0000000418127825 */ /* 0x002fc400078e0004 */
[----:B------:R-:W5:Y:S04]  /*1e40*/  LDG.E R16, desc[UR6][R16.64] ;  /* 0x0000000610107981 */ /* 0x000f68000c1e1900 */
[----:B------:R-:W5:Y:S01]  /*1e50*/  LDG.E R18, desc[UR6][R18.64] ;  /* 0x0000000612127981 */ /* 0x000f62000c1e1900 */
[----:B------:R-:W-:Y:S01]  /*1e60*/  VIADD R0, R0, 0x800 ;  /* 0x0000080000007836 */ /* 0x000fe20000000000 */
[----:B--2---:R-:W-:-:S04]  /*1e70*/  IADD3 R7, PT, PT, R7, R22, R27 ;  /* 0x0000001607077210 */ /* 0x004fc80007ffe01b */
[----:B---3--:R-:W-:-:S04]  /*1e80*/  IADD3 R7, PT, PT, R12, R20, R7 ;  /* 0x000000140c077210 */ /* 0x008fc80007ffe007 */
[----:B----4-:R-:W-:-:S04]  /*1e90*/  IADD3 R7, PT, PT, R10, R14, R7 ;  /* 0x0000000e0a077210 */ /* 0x010fc80007ffe007 */
[----:B-----5:R-:W-:-:S07]  /*1ea0*/  IADD3 R27, PT, PT, R18, R16, R7 ;  /* 0x00000010121b7210 */ /* 0x020fce0007ffe007 */
.L_x_199:
[----:B------:R-:W-:Y:S05]  /*1eb0*/  BSYNC.RECONVERGENT B2 ;  /* 0x0000000000027941 */ /* 0x000fea0003800200 */
.L_x_198:
[----:B------:R-:W-:Y:S05]  /*1ec0*/  @!P1 BRA `(.L_x_193) ;  /* 0x0000000000849947 */ /* 0x000fea0003800000 */
[----:B------:R-:W-:Y:S01]  /*1ed0*/  ISETP.GE.U32.AND P0, PT, R23, 0x4, PT ;  /* 0x000000041700780c */ /* 0x000fe20003f06070 */
[----:B------:R-:W-:Y:S01]  /*1ee0*/  BSSY.RECONVERGENT B2, `(.L_x_200) ;  /* 0x0000012000027945 */ /* 0x000fe20003800200 */
[----:B------:R-:W-:-:S11]  /*1ef0*/  LOP3.LUT P1, RZ, R8, 0x3, RZ, 0xc0, !PT ;  /* 0x0000000308ff7812 */ /* 0x000fd6000782c0ff */
[----:B------:R-:W-:Y:S05]  /*1f00*/  @!P0 BRA `(.L_x_201) ;  /* 0x00000000003c8947 */ /* 0x000fea0003800000 */
[----:B------:R-:W-:-:S04]  /*1f10*/  IMAD.IADD R7, R0, 0x1, R9 ;  /* 0x0000000100077824 */ /* 0x000fc800078e0209 */
[C---:B------:R-:W-:Y:S02]  /*1f20*/  VIADD R11, R7.reuse, 0x100 ;  /* 0x00000100070b7836 */ /* 0x040fe40000000000 */
[----:B------:R-:W-:-:S04]  /*1f30*/  IMAD.WIDE.U32 R8, R7, 0x4, R4 ;  /* 0x0000000407087825 */ /* 0x000fc800078e0004 */
[C---:B------:R-:W-:Y:S02]  /*1f40*/  VIADD R13, R7.reuse, 0x200 ;  /* 0x00000200070d7836 */ /* 0x040fe40000000000 */
[----:B------:R-:W-:Y:S01]  /*1f50*/  VIADD R15, R7, 0x300 ;  /* 0x00000300070f7836 */ /* 0x000fe20000000000 */
[----:B------:R-:W2:Y:S01]  /*1f60*/  LDG.E R8, desc[UR6][R8.64] ;  /* 0x0000000608087981 */ /* 0x000ea2000c1e1900 */
[----:B------:R-:W-:-:S04]  /*1f70*/  IMAD.WIDE.U32 R10, R11, 0x4, R4 ;  /* 0x000000040b0a7825 */ /* 0x000fc800078e0004 */
[--C-:B------:R-:W-:Y:S02]  /*1f80*/  IMAD.WIDE.U32 R12, R13, 0x4, R4.reuse ;  /* 0x000000040d0c7825 */ /* 0x100fe400078e0004 */
[----:B------:R-:W2:Y:S02]  /*1f90*/  LDG.E R10, desc[UR6][R10.64] ;  /* 0x000000060a0a7981 */ /* 0x000ea4000c1e1900 */
[----:B------:R-:W-:Y:S02]  /*1fa0*/  IMAD.WIDE.U32 R14, R15, 0x4, R4 ;  /* 0x000000040f0e7825 */ /* 0x000fe400078e0004 */
[----:B------:R-:W3:Y:S04]  /*1fb0*/  LDG.E R12, desc[UR6][R12.64] ;  /* 0x000000060c0c7981 */ /* 0x000ee8000c1e1900 */
[----:B------:R-:W3:Y:S01]  /*1fc0*/  LDG.E R14, desc[UR6][R14.64] ;  /* 0x000000060e0e7981 */ /* 0x000ee2000c1e1900 */
[----:B------:R-:W-:-:S02]  /*1fd0*/  IADD3 R0, PT, PT, R0, 0x400, RZ ;  /* 0x0000040000007810 */ /* 0x000fc40007ffe0ff */
[----:B--2---:R-:W-:-:S04]  /*1fe0*/  IADD3 R27, PT, PT, R10, R8, R27 ;  /* 0x000000080a1b7210 */ /* 0x004fc80007ffe01b */
[----:B---3--:R-:W-:-:S07]  /*1ff0*/  IADD3 R27, PT, PT, R14, R12, R27 ;  /* 0x0000000c0e1b7210 */ /* 0x008fce0007ffe01b */
.L_x_201:
[----:B------:R-:W-:Y:S05]  /*2000*/  BSYNC.RECONVERGENT B2 ;  /* 0x0000000000027941 */ /* 0x000fea0003800200 */
.L_x_200:
[----:B------:R-:W-:Y:S05]  /*2010*/  @!P1 BRA `(.L_x_193) ;  /* 0x0000000000309947 */ /* 0x000fea0003800000 */
[----:B------:R-:W-:Y:S01]  /*2020*/  LOP3.LUT R6, R6, 0xffff, RZ, 0xc0, !PT ;  /* 0x0000ffff06067812 */ /* 0x000fe200078ec0ff */
[----:B------:R-:W-:-:S03]  /*2030*/  IMAD.IADD R9, R0, 0x1, R2 ;  /* 0x0000000100097824 */ /* 0x000fc600078e0202 */
[----:B------:R-:W-:-:S04]  /*2040*/  LEA.HI R6, R6, 0x1, RZ, 0x18 ;  /* 0x0000000106067811 */ /* 0x000fc800078fc0ff */
[----:B------:R-:W-:-:S05]  /*2050*/  LOP3.LUT R6, R6, 0x3, RZ, 0xc0, !PT ;  /* 0x0000000306067812 */ /* 0x000fca00078ec0ff */
[----:B------:R-:W-:-:S07]  /*2060*/  IMAD.MOV R0, RZ, RZ, -R6 ;  /* 0x000000ffff007224 */ /* 0x000fce00078e0a06 */
.L_x_202:
[----:B------:R-:W-:-:S06]  /*2070*/  IMAD.WIDE.U32 R6, R9, 0x4, R4 ;  /* 0x0000000409067825 */ /* 0x000fcc00078e0004 */
[----:B------:R-:W2:Y:S01]  /*2080*/  LDG.E R6, desc[UR6][R6.64] ;  /* 0x0000000606067981 */ /* 0x000ea2000c1e1900 */
[----:B------:R-:W-:Y:S02]  /*2090*/  VIADD R0, R0, 0x1 ;  /* 0x0000000100007836 */ /* 0x000fe40000000000 */
[----:B------:R-:W-:-:S03]  /*20a0*/  VIADD R9, R9, 0x100 ;  /* 0x0000010009097836 */ /* 0x000fc60000000000 */
[----:B------:R-:W-:Y:S01]  /*20b0*/  ISETP.NE.AND P0, PT, R0, RZ, PT ;  /* 0x000000ff0000720c */ /* 0x000fe20003f05270 */
[----:B--2---:R-:W-:-:S12]  /*20c0*/  IMAD.IADD R27, R6, 0x1, R27 ;  /* 0x00000001061b7824 */ /* 0x004fd800078e021b */
[----:B------:R-:W-:Y:S05]  /*20d0*/  @P0 BRA `(.L_x_202) ;  /* 0xfffffffc00e40947 */ /* 0x000fea000383ffff */
.L_x_193:
[----:B------:R-:W-:Y:S05]  /*20e0*/  BSYNC.RECONVERGENT B1 ;  /* 0x0000000000017941 */ /* 0x000fea0003800200 */
.L_x_190:
[----:B------:R-:W0:Y:S01]  /*20f0*/  S2R R9, SR_LANEID ;  /* 0x0000000000097919 */ /* 0x000e220000000000 */
[----:B------:R-:W1:Y:S01]  /*2100*/  SHFL.DOWN PT, R0, R27, 0x1, 0x1f ;  /* 0x08201f001b007f89 */ /* 0x000e6200000e0000 */
[----:B------:R-:W2:Y:S01]  /*2110*/  S2R R8, SR_TID.X ;  /* 0x0000000000087919 */ /* 0x000ea20000002100 */
[C---:B0-----:R-:W-:Y:S02]  /*2120*/  ISETP.GT.AND P0, PT, R9.reuse, 0x1e, PT ;  /* 0x0000001e0900780c */ /* 0x041fe40003f04270 */
[C---:B------:R-:W-:Y:S02]  /*2130*/  ISETP.NE.AND P1, PT, R9.reuse, RZ, PT ;  /* 0x000000ff0900720c */ /* 0x040fe40003f25270 */
[----:B-1----:R-:W-:Y:S02]  /*2140*/  SEL R0, R0, RZ, !P0 ;  /* 0x000000ff00007207 */ /* 0x002fe40004000000 */
[----:B------:R-:W-:-:S03]  /*2150*/  ISETP.GT.AND P0, PT, R9, 0x1d, PT ;  /* 0x0000001d0900780c */ /* 0x000fc60003f04270 */
[----:B------:R-:W-:-:S05]  /*2160*/  IMAD.IADD R0, R0, 0x1, R27 ;  /* 0x0000000100007824 */ /* 0x000fca00078e021b */
[----:B------:R-:W0:Y:S01]  /*2170*/  SHFL.DOWN PT, R2, R0, 0x2, 0x1f ;  /* 0x08401f0000027f89 */ /* 0x000e2200000e0000 */
[----:B------:R-:W1:Y:S01]  /*2180*/  @!P1 S2R R6, SR_CgaCtaId ;  /* 0x0000000000069919 */ /* 0x000e620000008800 */
[----:B0-----:R-:W-:Y:S02]  /*2190*/  SEL R5, R2, RZ, !P0 ;  /* 0x000000ff02057207 */ /* 0x001fe40004000000 */
[----:B------:R-:W-:Y:S02]  /*21a0*/  ISETP.GT.AND P0, PT, R9, 0x1b, PT ;  /* 0x0000001b0900780c */ /* 0x000fe40003f04270 */
[----:B------:R-:W-:-:S05]  /*21b0*/  IADD3 R5, PT, PT, R0, R5, RZ ;  /* 0x0000000500057210 */ /* 0x000fca0007ffe0ff */
[----:B------:R-:W0:Y:S02]  /*21c0*/  SHFL.DOWN PT, R2, R5, 0x4, 0x1f ;  /* 0x08801f0005027f89 */ /* 0x000e2400000e0000 */
[----:B0-----:R-:W-:Y:S02]  /*21d0*/  SEL R2, R2, RZ, !P0 ;  /* 0x000000ff02027207 */ /* 0x001fe40004000000 */
[----:B------:R-:W-:-:S03]  /*21e0*/  ISETP.GT.AND P0, PT, R9, 0x17, PT ;  /* 0x000000170900780c */ /* 0x000fc60003f04270 */
[----:B------:R-:W-:Y:S01]  /*21f0*/  IMAD.IADD R2, R5, 0x1, R2 ;  /* 0x0000000105027824 */ /* 0x000fe200078e0202 */
[----:B------:R-:W-:-:S04]  /*2200*/  @!P1 MOV R5, 0x400 ;  /* 0x0000040000059802 */ /* 0x000fc80000000f00 */
[----:B------:R-:W0:Y:S01]  /*2210*/  SHFL.DOWN PT, R4, R2, 0x8, 0x1f ;  /* 0x09001f0002047f89 */ /* 0x000e2200000e0000 */
[----:B-1----:R-:W-:Y:S02]  /*2220*/  @!P1 LEA R5, R6, R5, 0x18 ;  /* 0x0000000506059211 */ /* 0x002fe400078ec0ff */
[----:B0-----:R-:W-:Y:S02]  /*2230*/  SEL R7, R4, RZ, !P0 ;  /* 0x000000ff04077207 */ /* 0x001fe40004000000 */
[----:B------:R-:W-:Y:S02]  /*2240*/  ISETP.GT.AND P0, PT, R9, 0xf, PT ;  /* 0x0000000f0900780c */ /* 0x000fe40003f04270 */
[----:B--2---:R-:W-:Y:S01]  /*2250*/  @!P1 SHF.R.U32.HI R4, RZ, 0x3, R8 ;  /* 0x00000003ff049819 */ /* 0x004fe20000011608 */
[----:B------:R-:W-:-:S03]  /*2260*/  IMAD.IADD R7, R2, 0x1, R7 ;  /* 0x0000000102077824 */ /* 0x000fc600078e0207 */
[----:B------:R-:W-:Y:S02]  /*2270*/  @!P1 LOP3.LUT R4, R4, 0x7c, RZ, 0xc0, !PT ;  /* 0x0000007c04049812 */ /* 0x000fe400078ec0ff */
[----:B------:R-:W0:Y:S03]  /*2280*/  SHFL.DOWN PT, R0, R7, 0x10, 0x1f ;  /* 0x0a001f0007007f89 */ /* 0x000e2600000e0000 */
[----:B------:R-:W-:Y:S01]  /*2290*/  @!P1 IMAD.IADD R4, R4, 0x1, R5 ;  /* 0x0000000104049824 */ /* 0x000fe200078e0205 */
        /* <DEDUP_REMOVED lines=15> */
[----:B------:R-:W-:-:S07]  /*2390*/  IMAD.IADD R11, R0, 0x1, R9 ;  /* 0x00000001000b7824 */ /* 0x000fce00078e0209 */
.L_x_189:
[----:B------:R-:W-:Y:S05]  /*23a0*/  BSYNC.RECONVERGENT B0 ;  /* 0x0000000000007941 */ /* 0x000fea0003800200 */
.L_x_173:
[----:B------:R-:W-:Y:S05]  /*23b0*/  @P0 EXIT ;  /* 0x000000000000094d */ /* 0x000fea0003800000 */
[----:B---3--:R-:W3:Y:S02]  /*23c0*/  LDC.64 R4, c[0x0][0x388] ;  /* 0x0000e200ff047b82 */ /* 0x008ee40000000a00 */
[----:B---3--:R-:W-:-:S05]  /*23d0*/  IMAD.WIDE.U32 R2, R3, 0x4, R4 ;  /* 0x0000000403027825 */ /* 0x008fca00078e0004 */
[----:B------:R-:W-:Y:S01]  /*23e0*/  STG.E desc[UR6][R2.64], R11 ;  /* 0x0000000b02007986 */ /* 0x000fe2000c101906 */
[----:B------:R-:W-:Y:S05]  /*23f0*/  EXIT ;  /* 0x000000000000794d */ /* 0x000fea0003800000 */
.L_x_203:
        /* <DEDUP_REMOVED lines=16> */
.L_x_278:


//--------------------- .text._ZN3cub18CUB_300001_SM_10006detail6reduce28DeviceReduceSingleTileKernelINS2_10policy_hubIijN4cuda3std3__44plusIiEEE10Policy1000EN6thrust24THRUST_300001_SM_1000_NS6detail15normal_iteratorINSD_10device_ptrIiEEEEPijS9_iiNS7_10__identityEEEvT0_T1_T2_T3_T4_T6_ --------------------------
	.section	.text._ZN3cub18CUB_300001_SM_10006detail6reduce28DeviceReduceSingleTileKernelINS2_10policy_hubIijN4cuda3std3__44plusIiEEE10Policy1000EN6thrust24THRUST_300001_SM_1000_NS6detail15normal_iteratorINSD_10device_ptrIiEEEEPijS9_iiNS7_10__identityEEEvT0_T1_T2_T3_T4_T6_,"ax",@progbits
	.align	128
        .global         _ZN3cub18CUB_300001_SM_10006detail6reduce28DeviceReduceSingleTileKernelINS2_10policy_hubIijN4cuda3std3__44plusIiEEE10Policy1000EN6thrust24THRUST_300001_SM_1000_NS6detail15normal_iteratorINSD_10device_ptrIiEEEEPijS9_iiNS7_10__identityEEEvT0_T1_T2_T3_T4_T6_
        .type           _ZN3cub18CUB_300001_SM_10006detail6reduce28DeviceReduceSingleTileKernelINS2_10policy_hubIijN4cuda3std3__44plusIiEEE10Policy1000EN6thrust24THRUST_300001_SM_1000_NS6detail15normal_iteratorINSD_10device_ptrIiEEEEPijS9_iiNS7_10__identityEEEvT0_T1_T2_T3_T4_T6_,@function
        .size           _ZN3cub18CUB_300001_SM_10006detail6reduce28DeviceReduceSingleTileKernelINS2_10policy_hubIijN4cuda3std3__44plusIiEEE10Policy1000EN6thrust24THRUST_300001_SM_1000_NS6detail15normal_iteratorINSD_10device_ptrIiEEEEPijS9_iiNS7_10__identityEEEvT0_T1_T2_T3_T4_T6_,(.L_x_279 - _ZN3cub18CUB_300001_SM_10006detail6reduce28DeviceReduceSingleTileKernelINS2_10policy_hubIijN4cuda3std3__44plusIiEEE10Policy1000EN6thrust24THRUST_300001_SM_1000_NS6detail15normal_iteratorINSD_10device_ptrIiEEEEPijS9_iiNS7_10__identityEEEvT0_T1_T2_T3_T4_T6_)
        .other          _ZN3cub18CUB_300001_SM_10006detail6reduce28DeviceReduceSingleTileKernelINS2_10policy_hubIijN4cuda3std3__44plusIiEEE10Policy1000EN6thrust24THRUST_300001_SM_1000_NS6detail15normal_iteratorINSD_10device_ptrIiEEEEPijS9_iiNS7_10__identityEEEvT0_T1_T2_T3_T4_T6_,@"STO_CUDA_ENTRY STV_DEFAULT"
_ZN3cub18CUB_300001_SM_10006detail6reduce28DeviceReduceSingleTileKernelINS2_10policy_hubIijN4cuda3std3__44plusIiEEE10Policy1000EN6thrust24THRUST_300001_SM_1000_NS6detail15normal_iteratorINSD_10device_ptrIiEEEEPijS9_iiNS7_10__identityEEEvT0_T1_T2_T3_T4_T6_:
.text._ZN3cub18CUB_300001_SM_10006detail6reduce28DeviceReduceSingleTileKernelINS2_10policy_hubIijN4cuda3std3__44plusIiEEE10Policy1000EN6thrust24THRUST_300001_SM_1000_NS6detail15normal_iteratorINSD_10device_ptrIiEEEEPijS9_iiNS7_10__identityEEEvT0_T1_T2_T3_T4_T6_:
        /* <DEDUP_REMOVED lines=13> */
.L_x_204:
[----:B------:R-:W-:Y:S01]  /*00d0*/  ISETP.GT.U32.AND P0, PT, R2, 0xfff, PT ;  /* 0x00000fff0200780c */ /* 0x000fe20003f04070 */
[----:B------:R-:W-:-:S12]  /*00e0*/  BSSY.RECONVERGENT B0, `(.L_x_205) ;  /* 0x00001e7000007945 */ /* 0x000fd80003800200 */
        /* <DEDUP_REMOVED lines=11> */
.L_x_208:
[----:B------:R-:W-:Y:S05]  /*01a0*/  BSYNC.RECONVERGENT B1 ;  /* 0x0000000000017941 */ /* 0x000fea0003800200 */
.L_x_207:
        /* <DEDUP_REMOVED lines=17> */
.L_x_213:
        /* <DEDUP_REMOVED lines=31> */
.L_x_212:
[----:B------:R-:W-:Y:S05]  /*04b0*/  BSYNC.RECONVERGENT B2 ;  /* 0x0000000000027941 */ /* 0x000fea0003800200 */
.L_x_211:
[----:B------:R-:W-:Y:S05]  /*04c0*/  @!P0 BRA `(.L_x_210) ;  /* 0x0000000000c88947 */ /* 0x000fea0003800000 */
[----:B------:R-:W-:Y:S01]  /*04d0*/  ISETP.GE.U32.AND P0, PT, R21, 0x8, PT ;  /* 0x000000081500780c */ /* 0x000fe20003f06070 */
[----:B------:R-:W-:Y:S01]  /*04e0*/  BSSY.RECONVERGENT B2, `(.L_x_214) ;  /* 0x0000013000027945 */ /* 0x000fe20003800200 */
[----:B------:R-:W-:-:S04]  /*04f0*/  LOP3.LUT R16, R4, 0x7, RZ, 0xc0, !PT ;  /* 0x0000000704107812 */ /* 0x000fc800078ec0ff */
[----:B------:R-:W-:-:S07]  /*0500*/  ISETP.NE.AND P1, PT, R16, RZ, PT ;  /* 0x000000ff1000720c */ /* 0x000fce0003f25270 */
[----:B------:R-:W-:Y:S06]  /*0510*/  @!P0 BRA `(.L_x_215) ;  /* 0x00000000003c8947 */ /* 0x000fec0003800000 */
[----:B------:R-:W0:Y:S02]  /*0520*/  LDC.64 R6, c[0x0][0x380] ;  /* 0x0000e000ff067b82 */ /* 0x000e240000000a00 */
[----:B0-----:R-:W-:-:S05]  /*0530*/  IMAD.WIDE.U32 R6, R5, 0x4, R6 ;  /* 0x0000000405067825 */ /* 0x001fca00078e0006 */
        /* <DEDUP_REMOVED lines=13> */
.L_x_215:
[----:B------:R-:W-:Y:S05]  /*0610*/  BSYNC.RECONVERGENT B2 ;  /* 0x0000000000027941 */ /* 0x000fea0003800200 */
.L_x_214:
        /* <DEDUP_REMOVED lines=11> */
[----:B------:R-:W3:Y:S01]  /*06d0*/  LDG.E R10, desc[UR6][R6.64+0xc00] ;  /* 0x000c0006060a7981 */ /* 0x000ee2000c1e1900 */
[----:B------:R-:W-:Y:S01]  /*06e0*/  VIADD R5, R5, 0x400 ;  /* 0x0000040005057836 */ /* 0x000fe20000000000 */
[----:B--2--5:R-:W-:-:S04]  /*06f0*/  IADD3 R0, PT, PT, R4, R9, R0 ;  /* 0x0000000904007210 */ /* 0x024fc80007ffe000 */
[----:B---3--:R-:W-:-:S07]  /*0700*/  IADD3 R0, PT, PT, R10, R11, R0 ;  /* 0x0000000b0a007210 */ /* 0x008fce0007ffe000 */
.L_x_217:
[----:B------:R-:W-:Y:S05]  /*0710*/  BSYNC.RECONVERGENT B2 ;  /* 0x0000000000027941 */ /* 0x000fea0003800200 */
.L_x_216:
[----:B------:R-:W-:Y:S05]  /*0720*/  @!P1 BRA `(.L_x_210) ;  /* 0x0000000000309947 */ /* 0x000fea0003800000 */
[----:B------:R-:W0:Y:S02]  /*0730*/  LDC.64 R6, c[0x0][0x380] ;  /* 0x0000e000ff067b82 */ /* 0x000e240000000a00 */
[----:B0-----:R-:W-:-:S04]  /*0740*/  IMAD.WIDE.U32 R4, R5, 0x4, R6 ;  /* 0x0000000405047825 */ /* 0x001fc800078e0006 */
[----:B------:R-:W-:Y:S02]  /*0750*/  IMAD.MOV R6, RZ, RZ, -R8 ;  /* 0x000000ffff067224 */ /* 0x000fe400078e0a08 */
[----:B------:R-:W-:-:S07]  /*0760*/  IMAD.MOV.U32 R7, RZ, RZ, R5 ;  /* 0x000000ffff077224 */ /* 0x000fce00078e0005 */
.L_x_218:
[----:B------:R-:W-:-:S06]  /*0770*/  IMAD.MOV.U32 R5, RZ, RZ, R7 ;  /* 0x000000ffff057224 */ /* 0x000fcc00078e0007 */
[----:B------:R0:W2:Y:S01]  /*0780*/  LDG.E R5, desc[UR6][R4.64] ;  /* 0x0000000604057981 */ /* 0x0000a2000c1e1900 */
[----:B------:R-:W-:-:S05]  /*0790*/  VIADD R6, R6, 0x1 ;  /* 0x0000000106067836 */ /* 0x000fca0000000000 */
[----:B------:R-:W-:Y:S02]  /*07a0*/  ISETP.NE.AND P0, PT, R6, RZ, PT ;  /* 0x000000ff0600720c */ /* 0x000fe40003f05270 */
[----:B0-----:R-:W-:-:S05]  /*07b0*/  IADD3 R4, P1, PT, R4, 0x400, RZ ;  /* 0x0000040004047810 */ /* 0x001fca0007f3e0ff */
[----:B------:R-:W-:Y:S02]  /*07c0*/  IMAD.X R7, RZ, RZ, R7, P1 ;  /* 0x000000ffff077224 */ /* 0x000fe400008e0607 */
[----:B--2--5:R-:W-:-:S04]  /*07d0*/  IMAD.IADD R0, R5, 0x1, R0 ;  /* 0x0000000105007824 */ /* 0x024fc800078e0200 */
[----:B------:R-:W-:Y:S05]  /*07e0*/  @P0 BRA `(.L_x_218) ;  /* 0xfffffffc00e00947 */ /* 0x000fea000383ffff */
.L_x_210:
[----:B------:R-:W-:Y:S05]  /*07f0*/  BSYNC.RECONVERGENT B1 ;  /* 0x0000000000017941 */ /* 0x000fea0003800200 */
.L_x_209:
[----:B------:R-:W-:-:S13]  /*0800*/  ISETP.GE.U32.AND P0, PT, R2, 0x100, PT ;  /* 0x000001000200780c */ /* 0x000fda0003f06070 */
        /* <DEDUP_REMOVED lines=38> */
[----:B-1----:R-:W1:Y:S01]  /*0a70*/  LDS.64 R2, [UR4+0x20] ;  /* 0x00002004ff027984 */ /* 0x002e620008000a00 */
[----:B0-----:R-:W-:-:S04]  /*0a80*/  IADD3 R0, PT, PT, R4, R0, R9 ;  /* 0x0000000004007210 */ /* 0x001fc80007ffe009 */
[----:B------:R-:W-:-:S04]  /*0a90*/  IADD3 R0, PT, PT, R6, R0, R5 ;  /* 0x0000000006007210 */ /* 0x000fc80007ffe005 */
[----:B-1----:R-:W-:-:S05]  /*0aa0*/  IADD3 R0, PT, PT, R2, R0, R7 ;  /* 0x0000000002007210 */ /* 0x002fca0007ffe007 */
[----:B------:R-:W-:Y:S01]  /*0ab0*/  IMAD.IADD R9, R0, 0x1, R3 ;  /* 0x0000000100097824 */ /* 0x000fe200078e0203 */
[----:B------:R-:W-:Y:S06]  /*0ac0*/  BRA `(.L_x_220) ;  /* 0x0000001400207947 */ /* 0x000fec0003800000 */
.L_x_219:
[----:B------:R-:W-:Y:S01]  /*0ad0*/  LOP3.LUT R4, R3, 0x3e0, RZ, 0xc0, !PT ;  /* 0x000003e003047812 */ /* 0x000fe200078ec0ff */
[----:B------:R-:W1:Y:S03]  /*0ae0*/  S2R R10, SR_LANEID ;  /* 0x00000000000a7919 */ /* 0x000e660000000000 */
[----:B0-----:R-:W-:Y:S01]  /*0af0*/  LOP3.LUT R7, RZ, R4, RZ, 0x33, !PT ;  /* 0x00000004ff077212 */ /* 0x001fe200078e33ff */
[----:B------:R-:W-:-:S04]  /*0b00*/  VIADD R5, R4, 0x20 ;  /* 0x0000002004057836 */ /* 0x000fc80000000000 */
[----:B------:R-:W-:Y:S01]  /*0b10*/  IMAD.IADD R7, R7, 0x1, R2 ;  /* 0x0000000107077824 */ /* 0x000fe200078e0202 */
[----:B------:R-:W-:-:S04]  /*0b20*/  ISETP.GT.U32.AND P0, PT, R5, R2, PT ;  /* 0x000000020500720c */ /* 0x000fc80003f04070 */
        /* <DEDUP_REMOVED lines=40> */
[----:B------:R-:W-:Y:S01]  /*0db0*/  ISETP.GT.U32.AND P3, PT, R2, 0x80, PT ;  /* 0x000000800200780c */ /* 0x000fe20003f64070 */
[----:B-1----:R-:W-:-:S09]  /*0dc0*/  ULEA UR4, UR5, UR4, 0x18 ;  /* 0x0000000405047291 */ /* 0x002fd2000f8ec0ff */
[----:B------:R-:W1:Y:S04]  /*0dd0*/  LDS.128 R4, [UR4+0x10] ;  /* 0x00001004ff047984 */ /* 0x000e680008000c00 */
[----:B------:R-:W2:Y:S04]  /*0de0*/  LDS R0, [UR4+0xc] ;  /* 0x00000c04ff007984 */ /* 0x000ea80008000800 */
[----:B------:R-:W3:Y:S01]  /*0df0*/  LDS.64 R10, [UR4+0x20] ;  /* 0x00002004ff0a7984 */ /* 0x000ee20008000a00 */
[----:B-1----:R-:W-:Y:S02]  /*0e00*/  SEL R4, R4, RZ, P2 ;  /* 0x000000ff04047207 */ /* 0x002fe40001000000 */
[----:B------:R-:W-:-:S02]  /*0e10*/  ISETP.GT.U32.AND P2, PT, R2, 0x60, PT ;  /* 0x000000600200780c */ /* 0x000fc40003f44070 */
[----:B--2---:R-:W-:Y:S02]  /*0e20*/  SEL R0, R0, RZ, P1 ;  /* 0x000000ff00007207 */ /* 0x004fe40000800000 */
        /* <DEDUP_REMOVED lines=8> */
[----:B---3--:R-:W-:Y:S02]  /*0eb0*/  SEL R10, R10, RZ, P2 ;  /* 0x000000ff0a0a7207 */ /* 0x008fe40001000000 */
[----:B------:R-:W-:Y:S02]  /*0ec0*/  SEL R11, R11, RZ, P3 ;  /* 0x000000ff0b0b7207 */ /* 0x000fe40001800000 */
[----:B------:R-:W-:-:S05]  /*0ed0*/  IADD3 R0, PT, PT, R10, R0, R7 ;  /* 0x000000000a007210 */ /* 0x000fca0007ffe007 */
[----:B0-----:R-:W-:Y:S01]  /*0ee0*/  IMAD.IADD R9, R0, 0x1, R11 ;  /* 0x0000000100097824 */ /* 0x001fe200078e020b */
[----:B------:R-:W-:Y:S06]  /*0ef0*/  BRA `(.L_x_220) ;  /* 0x0000001000147947 */ /* 0x000fec0003800000 */
.L_x_206:
[----:B------:R-:W0:Y:S01]  /*0f00*/  S2R R0, SR_TID.X ;  /* 0x0000000000007919 */ /* 0x000e220000002100 */
[----:B------:R-:W1:Y:S02]  /*0f10*/  LDCU.64 UR4, c[0x0][0x380] ;  /* 0x00007000ff0477ac */ /* 0x000e640008000a00 */
[----:B-1----:R-:W-:Y:S02]  /*0f20*/  IMAD.U32 R12, RZ, RZ, UR4 ;  /* 0x00000004ff0c7e24 */ /* 0x002fe4000f8e00ff */
[----:B------:R-:W-:Y:S02]  /*0f30*/  IMAD.U32 R13, RZ, RZ, UR5 ;  /* 0x00000005ff0d7e24 */ /* 0x000fe4000f8e00ff */
        /* <DEDUP_REMOVED lines=17> */
[----:B------:R-:W-:Y:S01]  /*1050*/  UMOV UR4, 0x1000 ;  /* 0x0000100000047882 */ /* 0x000fe20000000000 */
[----:B--2---:R-:W-:-:S04]  /*1060*/  IADD3 R3, PT, PT, R7, R6, R3 ;  /* 0x0000000607037210 */ /* 0x004fc80007ffe003 */
[----:B---3--:R-:W-:-:S04]  /*1070*/  IADD3 R3, PT, PT, R9, R8, R3 ;  /* 0x0000000809037210 */ /* 0x008fc80007ffe003 */
[----:B----4-:R-:W-:-:S04]  /*1080*/  IADD3 R3, PT, PT, R11, R10, R3 ;  /* 0x0000000a0b037210 */ /* 0x010fc80007ffe003 */
[----:B-----5:R-:W-:-:S04]  /*1090*/  IADD3 R3, PT, PT, R15, R14, R3 ;  /* 0x0000000e0f037210 */ /* 0x020fc80007ffe003 */
[----:B------:R-:W-:Y:S01]  /*10a0*/  IADD3 R16, PT, PT, R17, R16, R3 ;  /* 0x0000001011107210 */ /* 0x000fe20007ffe003 */
[----:B------:R-:W-:-:S05]  /*10b0*/  VIADD R3, R2, 0xfffff000 ;  /* 0xfffff00002037836 */ /* 0x000fca0000000000 */
[----:B------:R-:W-:Y:S02]  /*10c0*/  ISETP.GE.U32.AND P0, PT, R3, 0x1000, PT ;  /* 0x000010000300780c */ /* 0x000fe40003f06070 */
[----:B------:R-:W-:-:S04]  /*10d0*/  IADD3 R16, PT, PT, R19, R18, R16 ;  /* 0x0000001213107210 */ /* 0x000fc80007ffe010 */
[----:B------:R-:W-:-:S05]  /*10e0*/  IADD3 R21, PT, PT, R21, R20, R16 ;  /* 0x0000001415157210 */ /* 0x000fca0007ffe010 */
[----:B------:R-:W-:Y:S02]  /*10f0*/  IMAD.IADD R7, R22, 0x1, R21 ;  /* 0x0000000116077824 */ /* 0x000fe400078e0215 */
[----:B------:R-:W-:Y:S05]  /*1100*/  @!P0 BRA `(.L_x_221) ;  /* 0x00000000008c8947 */ /* 0x000fea0003800000 */
[----:B------:R-:W0:Y:S01]  /*1110*/  LDC R2, c[0x0][0x390] ;  /* 0x0000e400ff027b82 */ /* 0x000e220000000800 */
[----:B------:R-:W-:-:S07]  /*1120*/  UMOV UR4, 0x1000 ;  /* 0x0000100000047882 */ /* 0x000fce0000000000 */
[----:B------:R-:W1:Y:S02]  /*1130*/  LDC.64 R12, c[0x0][0x380] ;  /* 0x0000e000ff0c7b82 */ /* 0x000e640000000a00 */
.L_x_223:
[----:B------:R-:W-:-:S04]  /*1140*/  VIADD R5, R0, UR4 ;  /* 0x0000000400057c36 */ /* 0x000fc80008000000 */
        /* <DEDUP_REMOVED lines=17> */
[----:B--2---:R-:W-:Y:S01]  /*1260*/  IADD3 R16, PT, PT, R18, R16, R7 ;  /* 0x0000001012107210 */ /* 0x004fe20007ffe007 */
[----:B0-----:R-:W-:-:S05]  /*1270*/  VIADD R7, R2, -UR4 ;  /* 0x8000000402077c36 */ /* 0x001fca0008000000 */
[----:B------:R-:W-:Y:S02]  /*1280*/  ISETP.GE.U32.AND P0, PT, R7, 0x1000, PT ;  /* 0x000010000700780c */ /* 0x000fe40003f06070 */
        /* <DEDUP_REMOVED lines=8> */
[----:B------:R-:W-:-:S06]  /*1310*/  UIADD3 UR4, UPT, UPT, UR4, 0x1000, URZ ;  /* 0x0000100004047890 */ /* 0x000fcc000fffe0ff */
[----:B------:R-:W-:-:S13]  /*1320*/  ISETP.LT.U32.AND P0, PT, R3, UR4, PT ;  /* 0x0000000403007c0c */ /* 0x000fda000bf01070 */
[----:B------:R-:W-:Y:S05]  /*1330*/  @!P0 BRA `(.L_x_223) ;  /* 0xfffffffc00808947 */ /* 0x000fea000383ffff */
.L_x_221:
[----:B------:R-:W-:Y:S01]  /*1340*/  VIADD R3, R2, -UR4 ;  /* 0x8000000402037c36 */ /* 0x000fe20008000000 */
[----:B------:R-:W-:Y:S04]  /*1350*/  BSSY.RECONVERGENT B1, `(.L_x_222) ;  /* 0x0000095000017945 */ /* 0x000fe80003800200 */
[----:B------:R-:W-:-:S04]  /*1360*/  ISETP.GE.AND P0, PT, R0, R3, PT ;  /* 0x000000030000720c */ /* 0x000fc80003f06270 */
[----:B------:R-:W-:-:S13]  /*1370*/  ISETP.LE.U32.OR P0, PT, R2, UR4, P0 ;  /* 0x0000000402007c0c */ /* 0x000fda0008703470 */
[----:B------:R-:W-:Y:S05]  /*1380*/  @P0 BRA `(.L_x_224) ;  /* 0x0000000800440947 */ /* 0x000fea0003800000 */
[----:B------:R-:W-:Y:S01]  /*1390*/  LOP3.LUT R3, RZ, R0, RZ, 0x33, !PT ;  /* 0x00000000ff037212 */ /* 0x000fe200078e33ff */
[----:B------:R-:W-:Y:S01]  /*13a0*/  BSSY.RECONVERGENT B2, `(.L_x_225) ;  /* 0x000004a000027945 */ /* 0x000fe20003800200 */
[----:B------:R-:W-:Y:S02]  /*13b0*/  IMAD.MOV.U32 R5, RZ, RZ, R0 ;  /* 0x000000ffff057224 */ /* 0x000fe400078e0000 */
[----:B------:R-:W-:-:S04]  /*13c0*/  IADD3 R3, PT, PT, R2, -UR4, R3 ;  /* 0x8000000402037c10 */ /* 0x000fc8000fffe003 */
[C---:B------:R-:W-:Y:S02]  /*13d0*/  ISETP.GE.U32.AND P0, PT, R3.reuse, 0xf00, PT ;  /* 0x00000f000300780c */ /* 0x040fe40003f06070 */
[----:B------:R-:W-:-:S04]  /*13e0*/  LEA.HI R3, R3, 0x1, RZ, 0x18 ;  /* 0x0000000103037811 */ /* 0x000fc800078fc0ff */
[----:B------:R-:W-:-:S07]  /*13f0*/  LOP3.LUT R4, R3, 0xf, RZ, 0xc0, !PT ;  /* 0x0000000f03047812 */ /* 0x000fce00078ec0ff */
[----:B------:R-:W-:Y:S05]  /*1400*/  @!P0 BRA `(.L_x_226) ;  /* 0x00000004000c8947 */ /* 0x000fea0003800000 */
[----:B------:R-:W-:Y:S01]  /*1410*/  LOP3.LUT R6, R3, 0x1fffff0, RZ, 0xc0, !PT ;  /* 0x01fffff003067812 */ /* 0x000fe200078ec0ff */
[----:B------:R-:W-:Y:S01]  /*1420*/  BSSY.RECONVERGENT B3, `(.L_x_227) ;  /* 0x0000040000037945 */ /* 0x000fe20003800200 */
[C---:B------:R-:W-:Y:S01]  /*1430*/  LOP3.LUT R5, R0.reuse, 0x800, RZ, 0xfc, !PT ;  /* 0x0000080000057812 */ /* 0x040fe200078efcff */
[----:B------:R-:W-:Y:S02]  /*1440*/  VIADD R2, R0, UR4 ;  /* 0x0000000400027c36 */ /* 0x000fe40008000000 */
[----:B------:R-:W-:-:S07]  /*1450*/  IMAD.MOV R6, RZ, RZ, -R6 ;  /* 0x000000ffff067224 */ /* 0x000fce00078e0a06 */
.L_x_228:
[----:B------:R-:W-:-:S04]  /*1460*/  IMAD.WIDE.U32 R26, R2, 0x4, R12 ;  /* 0x00000004021a7825 */ /* 0x000fc800078e000c */
[C---:B------:R-:W-:Y:S02]  /*1470*/  VIADD R9, R2.reuse, 0x100 ;  /* 0x0000010002097836 */ /* 0x040fe40000000000 */
[----:B------:R-:W-:Y:S01]  /*1480*/  VIADD R15, R2, 0x400 ;  /* 0x00000400020f7836 */ /* 0x000fe20000000000 */
[----:B------:R0:W2:Y:S01]  /*1490*/  LDG.E R26, desc[UR6][R26.64] ;  /* 0x000000061a1a7981 */ /* 0x0000a2000c1e1900 */
[----:B------:R-:W-:-:S04]  /*14a0*/  IMAD.WIDE.U32 R8, R9, 0x4, R12 ;  /* 0x0000000409087825 */ /* 0x000fc800078e000c */
[C---:B------:R-:W-:Y:S01]  /*14b0*/  VIADD R17, R2.reuse, 0x200 ;  /* 0x0000020002117836 */ /* 0x040fe20000000000 */
[----:B------:R1:W2:Y:S01]  /*14c0*/  LDG.E R25, desc[UR6][R8.64] ;  /* 0x0000000608197981 */ /* 0x0002a2000c1e1900 */
[C---:B------:R-:W-:Y:S02]  /*14d0*/  VIADD R11, R2.reuse, 0x300 ;  /* 0x00000300020b7836 */ /* 0x040fe40000000000 */
[----:B0-----:R-:W-:Y:S02]  /*14e0*/  VIADD R27, R2, 0x700 ;  /* 0x00000700021b7836 */ /* 0x001fe40000000000 */
[----:B------:R-:W-:-:S04]  /*14f0*/  IMAD.WIDE.U32 R14, R15, 0x4, R12 ;  /* 0x000000040f0e7825 */ /* 0x000fc800078e000c */
[--C-:B------:R-:W-:Y:S01]  /*1500*/  IMAD.WIDE.U32 R16, R17, 0x4, R12.reuse ;  /* 0x0000000411107825 */ /* 0x100fe200078e000c */
[----:B------:R0:W3:Y:S03]  /*1510*/  LDG.E R22, desc[UR6][R14.64] ;  /* 0x000000060e167981 */ /* 0x0000e6000c1e1900 */
[----:B------:R-:W-:Y:S01]  /*1520*/  VIADD R29, R2, 0x500 ;  /* 0x00000500021d7836 */ /* 0x000fe20000000000 */
[----:B------:R-:W4:Y:S01]  /*1530*/  LDG.E R24, desc[UR6][R16.64] ;  /* 0x0000000610187981 */ /* 0x000f22000c1e1900 */
[----:B------:R-:W-:-:S04]  /*1540*/  IMAD.WIDE.U32 R10, R11, 0x4, R12 ;  /* 0x000000040b0a7825 */ /* 0x000fc800078e000c */
[--C-:B-1----:R-:W-:Y:S01]  /*1550*/  IMAD.WIDE.U32 R8, R27, 0x4, R12.reuse ;  /* 0x000000041b087825 */ /* 0x102fe200078e000c */
[----:B------:R-:W4:Y:S03]  /*1560*/  LDG.E R23, desc[UR6][R10.64] ;  /* 0x000000060a177981 */ /* 0x000f26000c1e1900 */
[----:B------:R-:W-:Y:S02]  /*1570*/  VIADD R27, R2, 0x900 ;  /* 0x00000900021b7836 */ /* 0x000fe40000000000 */
[----:B------:R-:W-:-:S04]  /*1580*/  IMAD.WIDE.U32 R28, R29, 0x4, R12 ;  /* 0x000000041d1c7825 */ /* 0x000fc800078e000c */
[C---:B------:R-:W-:Y:S01]  /*1590*/  VIADD R19, R2.reuse, 0x600 ;  /* 0x0000060002137836 */ /* 0x040fe20000000000 */
[----:B------:R1:W5:Y:S01]  /*15a0*/  LDG.E R11, desc[UR6][R8.64] ;  /* 0x00000006080b7981 */ /* 0x000362000c1e1900 */
[C---:B0-----:R-:W-:Y:S02]  /*15b0*/  VIADD R15, R2.reuse, 0xa00 ;  /* 0x00000a00020f7836 */ /* 0x041fe40000000000 */
[----:B------:R-:W-:Y:S01]  /*15c0*/  VIADD R20, R2, 0x800 ;  /* 0x0000080002147836 */ /* 0x000fe20000000000 */
[----:B------:R0:W3:Y:S01]  /*15d0*/  LDG.E R21, desc[UR6][R28.64] ;  /* 0x000000061c157981 */ /* 0x0000e2000c1e1900 */
[----:B------:R-:W-:-:S04]  /*15e0*/  IMAD.WIDE.U32 R18, R19, 0x4, R12 ;  /* 0x0000000413127825 */ /* 0x000fc800078e000c */
[----:B-1----:R-:W-:-:S04]  /*15f0*/  IMAD.WIDE.U32 R8, R27, 0x4, R12 ;  /* 0x000000041b087825 */ /* 0x002fc800078e000c */
[--C-:B------:R-:W-:Y:S02]  /*1600*/  IMAD.WIDE.U32 R14, R15, 0x4, R12.reuse ;  /* 0x000000040f0e7825 */ /* 0x100fe400078e000c */
[----:B------:R-:W5:Y:S02]  /*1610*/  LDG.E R9, desc[UR6][R8.64] ;  /* 0x0000000608097981 */ /* 0x000f64000c1e1900 */
[--C-:B------:R-:W-:Y:S02]  /*1620*/  IMAD.WIDE.U32 R16, R20, 0x4, R12.reuse ;  /* 0x0000000414107825 */ /* 0x100fe400078e000c */
[----:B------:R1:W5:Y:S02]  /*1630*/  LDG.E R20, desc[UR6][R18.64] ;  /* 0x0000000612147981 */ /* 0x000364000c1e1900 */
[C---:B0-----:R-:W-:Y:S02]  /*1640*/  VIADD R29, R2.reuse, 0xb00 ;  /* 0x00000b00021d7836 */ /* 0x041fe40000000000 */
[----:B------:R-:W-:Y:S01]  /*1650*/  VIADD R27, R2, 0xc00 ;  /* 0x00000c00021b7836 */ /* 0x000fe20000000000 */
[----:B------:R0:W5:Y:S01]  /*1660*/  LDG.E R10, desc[UR6][R16.64] ;  /* 0x00000006100a7981 */ /* 0x000162000c1e1900 */
[----:B------:R-:W-:-:S03]  /*1670*/  IMAD.WIDE.U32 R28, R29, 0x4, R12 ;  /* 0x000000041d1c7825 */ /* 0x000fc600078e000c */
[----:B------:R0:W5:Y:S01]  /*1680*/  LDG.E R8, desc[UR6][R14.64] ;  /* 0x000000060e087981 */ /* 0x000162000c1e1900 */
[C---:B-1----:R-:W-:Y:S02]  /*1690*/  VIADD R19, R2.reuse, 0xe00 ;  /* 0x00000e0002137836 */ /* 0x042fe40000000000 */
[C---:B------:R-:W-:Y:S02]  /*16a0*/  VIADD R18, R2.reuse, 0xf00 ;  /* 0x00000f0002127836 */ /* 0x040fe40000000000 */
[----:B0-----:R-:W-:Y:S02]  /*16b0*/  IMAD.WIDE.U32 R16, R27, 0x4, R12 ;  /* 0x000000041b107825 */ /* 0x001fe400078e000c */
[----:B------:R-:W5:Y:S02]  /*16c0*/  LDG.E R27, desc[UR6][R28.64] ;  /* 0x000000061c1b7981 */ /* 0x000f64000c1e1900 */
[----:B------:R-:W-:-:S04]  /*16d0*/  VIADD R15, R2, 0xd00 ;  /* 0x00000d00020f7836 */ /* 0x000fc80000000000 */
[--C-:B------:R-:W-:Y:S01]  /*16e0*/  IMAD.WIDE.U32 R14, R15, 0x4, R12.reuse ;  /* 0x000000040f0e7825 */ /* 0x100fe200078e000c */
[----:B------:R0:W5:Y:S05]  /*16f0*/  LDG.E R28, desc[UR6][R16.64] ;  /* 0x00000006101c7981 */ /* 0x00016a000c1e1900 */
[----:B------:R-:W5:Y:S01]  /*1700*/  LDG.E R15, desc[UR6][R14.64] ;  /* 0x000000060e0f7981 */ /* 0x000f62000c1e1900 */
[----:B0-----:R-:W-:-:S04]  /*1710*/  IMAD.WIDE.U32 R16, R19, 0x4, R12 ;  /* 0x0000000413107825 */ /* 0x001fc800078e000c */
[----:B------:R-:W-:Y:S02]  /*1720*/  IMAD.WIDE.U32 R18, R18, 0x4, R12 ;  /* 0x0000000412127825 */ /* 0x000fe400078e000c */
[----:B------:R-:W5:Y:S04]  /*1730*/  LDG.E R16, desc[UR6][R16.64] ;  /* 0x0000000610107981 */ /* 0x000f68000c1e1900 */
[----:B------:R-:W5:Y:S01]  /*1740*/  LDG.E R19, desc[UR6][R18.64] ;  /* 0x0000000612137981 */ /* 0x000f62000c1e1900 */
[----:B------:R-:W-:-:S05]  /*1750*/  VIADD R6, R6, 0x10 ;  /* 0x0000001006067836 */ /* 0x000fca0000000000 */
[----:B------:R-:W-:Y:S01]  /*1760*/  ISETP.NE.AND P0, PT, R6, RZ, PT ;  /* 0x000000ff0600720c */ /* 0x000fe20003f05270 */
[----:B------:R-:W-:Y:S02]  /*1770*/  VIADD R5, R5, 0x1000 ;  /* 0x0000100005057836 */ /* 0x000fe40000000000 */
[----:B------:R-:W-:Y:S01]  /*1780*/  VIADD R2, R2, 0x1000 ;  /* 0x0000100002027836 */ /* 0x000fe20000000000 */
[----:B--2---:R-:W-:-:S04]  /*1790*/  IADD3 R25, PT, PT, R25, R26, R7 ;  /* 0x0000001a19197210 */ /* 0x004fc80007ffe007 */
[----:B----4-:R-:W-:-:S04]  /*17a0*/  IADD3 R23, PT, PT, R23, R24, R25 ;  /* 0x0000001817177210 */ /* 0x010fc80007ffe019 */
[----:B---3--:R-:W-:-:S04]  /*17b0*/  IADD3 R21, PT, PT, R21, R22, R23 ;  /* 0x0000001615157210 */ /* 0x008fc80007ffe017 */
[----:B-----5:R-:W-:-:S04]  /*17c0*/  IADD3 R11, PT, PT, R11, R20, R21 ;  /* 0x000000140b0b7210 */ /* 0x020fc80007ffe015 */
[----:B------:R-:W-:-:S04]  /*17d0*/  IADD3 R9, PT, PT, R9, R10, R11 ;  /* 0x0000000a09097210 */ /* 0x000fc80007ffe00b */
[----:B------:R-:W-:-:S04]  /*17e0*/  IADD3 R8, PT, PT, R27, R8, R9 ;  /* 0x000000081b087210 */ /* 0x000fc80007ffe009 */
[----:B------:R-:W-:-:S04]  /*17f0*/  IADD3 R8, PT, PT, R15, R28, R8 ;  /* 0x0000001c0f087210 */ /* 0x000fc80007ffe008 */
[----:B------:R-:W-:Y:S01]  /*1800*/  IADD3 R7, PT, PT, R19, R16, R8 ;  /* 0x0000001013077210 */ /* 0x000fe20007ffe008 */
[----:B------:R-:W-:Y:S06]  /*1810*/  @P0 BRA `(.L_x_228) ;  /* 0xfffffffc00100947 */ /* 0x000fec000383ffff */
[----:B------:R-:W-:Y:S05]  /*1820*/  BSYNC.RECONVERGENT B3 ;  /* 0x0000000000037941 */ /* 0x000fea0003800200 */
.L_x_227:
[----:B------:R-:W-:-:S07]  /*1830*/  VIADD R5, R5, 0xfffff800 ;  /* 0xfffff80005057836 */ /* 0x000fce0000000000 */
.L_x_226:
[----:B------:R-:W-:Y:S05]  /*1840*/  BSYNC.RECONVERGENT B2 ;  /* 0x0000000000027941 */ /* 0x000fea0003800200 */
.L_x_225:
[----:B------:R-:W-:-:S13]  /*1850*/  ISETP.NE.AND P0, PT, R4, RZ, PT ;  /* 0x000000ff0400720c */ /* 0x000fda0003f05270 */
[----:B------:R-:W-:Y:S05]  /*1860*/  @!P0 BRA `(.L_x_224) ;  /* 0x00000004000c8947 */ /* 0x000fea0003800000 */
[----:B------:R-:W-:Y:S01]  /*1870*/  ISETP.GE.U32.AND P0, PT, R4, 0x8, PT ;  /* 0x000000080400780c */ /* 0x000fe20003f06070 */
[----:B------:R-:W-:Y:S01]  /*1880*/  BSSY.RECONVERGENT B2, `(.L_x_229) ;  /* 0x0000021000027945 */ /* 0x000fe20003800200 */
[----:B------:R-:W-:-:S04]  /*1890*/  LOP3.LUT R24, R3, 0x7, RZ, 0xc0, !PT ;  /* 0x0000000703187812 */ /* 0x000fc800078ec0ff */
[----:B------:R-:W-:-:S07]  /*18a0*/  ISETP.NE.AND P1, PT, R24, RZ, PT ;  /* 0x000000ff1800720c */ /* 0x000fce0003f25270 */
[----:B------:R-:W-:Y:S06]  /*18b0*/  @!P0 BRA `(.L_x_230) ;  /* 0x0000000000748947 */ /* 0x000fec0003800000 */
[----:B------:R-:W-:-:S04]  /*18c0*/  VIADD R9, R5, UR4 ;  /* 0x0000000405097c36 */ /* 0x000fc80008000000 */
[C---:B------:R-:W-:Y:S02]  /*18d0*/  VIADD R21, R9.reuse, 0x100 ;  /* 0x0000010009157836 */ /* 0x040fe40000000000 */
[C---:B------:R-:W-:Y:S02]  /*18e0*/  VIADD R11, R9.reuse, 0x300 ;  /* 0x00000300090b7836 */ /* 0x040fe40000000000 */
[C---:B------:R-:W-:Y:S02]  /*18f0*/  VIADD R23, R9.reuse, 0x200 ;  /* 0x0000020009177836 */ /* 0x040fe40000000000 */
[----:B------:R-:W-:-:S04]  /*1900*/  IMAD.WIDE.U32 R16, R9, 0x4, R12 ;  /* 0x0000000409107825 */ /* 0x000fc800078e000c */
[--C-:B------:R-:W-:Y:S01]  /*1910*/  IMAD.WIDE.U32 R20, R21, 0x4, R12.reuse ;  /* 0x0000000415147825 */ /* 0x100fe200078e000c */
[----:B------:R0:W2:Y:S03]  /*1920*/  LDG.E R2, desc[UR6][R16.64] ;  /* 0x0000000610027981 */ /* 0x0000a6000c1e1900 */
[C---:B------:R-:W-:Y:S01]  /*1930*/  VIADD R15, R9.reuse, 0x400 ;  /* 0x00000400090f7836 */ /* 0x040fe20000000000 */
[----:B------:R-:W2:Y:S01]  /*1940*/  LDG.E R4, desc[UR6][R20.64] ;  /* 0x0000000614047981 */ /* 0x000ea2000c1e1900 */
[----:B------:R-:W-:Y:S02]  /*1950*/  VIADD R19, R9, 0x500 ;  /* 0x0000050009137836 */ /* 0x000fe40000000000 */
[----:B------:R-:W-:-:S04]  /*1960*/  IMAD.WIDE.U32 R10, R11, 0x4, R12 ;  /* 0x000000040b0a7825 */ /* 0x000fc800078e000c */
[--C-:B------:R-:W-:Y:S02]  /*1970*/  IMAD.WIDE.U32 R22, R23, 0x4, R12.reuse ;  /* 0x0000000417167825 */ /* 0x100fe400078e000c */
[----:B------:R-:W3:Y:S02]  /*1980*/  LDG.E R10, desc[UR6][R10.64] ;  /* 0x000000060a0a7981 */ /* 0x000ee4000c1e1900 */
[C---:B------:R-:W-:Y:S02]  /*1990*/  VIADD R25, R9.reuse, 0x600 ;  /* 0x0000060009197836 */ /* 0x040fe40000000000 */
[----:B------:R-:W-:Y:S01]  /*19a0*/  VIADD R27, R9, 0x700 ;  /* 0x00000700091b7836 */ /* 0x000fe20000000000 */
[----:B------:R-:W3:Y:S01]  /*19b0*/  LDG.E R6, desc[UR6][R22.64] ;  /* 0x0000000616067981 */ /* 0x000ee2000c1e1900 */
[----:B------:R-:W-:-:S04]  /*19c0*/  IMAD.WIDE.U32 R14, R15, 0x4, R12 ;  /* 0x000000040f0e7825 */ /* 0x000fc800078e000c */
[--C-:B------:R-:W-:Y:S02]  /*19d0*/  IMAD.WIDE.U32 R8, R19, 0x4, R12.reuse ;  /* 0x0000000413087825 */ /* 0x100fe400078e000c */
[----:B------:R-:W4:Y:S02]  /*19e0*/  LDG.E R15, desc[UR6][R14.64] ;  /* 0x000000060e0f7981 */ /* 0x000f24000c1e1900 */
[--C-:B------:R-:W-:Y:S02]  /*19f0*/  IMAD.WIDE.U32 R18, R25, 0x4, R12.reuse ;  /* 0x0000000419127825 */ /* 0x100fe400078e000c */
[----:B------:R-:W4:Y:S02]  /*1a00*/  LDG.E R8, desc[UR6][R8.64] ;  /* 0x0000000608087981 */ /* 0x000f24000c1e1900 */
[----:B0-----:R-:W-:Y:S02]  /*1a10*/  IMAD.WIDE.U32 R16, R27, 0x4, R12 ;  /* 0x000000041b107825 */ /* 0x001fe400078e000c */
[----:B------:R-:W5:Y:S04]  /*1a20*/  LDG.E R19, desc[UR6][R18.64] ;  /* 0x0000000612137981 */ /* 0x000f68000c1e1900 */
[----:B------:R-:W5:Y:S01]  /*1a30*/  LDG.E R16, desc[UR6][R16.64] ;  /* 0x0000000610107981 */ /* 0x000f62000c1e1900 */
[----:B------:R-:W-:Y:S01]  /*1a40*/  VIADD R5, R5, 0x800 ;  /* 0x0000080005057836 */ /* 0x000fe20000000000 */
[----:B--2---:R-:W-:-:S04]  /*1a50*/  IADD3 R7, PT, PT, R4, R2, R7 ;  /* 0x0000000204077210 */ /* 0x004fc80007ffe007 */
[----:B---3--:R-:W-:-:S04]  /*1a60*/  IADD3 R6, PT, PT, R10, R6, R7 ;  /* 0x000000060a067210 */ /* 0x008fc80007ffe007 */
[----:B----4-:R-:W-:-:S04]  /*1a70*/  IADD3 R6, PT, PT, R8, R15, R6 ;  /* 0x0000000f08067210 */ /* 0x010fc80007ffe006 */
[----:B-----5:R-:W-:-:S07]  /*1a80*/  IADD3 R7, PT, PT, R16, R19, R6 ;  /* 0x0000001310077210 */ /* 0x020fce0007ffe006 */
.L_x_230:
[----:B------:R-:W-:Y:S05]  /*1a90*/  BSYNC.RECONVERGENT B2 ;  /* 0x0000000000027941 */ /* 0x000fea0003800200 */
.L_x_229:
        /* <DEDUP_REMOVED lines=18> */
[----:B------:R-:W-:Y:S01]  /*1bc0*/  VIADD R5, R5, 0x400 ;  /* 0x0000040005057836 */ /* 0x000fe20000000000 */
[----:B--2---:R-:W-:-:S04]  /*1bd0*/  IADD3 R7, PT, PT, R8, R2, R7 ;  /* 0x0000000208077210 */ /* 0x004fc80007ffe007 */
[----:B---3--:R-:W-:-:S07]  /*1be0*/  IADD3 R7, PT, PT, R14, R10, R7 ;  /* 0x0000000a0e077210 */ /* 0x008fce0007ffe007 */
.L_x_232:
[----:B------:R-:W-:Y:S05]  /*1bf0*/  BSYNC.RECONVERGENT B2 ;  /* 0x0000000000027941 */ /* 0x000fea0003800200 */
.L_x_231:
[----:B------:R-:W-:Y:S05]  /*1c00*/  @!P1 BRA `(.L_x_224) ;  /* 0x0000000000249947 */ /* 0x000fea0003800000 */
[----:B------:R-:W-:Y:S02]  /*1c10*/  VIADD R5, R5, UR4 ;  /* 0x0000000405057c36 */ /* 0x000fe40008000000 */
[----:B------:R-:W-:-:S07]  /*1c20*/  IMAD.MOV R4, RZ, RZ, -R4 ;  /* 0x000000ffff047224 */ /* 0x000fce00078e0a04 */
.L_x_233:
[----:B------:R-:W-:-:S06]  /*1c30*/  IMAD.WIDE.U32 R2, R5, 0x4, R12 ;  /* 0x0000000405027825 */ /* 0x000fcc00078e000c */
[----:B------:R-:W2:Y:S01]  /*1c40*/  LDG.E R2, desc[UR6][R2.64] ;  /* 0x0000000602027981 */ /* 0x000ea2000c1e1900 */
[----:B------:R-:W-:Y:S02]  /*1c50*/  VIADD R4, R4, 0x1 ;  /* 0x0000000104047836 */ /* 0x000fe40000000000 */
[----:B------:R-:W-:-:S03]  /*1c60*/  VIADD R5, R5, 0x100 ;  /* 0x0000010005057836 */ /* 0x000fc60000000000 */
[----:B------:R-:W-:Y:S01]  /*1c70*/  ISETP.NE.AND P0, PT, R4, RZ, PT ;  /* 0x000000ff0400720c */ /* 0x000fe20003f05270 */
[----:B--2---:R-:W-:-:S12]  /*1c80*/  IMAD.IADD R7, R2, 0x1, R7 ;  /* 0x0000000102077824 */ /* 0x004fd800078e0207 */
[----:B------:R-:W-:Y:S05]  /*1c90*/  @P0 BRA `(.L_x_233) ;  /* 0xfffffffc00e40947 */ /* 0x000fea000383ffff */
.L_x_224:
[----:B------:R-:W-:Y:S05]  /*1ca0*/  BSYNC.RECONVERGENT B1 ;  /* 0x0000000000017941 */ /* 0x000fea0003800200 */
.L_x_222:
        /* <DEDUP_REMOVED lines=36> */
[----:B--2---:R-:W0:Y:S04]  /*1ef0*/  LDS.128 R4, [UR4+0x10] ;  /* 0x00001004ff047984 */ /* 0x004e280008000c00 */
[----:B------:R-:W1:Y:S01]  /*1f00*/  LDS.64 R2, [UR4+0x20] ;  /* 0x00002004ff027984 */ /* 0x000e620008000a00 */
[----:B0-----:R-:W-:-:S04]  /*1f10*/  IADD3 R0, PT, PT, R4, R0, R9 ;  /* 0x0000000004007210 */ /* 0x001fc80007ffe009 */
[----:B------:R-:W-:-:S04]  /*1f20*/  IADD3 R0, PT, PT, R6, R0, R5 ;  /* 0x0000000006007210 */ /* 0x000fc80007ffe005 */
[----:B-1----:R-:W-:-:S05]  /*1f30*/  IADD3 R0, PT, PT, R2, R0, R7 ;  /* 0x0000000002007210 */ /* 0x002fca0007ffe007 */
[----:B------:R-:W-:-:S07]  /*1f40*/  IMAD.IADD R9, R0, 0x1, R3 ;  /* 0x0000000100097824 */ /* 0x000fce00078e0203 */
.L_x_220:
[----:B------:R-:W-:Y:S05]  /*1f50*/  BSYNC.RECONVERGENT B0 ;  /* 0x0000000000007941 */ /* 0x000fea0003800200 */
.L_x_205:
[----:B------:R-:W-:Y:S05]  /*1f60*/  @P0 EXIT ;  /* 0x000000000000094d */ /* 0x000fea0003800000 */
[----:B-1----:R-:W1:Y:S01]  /*1f70*/  LDC.64 R2, c[0x0][0x388] ;  /* 0x0000e200ff027b82 */ /* 0x002e620000000a00 */
[----:B------:R-:W0:Y:S02]  /*1f80*/  LDCU UR4, c[0x0][0x398] ;  /* 0x00007300ff0477ac */ /* 0x000e240008000800 */
[----:B0-2---:R-:W-:-:S05]  /*1f90*/  VIADD R9, R9, UR4 ;  /* 0x0000000409097c36 */ /* 0x005fca0008000000 */
[----:B-1----:R-:W-:Y:S01]  /*1fa0*/  STG.E desc[UR6][R2.64], R9 ;  /* 0x0000000902007986 */ /* 0x002fe2000c101906 */
[----:B------:R-:W-:Y:S05]  /*1fb0*/  EXIT ;  /* 0x000000000000794d */ /* 0x000fea0003800000 */
.L_x_234:
        /* <DEDUP_REMOVED lines=12> */
.L_x_279:


//--------------------- .text._ZN3cub18CUB_300001_SM_10006detail8for_each13static_kernelINS2_12policy_hub_t12policy_500_tEmN6thrust24THRUST_300001_SM_1000_NS8cuda_cub20__uninitialized_fill7functorINS7_10device_ptrIiEEiEEEEvT0_T1_ --------------------------
	.section	.text._ZN3cub18CUB_300001_SM_10006detail8for_each13static_kernelINS2_12policy_hub_t12policy_500_tEmN6thrust24THRUST_300001_SM_1000_NS8cuda_cub20__uninitialized_fill7functorINS7_10device_ptrIiEEiEEEEvT0_T1_,"ax",@progbits
	.align	128
        .global         _ZN3cub18CUB_300001_SM_10006detail8for_each13static_kernelINS2_12policy_hub_t12policy_500_tEmN6thrust24THRUST_300001_SM_1000_NS8cuda_cub20__uninitialized_fill7functorINS7_10device_ptrIiEEiEEEEvT0_T1_
        .type           _ZN3cub18CUB_300001_SM_10006detail8for_each13static_kernelINS2_12policy_hub_t12policy_500_tEmN6thrust24THRUST_300001_SM_1000_NS8cuda_cub20__uninitialized_fill7functorINS7_10device_ptrIiEEiEEEEvT0_T1_,@function
        .size           _ZN3cub18CUB_300001_SM_10006detail8for_each13static_kernelINS2_12policy_hub_t12policy_500_tEmN6thrust24THRUST_300001_SM_1000_NS8cuda_cub20__uninitialized_fill7functorINS7_10device_ptrIiEEiEEEEvT0_T1_,(.L_x_280 - _ZN3cub18CUB_300001_SM_10006detail8for_each13static_kernelINS2_12policy_hub_t12policy_500_tEmN6thrust24THRUST_300001_SM_1000_NS8cuda_cub20__uninitialized_fill7functorINS7_10device_ptrIiEEiEEEEvT0_T1_)
        .other          _ZN3cub18CUB_300001_SM_10006detail8for_each13static_kernelINS2_12policy_hub_t12policy_500_tEmN6thrust24THRUST_300001_SM_1000_NS8cuda_cub20__uninitialized_fill7functorINS7_10device_ptrIiEEiEEEEvT0_T1_,@"STO_CUDA_ENTRY STV_DEFAULT"
_ZN3cub18CUB_300001_SM_10006detail8for_each13static_kernelINS2_12policy_hub_t12policy_500_tEmN6thrust24THRUST_300001_SM_1000_NS8cuda_cub20__uninitialized_fill7functorINS7_10device_ptrIiEEiEEEEvT0_T1_:
.text._ZN3cub18CUB_300001_SM_10006detail8for_each13static_kernelINS2_12policy_hub_t12policy_500_tEmN6thrust24THRUST_300001_SM_1000_NS8cuda_cub20__uninitialized_fill7functorINS7_10device_ptrIiEEiEEEEvT0_T1_:
[----:B------:R-:W-:Y:S08]  /*0000*/  LDC R1, c[0x0][0x37c] ;  /* 0x0000df00ff017b82 */ /* 0x000ff00000000800 */
[----:B------:R-:W0:Y:S01]  /*0010*/  S2UR UR4, SR_CTAID.X ;  /* 0x00000000000479c3 */ /* 0x000e220000002500 */
[----:B------:R-:W1:Y:S01]  /*0020*/  LDCU.64 UR6, c[0x0][0x380] ;  /* 0x00007000ff0677ac */ /* 0x000e620008000a00 */
[----:B------:R-:W2:Y:S01]  /*0030*/  LDCU.64 UR8, c[0x0][0x358] ;  /* 0x00006b00ff0877ac */ /* 0x000ea20008000a00 */
[----:B0-----:R-:W-:-:S04]  /*0040*/  UIMAD.WIDE.U32 UR4, UR4, 0x200, URZ ;  /* 0x00000200040478a5 */ /* 0x001fc8000f8e00ff */
[----:B-1----:R-:W-:-:S04]  /*0050*/  UIADD3 UR6, UP0, UPT, -UR4, UR6, URZ ;  /* 0x0000000604067290 */ /* 0x002fc8000ff1e1ff */
[----:B------:R-:W-:Y:S02]  /*0060*/  UIADD3.X UR7, UPT, UPT, ~UR5, UR7, URZ, UP0, !UPT ;  /* 0x0000000705077290 */ /* 0x000fe400087fe5ff */
[----:B------:R-:W-:-:S04]  /*0070*/  UISETP.GE.U32.AND UP0, UPT, UR6, 0x200, UPT ;  /* 0x000002000600788c */ /* 0x000fc8000bf06070 */
[----:B------:R-:W-:-:S09]  /*0080*/  UISETP.GE.U32.AND.EX UP0, UPT, UR7, URZ, UPT, UP0 ;  /* 0x000000ff0700728c */ /* 0x000fd2000bf06100 */
[----:B--2---:R-:W-:Y:S05]  /*0090*/  BRA.U !UP0, `(.L_x_235) ;  /* 0x0000000108287547 */ /* 0x004fea000b800000 */
[----:B------:R-:W0:Y:S01]  /*00a0*/  S2R R0, SR_TID.X ;  /* 0x0000000000007919 */ /* 0x000e220000002100 */
[----:B------:R-:W1:Y:S01]  /*00b0*/  LDCU.64 UR6, c[0x0][0x388] ;  /* 0x00007100ff0677ac */ /* 0x000e620008000a00 */
[----:B------:R-:W2:Y:S01]  /*00c0*/  LDC R5, c[0x0][0x390] ;  /* 0x0000e400ff057b82 */ /* 0x000ea20000000800 */
[----:B0-----:R-:W-:-:S05]  /*00d0*/  IADD3 R0, P0, PT, R0, UR4, RZ ;  /* 0x0000000400007c10 */ /* 0x001fca000ff1e0ff */
[----:B------:R-:W-:Y:S01]  /*00e0*/  IMAD.X R3, RZ, RZ, UR5, P0 ;  /* 0x00000005ff037e24 */ /* 0x000fe200080e06ff */
[----:B-1----:R-:W-:-:S04]  /*00f0*/  LEA R2, P0, R0, UR6, 0x2 ;  /* 0x0000000600027c11 */ /* 0x002fc8000f8010ff */
[----:B------:R-:W-:-:S05]  /*0100*/  LEA.HI.X R3, R0, UR7, R3, 0x2, P0 ;  /* 0x0000000700037c11 */ /* 0x000fca00080f1403 */
[----:B--2---:R-:W-:Y:S04]  /*0110*/  STG.E desc[UR8][R2.64], R5 ;  /* 0x0000000502007986 */ /* 0x004fe8000c101908 */
[----:B------:R-:W-:Y:S01]  /*0120*/  STG.E desc[UR8][R2.64+0x400], R5 ;  /* 0x0004000502007986 */ /* 0x000fe2000c101908 */
[----:B------:R-:W-:Y:S05]  /*0130*/  EXIT ;  /* 0x000000000000794d */ /* 0x000fea0003800000 */
.L_x_235:
[----:B------:R-:W0:Y:S01]  /*0140*/  S2R R0, SR_TID.X ;  /* 0x0000000000007919 */ /* 0x000e220000002100 */
[----:B------:R-:W-:Y:S01]  /*0150*/  IMAD.U32 R2, RZ, RZ, UR7 ;  /* 0x00000007ff027e24 */ /* 0x000fe2000f8e00ff */
[----:B------:R-:W1:Y:S01]  /*0160*/  LDCU.64 UR10, c[0x0][0x388] ;  /* 0x00007100ff0a77ac */ /* 0x000e620008000a00 */
[----:B------:R-:W-:Y:S01]  /*0170*/  IMAD.U32 R4, RZ, RZ, UR7 ;  /* 0x00000007ff047e24 */ /* 0x000fe2000f8e00ff */
[----:B0-----:R-:W-:-:S04]  /*0180*/  ISETP.LT.U32.AND P0, PT, R0, UR6, PT ;  /* 0x0000000600007c0c */ /* 0x001fc8000bf01070 */
[----:B------:R-:W-:Y:S01]  /*0190*/  ISETP.GT.U32.AND.EX P0, PT, R2, RZ, PT, P0 ;  /* 0x000000ff0200720c */ /* 0x000fe20003f04100 */
[C---:B------:R-:W-:Y:S01]  /*01a0*/  VIADD R2, R0.reuse, 0x100 ;  /* 0x0000010000027836 */ /* 0x040fe20000000000 */
[----:B------:R-:W-:-:S04]  /*01b0*/  IADD3 R0, P2, PT, R0, UR4, RZ ;  /* 0x0000000400007c10 */ /* 0x000fc8000ff5e0ff */
[----:B------:R-:W-:Y:S01]  /*01c0*/  ISETP.LT.U32.AND P1, PT, R2, UR6, PT ;  /* 0x0000000602007c0c */ /* 0x000fe2000bf21070 */
[----:B------:R-:W-:Y:S01]  /*01d0*/  IMAD.X R3, RZ, RZ, UR5, P2 ;  /* 0x00000005ff037e24 */ /* 0x000fe200090e06ff */
[----:B-1----:R-:W-:Y:S02]  /*01e0*/  LEA R2, P2, R0, UR10, 0x2 ;  /* 0x0000000a00027c11 */ /* 0x002fe4000f8410ff */
[----:B------:R-:W-:Y:S02]  /*01f0*/  ISETP.GT.U32.AND.EX P1, PT, R4, RZ, PT, P1 ;  /* 0x000000ff0400720c */ /* 0x000fe40003f24110 */
[----:B------:R-:W-:Y:S01]  /*0200*/  LEA.HI.X R3, R0, UR11, R3, 0x2, P2 ;  /* 0x0000000b00037c11 */ /* 0x000fe200090f1403 */
[----:B------:R-:W0:Y:S04]  /*0210*/  @P0 LDC R5, c[0x0][0x390] ;  /* 0x0000e400ff050b82 */ /* 0x000e280000000800 */
[----:B0-----:R0:W-:Y:S06]  /*0220*/  @P0 STG.E desc[UR8][R2.64], R5 ;  /* 0x0000000502000986 */ /* 0x0011ec000c101908 */
[----:B------:R-:W-:Y:S05]  /*0230*/  @!P1 EXIT ;  /* 0x000000000000994d */ /* 0x000fea0003800000 */
[----:B0-----:R-:W0:Y:S02]  /*0240*/  LDC R5, c[0x0][0x390] ;  /* 0x0000e400ff057b82 */ /* 0x001e240000000800 */
[----:B0-----:R-:W-:Y:S01]  /*0250*/  STG.E desc[UR8][R2.64+0x400], R5 ;  /* 0x0004000502007986 */ /* 0x001fe2000c101908 */
[----:B------:R-:W-:Y:S05]  /*0260*/  EXIT ;  /* 0x000000000000794d */ /* 0x000fea0003800000 */
.L_x_236:
        /* <DEDUP_REMOVED lines=9> */
.L_x_280:


//--------------------- .text._ZN3cub18CUB_300001_SM_10006detail8for_each13static_kernelINS2_12policy_hub_t12policy_500_tEmN6thrust24THRUST_300001_SM_1000_NS8cuda_cub20__uninitialized_fill7functorINS7_10device_ptrIcEEcEEEEvT0_T1_ --------------------------
	.section	.text._ZN3cub18CUB_300001_SM_10006detail8for_each13static_kernelINS2_12policy_hub_t12policy_500_tEmN6thrust24THRUST_300001_SM_1000_NS8cuda_cub20__uninitialized_fill7functorINS7_10device_ptrIcEEcEEEEvT0_T1_,"ax",@progbits
	.align	128
        .global         _ZN3cub18CUB_300001_SM_10006detail8for_each13static_kernelINS2_12policy_hub_t12policy_500_tEmN6thrust24THRUST_300001_SM_1000_NS8cuda_cub20__uninitialized_fill7functorINS7_10device_ptrIcEEcEEEEvT0_T1_
        .type           _ZN3cub18CUB_300001_SM_10006detail8for_each13static_kernelINS2_12policy_hub_t12policy_500_tEmN6thrust24THRUST_300001_SM_1000_NS8cuda_cub20__uninitialized_fill7functorINS7_10device_ptrIcEEcEEEEvT0_T1_,@function
        .size           _ZN3cub18CUB_300001_SM_10006detail8for_each13static_kernelINS2_12policy_hub_t12policy_500_tEmN6thrust24THRUST_300001_SM_1000_NS8cuda_cub20__uninitialized_fill7functorINS7_10device_ptrIcEEcEEEEvT0_T1_,(.L_x_281 - _ZN3cub18CUB_300001_SM_10006detail8for_each13static_kernelINS2_12policy_hub_t12policy_500_tEmN6thrust24THRUST_300001_SM_1000_NS8cuda_cub20__uninitialized_fill7functorINS7_10device_ptrIcEEcEEEEvT0_T1_)
        .other          _ZN3cub18CUB_300001_SM_10006detail8for_each13static_kernelINS2_12policy_hub_t12policy_500_tEmN6thrust24THRUST_300001_SM_1000_NS8cuda_cub20__uninitialized_fill7functorINS7_10device_ptrIcEEcEEEEvT0_T1_,@"STO_CUDA_ENTRY STV_DEFAULT"
_ZN3cub18CUB_300001_SM_10006detail8for_each13static_kernelINS2_12policy_hub_t12policy_500_tEmN6thrust24THRUST_300001_SM_1000_NS8cuda_cub20__uninitialized_fill7functorINS7_10device_ptrIcEEcEEEEvT0_T1_:
.text._ZN3cub18CUB_300001_SM_10006detail8for_each13static_kernelINS2_12policy_hub_t12policy_500_tEmN6thrust24THRUST_300001_SM_1000_NS8cuda_cub20__uninitialized_fill7functorINS7_10device_ptrIcEEcEEEEvT0_T1_:
[----:B------:R-:W-:Y:S08]  /*0000*/  LDC R1, c[0x0][0x37c] ;  /* 0x0000df00ff017b82 */ /* 0x000ff00000000800 */
[----:B------:R-:W0:Y:S01]  /*0010*/  S2UR UR4, SR_CTAID.X ;  /* 0x00000000000479c3 */ /* 0x000e220000002500 */
[----:B------:R-:W1:Y:S01]  /*0020*/  LDCU.64 UR6, c[0x0][0x380] ;  /* 0x00007000ff0677ac */ /* 0x000e620008000a00 */
[----:B------:R-:W2:Y:S06]  /*0030*/  LDCU.64 UR8, c[0x0][0x358] ;  /* 0x00006b00ff0877ac */ /* 0x000eac0008000a00 */
[----:B------:R-:W3:Y:S01]  /*0040*/  LDC R5, c[0x0][0x390] ;  /* 0x0000e400ff057b82 */ /* 0x000ee20000000800 */
[----:B0-----:R-:W-:-:S04]  /*0050*/  UIMAD.WIDE.U32 UR4, UR4, 0x200, URZ ;  /* 0x00000200040478a5 */ /* 0x001fc8000f8e00ff */
[----:B-1----:R-:W-:-:S04]  /*0060*/  UIADD3 UR6, UP0, UPT, -UR4, UR6, URZ ;  /* 0x0000000604067290 */ /* 0x002fc8000ff1e1ff */
[----:B------:R-:W-:Y:S01]  /*0070*/  UIADD3.X UR7, UPT, UPT, ~UR5, UR7, URZ, UP0, !UPT ;  /* 0x0000000705077290 */ /* 0x000fe200087fe5ff */
[----:B---3--:R-:W-:Y:S01]  /*0080*/  PRMT R5, R5, 0x7770, RZ ;  /* 0x0000777005057816 */ /* 0x008fe200000000ff */
[----:B------:R-:W-:-:S04]  /*0090*/  UISETP.GE.U32.AND UP0, UPT, UR6, 0x200, UPT ;  /* 0x000002000600788c */ /* 0x000fc8000bf06070 */
[----:B------:R-:W-:-:S09]  /*00a0*/  UISETP.GE.U32.AND.EX UP0, UPT, UR7, URZ, UPT, UP0 ;  /* 0x000000ff0700728c */ /* 0x000fd2000bf06100 */
[----:B--2---:R-:W-:Y:S05]  /*00b0*/  BRA.U !UP0, `(.L_x_237) ;  /* 0x00000001081c7547 */ /* 0x004fea000b800000 */
[----:B------:R-:W0:Y:S01]  /*00c0*/  S2R R3, SR_TID.X ;  /* 0x0000000000037919 */ /* 0x000e220000002100 */
[----:B------:R-:W0:Y:S02]  /*00d0*/  LDC.64 R6, c[0x0][0x388] ;  /* 0x0000e200ff067b82 */ /* 0x000e240000000a00 */
[----:B0-----:R-:W-:-:S04]  /*00e0*/  IADD3 R2, P0, P1, R6, UR4, R3 ;  /* 0x0000000406027c10 */ /* 0x001fc8000f91e003 */
[----:B------:R-:W-:-:S05]  /*00f0*/  IADD3.X R3, PT, PT, R7, UR5, RZ, P0, P1 ;  /* 0x0000000507037c10 */ /* 0x000fca00087e24ff */
[----:B------:R-:W-:Y:S04]  /*0100*/  STG.E.U8 desc[UR8][R2.64], R5 ;  /* 0x0000000502007986 */ /* 0x000fe8000c101108 */
[----:B------:R-:W-:Y:S01]  /*0110*/  STG.E.U8 desc[UR8][R2.64+0x100], R5 ;  /* 0x0001000502007986 */ /* 0x000fe2000c101108 */
[----:B------:R-:W-:Y:S05]  /*0120*/  EXIT ;  /* 0x000000000000794d */ /* 0x000fea0003800000 */
.L_x_237:
[----:B------:R-:W0:Y:S01]  /*0130*/  S2R R3, SR_TID.X ;  /* 0x0000000000037919 */ /* 0x000e220000002100 */
[----:B------:R-:W1:Y:S01]  /*0140*/  LDC.64 R6, c[0x0][0x388] ;  /* 0x0000e200ff067b82 */ /* 0x000e620000000a00 */
[----:B------:R-:W-:Y:S02]  /*0150*/  IMAD.U32 R2, RZ, RZ, UR7 ;  /* 0x00000007ff027e24 */ /* 0x000fe4000f8e00ff */
[C---:B0-----:R-:W-:Y:S01]  /*0160*/  VIADD R0, R3.reuse, 0x100 ;  /* 0x0000010003007836 */ /* 0x041fe20000000000 */
[----:B------:R-:W-:-:S04]  /*0170*/  ISETP.LT.U32.AND P0, PT, R3, UR6, PT ;  /* 0x0000000603007c0c */ /* 0x000fc8000bf01070 */
[----:B------:R-:W-:Y:S01]  /*0180*/  ISETP.LT.U32.AND P1, PT, R0, UR6, PT ;  /* 0x0000000600007c0c */ /* 0x000fe2000bf21070 */
[----:B------:R-:W-:Y:S01]  /*0190*/  IMAD.U32 R0, RZ, RZ, UR7 ;  /* 0x00000007ff007e24 */ /* 0x000fe2000f8e00ff */
[----:B------:R-:W-:Y:S02]  /*01a0*/  ISETP.GT.U32.AND.EX P0, PT, R2, RZ, PT, P0 ;  /* 0x000000ff0200720c */ /* 0x000fe40003f04100 */
[----:B-1----:R-:W-:Y:S02]  /*01b0*/  IADD3 R2, P2, P3, R6, UR4, R3 ;  /* 0x0000000406027c10 */ /* 0x002fe4000fb5e003 */
[----:B------:R-:W-:Y:S02]  /*01c0*/  ISETP.GT.U32.AND.EX P1, PT, R0, RZ, PT, P1 ;  /* 0x000000ff0000720c */ /* 0x000fe40003f24110 */
[----:B------:R-:W-:-:S07]  /*01d0*/  IADD3.X R3, PT, PT, R7, UR5, RZ, P2, P3 ;  /* 0x0000000507037c10 */ /* 0x000fce00097e64ff */
[----:B------:R0:W-:Y:S04]  /*01e0*/  @P0 STG.E.U8 desc[UR8][R2.64], R5 ;  /* 0x0000000502000986 */ /* 0x0001e8000c101108 */
[----:B------:R-:W-:Y:S05]  /*01f0*/  @!P1 EXIT ;  /* 0x000000000000994d */ /* 0x000fea0003800000 */
[----:B------:R-:W-:Y:S01]  /*0200*/  STG.E.U8 desc[UR8][R2.64+0x100], R5 ;  /* 0x0001000502007986 */ /* 0x000fe2000c101108 */
[----:B------:R-:W-:Y:S05]  /*0210*/  EXIT ;  /* 0x000000000000794d */ /* 0x000fea0003800000 */
.L_x_238:
        /* <DEDUP_REMOVED lines=14> */
.L_x_281:


//--------------------- .text._ZN3cub18CUB_300001_SM_10006detail9transform16transform_kernelINS2_10policy_hubILb1EN4cuda3std3__45tupleIJN6thrust24THRUST_300001_SM_1000_NS6detail15normal_iteratorINSA_10device_ptrIcEEEESF_EEEE10policy1000El16custom_transformNSC_INSD_IiEEEEJPcSM_EEEvT0_iT1_T2_DpNS2_10kernel_argIT3_EE --------------------------
	.section	.text._ZN3cub18CUB_300001_SM_10006detail9transform16transform_kernelINS2_10policy_hubILb1EN4cuda3std3__45tupleIJN6thrust24THRUST_300001_SM_1000_NS6detail15normal_iteratorINSA_10device_ptrIcEEEESF_EEEE10policy1000El16custom_transformNSC_INSD_IiEEEEJPcSM_EEEvT0_iT1_T2_DpNS2_10kernel_argIT3_EE,"ax",@progbits
	.align	128
        .global         _ZN3cub18CUB_300001_SM_10006detail9transform16transform_kernelINS2_10policy_hubILb1EN4cuda3std3__45tupleIJN6thrust24THRUST_300001_SM_1000_NS6detail15normal_iteratorINSA_10device_ptrIcEEEESF_EEEE10policy1000El16custom_transformNSC_INSD_IiEEEEJPcSM_EEEvT0_iT1_T2_DpNS2_10kernel_argIT3_EE
        .type           _ZN3cub18CUB_300001_SM_10006detail9transform16transform_kernelINS2_10policy_hubILb1EN4cuda3std3__45tupleIJN6thrust24THRUST_300001_SM_1000_NS6detail15normal_iteratorINSA_10device_ptrIcEEEESF_EEEE10policy1000El16custom_transformNSC_INSD_IiEEEEJPcSM_EEEvT0_iT1_T2_DpNS2_10kernel_argIT3_EE,@function
        .size           _ZN3cub18CUB_300001_SM_10006detail9transform16transform_kernelINS2_10policy_hubILb1EN4cuda3std3__45tupleIJN6thrust24THRUST_300001_SM_1000_NS6detail15normal_iteratorINSA_10device_ptrIcEEEESF_EEEE10policy1000El16custom_transformNSC_INSD_IiEEEEJPcSM_EEEvT0_iT1_T2_DpNS2_10kernel_argIT3_EE,(.L_x_282 - _ZN3cub18CUB_300001_SM_10006detail9transform16transform_kernelINS2_10policy_hubILb1EN4cuda3std3__45tupleIJN6thrust24THRUST_300001_SM_1000_NS6detail15normal_iteratorINSA_10device_ptrIcEEEESF_EEEE10policy1000El16custom_transformNSC_INSD_IiEEEEJPcSM_EEEvT0_iT1_T2_DpNS2_10kernel_argIT3_EE)
        .other          _ZN3cub18CUB_300001_SM_10006detail9transform16transform_kernelINS2_10policy_hubILb1EN4cuda3std3__45tupleIJN6thrust24THRUST_300001_SM_1000_NS6detail15normal_iteratorINSA_10device_ptrIcEEEESF_EEEE10policy1000El16custom_transformNSC_INSD_IiEEEEJPcSM_EEEvT0_iT1_T2_DpNS2_10kernel_argIT3_EE,@"STO_CUDA_ENTRY STV_DEFAULT"
_ZN3cub18CUB_300001_SM_10006detail9transform16transform_kernelINS2_10policy_hubILb1EN4cuda3std3__45tupleIJN6thrust24THRUST_300001_SM_1000_NS6detail15normal_iteratorINSA_10device_ptrIcEEEESF_EEEE10policy1000El16custom_transformNSC_INSD_IiEEEEJPcSM_EEEvT0_iT1_T2_DpNS2_10kernel_argIT3_EE:
.text._ZN3cub18CUB_300001_SM_10006detail9transform16transform_kernelINS2_10policy_hubILb1EN4cuda3std3__45tupleIJN6thrust24THRUST_300001_SM_1000_NS6detail15normal_iteratorINSA_10device_ptrIcEEEESF_EEEE10policy1000El16custom_transformNSC_INSD_IiEEEEJPcSM_EEEvT0_iT1_T2_DpNS2_10kernel_argIT3_EE:
[----:B------:R-:W-:Y:S01]  /*0000*/  LDC R1, c[0x0][0x37c] ;  /* 0x0000df00ff017b82 */ /* 0x000fe20000000800 */
[----:B------:R-:W0:Y:S07]  /*0010*/  LDCU UR17, c[0x0][0x388] ;  /* 0x00007100ff1177ac */ /* 0x000e2e0008000800 */
[----:B------:R-:W1:Y:S01]  /*0020*/  S2UR UR4, SR_CTAID.X ;  /* 0x00000000000479c3 */ /* 0x000e620000002500 */
[----:B------:R-:W2:Y:S01]  /*0030*/  S2R R0, SR_TID.X ;  /* 0x0000000000007919 */ /* 0x000ea20000002100 */
[----:B------:R-:W-:Y:S01]  /*0040*/  BSSY.RECONVERGENT B0, `(.L_x_239) ;  /* 0x000002a000007945 */ /* 0x000fe20003800200 */
[----:B------:R-:W3:Y:S01]  /*0050*/  LDCU.64 UR10, c[0x0][0x380] ;  /* 0x00007000ff0a77ac */ /* 0x000ee20008000a00 */
[----:B0-----:R-:W-:-:S04]  /*0060*/  USHF.L.U32 UR16, UR17, 0x7, URZ ;  /* 0x0000000711107899 */ /* 0x001fc800080006ff */
[----:B------:R-:W-:Y:S02]  /*0070*/  USHF.R.S32.HI UR5, URZ, 0x1f, UR16 ;  /* 0x0000001fff057899 */ /* 0x000fe40008011410 */
[----:B-1----:R-:W-:Y:S02]  /*0080*/  UIMAD.WIDE.U32 UR6, UR16, UR4, URZ ;  /* 0x00000004100672a5 */ /* 0x002fe4000f8e00ff */
[----:B------:R-:W-:Y:S02]  /*0090*/  UIMAD UR9, UR5, UR4, URZ ;  /* 0x00000004050972a4 */ /* 0x000fe4000f8e02ff */
[----:B---3--:R-:W-:Y:S02]  /*00a0*/  UIADD3 UR8, UP1, UPT, -UR6, UR10, URZ ;  /* 0x0000000a06087290 */ /* 0x008fe4000ff3e1ff */
[----:B------:R-:W-:Y:S02]  /*00b0*/  UIADD3 UR9, UPT, UPT, UR7, UR9, URZ ;  /* 0x0000000907097290 */ /* 0x000fe4000fffe0ff */
[----:B------:R-:W-:Y:S01]  /*00c0*/  UISETP.LT.U32.AND UP0, UPT, UR8, UR16, UPT ;  /* 0x000000100800728c */ /* 0x000fe2000bf01070 */
[----:B--2---:R-:W-:Y:S01]  /*00d0*/  IMAD.SHL.U32 R4, R0, 0x80, RZ ;  /* 0x0000008000047824 */ /* 0x004fe200078e00ff */
[----:B------:R-:W-:-:S04]  /*00e0*/  UIADD3.X UR4, UPT, UPT, ~UR9, UR11, URZ, UP1, !UPT ;  /* 0x0000000b09047290 */ /* 0x000fc80008ffe5ff */
[----:B------:R-:W-:-:S04]  /*00f0*/  UISETP.LT.AND.EX UP0, UPT, UR4, UR5, UPT, UP0 ;  /* 0x000000050400728c */ /* 0x000fc8000bf01300 */
[----:B------:R-:W-:-:S06]  /*0100*/  USEL UR8, UR8, UR16, UP0 ;  /* 0x0000001008087287 */ /* 0x000fcc0008000000 */
[----:B------:R-:W-:-:S13]  /*0110*/  ISETP.GE.AND P0, PT, R4, UR8, PT ;  /* 0x0000000804007c0c */ /* 0x000fda000bf06270 */
[----:B------:R-:W-:Y:S05]  /*0120*/  @P0 BRA `(.L_x_240) ;  /* 0x00000000006c0947 */ /* 0x000fea0003800000 */
[----:B------:R-:W0:Y:S01]  /*0130*/  LDCU.64 UR4, c[0x0][0x398] ;  /* 0x00007300ff0477ac */ /* 0x000e220008000a00 */
[----:B------:R-:W-:Y:S01]  /*0140*/  BSSY.RECONVERGENT B1, `(.L_x_241) ;  /* 0x000000d000017945 */ /* 0x000fe20003800200 */
[----:B------:R-:W-:Y:S01]  /*0150*/  IMAD.MOV.U32 R5, RZ, RZ, R4 ;  /* 0x000000ffff057224 */ /* 0x000fe200078e0004 */
[----:B0-----:R-:W-:-:S04]  /*0160*/  UIADD3 UR4, UP0, UPT, UR6, UR4, URZ ;  /* 0x0000000406047290 */ /* 0x001fc8000ff1e0ff */
[----:B------:R-:W-:Y:S02]  /*0170*/  UIADD3.X UR5, UPT, UPT, UR9, UR5, URZ, UP0, !UPT ;  /* 0x0000000509057290 */ /* 0x000fe400087fe4ff */
[----:B------:R-:W-:-:S04]  /*0180*/  IMAD.U32 R2, RZ, RZ, UR4 ;  /* 0x00000004ff027e24 */ /* 0x000fc8000f8e00ff */
[----:B------:R-:W-:Y:S02]  /*0190*/  IMAD.U32 R3, RZ, RZ, UR5 ;  /* 0x00000005ff037e24 */ /* 0x000fe4000f8e00ff */
[----:B------:R-:W-:-:S07]  /*01a0*/  IMAD.WIDE.U32 R2, R0, 0x80, R2 ;  /* 0x0000008000027825 */ /* 0x000fce00078e0002 */
.L_x_242:
[----:B------:R-:W-:Y:S01]  /*01b0*/  VIADD R5, R5, 0x4000 ;  /* 0x0000400005057836 */ /* 0x000fe20000000000 */
[----:B------:R0:W-:Y:S04]  /*01c0*/  CCTL.E.PF2 [R2] ;  /* 0x000000000200798f */ /* 0x0001e80000800100 */
[----:B------:R-:W-:Y:S02]  /*01d0*/  ISETP.GE.AND P0, PT, R5, UR8, PT ;  /* 0x0000000805007c0c */ /* 0x000fe4000bf06270 */
[----:B0-----:R-:W-:-:S05]  /*01e0*/  IADD3 R2, P1, PT, R2, 0x4000, RZ ;  /* 0x0000400002027810 */ /* 0x001fca0007f3e0ff */
[----:B------:R-:W-:-:S06]  /*01f0*/  IMAD.X R3, RZ, RZ, R3, P1 ;  /* 0x000000ffff037224 */ /* 0x000fcc00008e0603 */
[----:B------:R-:W-:Y:S05]  /*0200*/  @!P0 BRA `(.L_x_242) ;  /* 0xfffffffc00e88947 */ /* 0x000fea000383ffff */
[----:B------:R-:W-:Y:S05]  /*0210*/  BSYNC.RECONVERGENT B1 ;  /* 0x0000000000017941 */ /* 0x000fea0003800200 */
.L_x_241:
[----:B------:R-:W0:Y:S02]  /*0220*/  LDCU.64 UR4, c[0x0][0x3a8] ;  /* 0x00007500ff0477ac */ /* 0x000e240008000a00 */
[----:B0-----:R-:W-:-:S04]  /*0230*/  UIADD3 UR4, UP0, UPT, UR6, UR4, URZ ;  /* 0x0000000406047290 */ /* 0x001fc8000ff1e0ff */
[----:B------:R-:W-:Y:S02]  /*0240*/  UIADD3.X UR5, UPT, UPT, UR9, UR5, URZ, UP0, !UPT ;  /* 0x0000000509057290 */ /* 0x000fe400087fe4ff */
[----:B------:R-:W-:-:S04]  /*0250*/  IMAD.U32 R2, RZ, RZ, UR4 ;  /* 0x00000004ff027e24 */ /* 0x000fc8000f8e00ff */
[----:B------:R-:W-:Y:S02]  /*0260*/  IMAD.U32 R3, RZ, RZ, UR5 ;  /* 0x00000005ff037e24 */ /* 0x000fe4000f8e00ff */
[----:B------:R-:W-:-:S07]  /*0270*/  IMAD.WIDE.U32 R2, R0, 0x80, R2 ;  /* 0x0000008000027825 */ /* 0x000fce00078e0002 */
.L_x_243:
[----:B------:R-:W-:Y:S01]  /*0280*/  VIADD R4, R4, 0x4000 ;  /* 0x0000400004047836 */ /* 0x000fe20000000000 */
[----:B------:R0:W-:Y:S04]  /*0290*/  CCTL.E.PF2 [R2] ;  /* 0x000000000200798f */ /* 0x0001e80000800100 */
[----:B------:R-:W-:Y:S02]  /*02a0*/  ISETP.GE.AND P0, PT, R4, UR8, PT ;  /* 0x0000000804007c0c */ /* 0x000fe4000bf06270 */
[----:B0-----:R-:W-:-:S05]  /*02b0*/  IADD3 R2, P1, PT, R2, 0x4000, RZ ;  /* 0x0000400002027810 */ /* 0x001fca0007f3e0ff */
[----:B------:R-:W-:-:S06]  /*02c0*/  IMAD.X R3, RZ, RZ, R3, P1 ;  /* 0x000000ffff037224 */ /* 0x000fcc00008e0603 */
[----:B------:R-:W-:Y:S05]  /*02d0*/  @!P0 BRA `(.L_x_243) ;  /* 0xfffffffc00e88947 */ /* 0x000fea000383ffff */
.L_x_240:
[----:B------:R-:W-:Y:S05]  /*02e0*/  BSYNC.RECONVERGENT B0 ;  /* 0x0000000000007941 */ /* 0x000fea0003800200 */
.L_x_239:
[----:B------:R-:W0:Y:S01]  /*02f0*/  LDCU.128 UR12, c[0x0][0x390] ;  /* 0x00007200ff0c77ac */ /* 0x000e220008000c00 */
[----:B------:R-:W1:Y:S01]  /*0300*/  LDCU.64 UR10, c[0x0][0x3a8] ;  /* 0x00007500ff0a77ac */ /* 0x000e620008000a00 */
[----:B------:R-:W-:Y:S01]  /*0310*/  USHF.L.U64.HI UR5, UR6, 0x2, UR9 ;  /* 0x0000000206057899 */ /* 0x000fe20008010209 */
[----:B------:R-:W2:Y:S01]  /*0320*/  LDCU.64 UR18, c[0x0][0x358] ;  /* 0x00006b00ff1277ac */ /* 0x000ea20008000a00 */
[----:B0-----:R-:W-:Y:S02]  /*0330*/  ULEA UR4, UP0, UR6, UR12, 0x2 ;  /* 0x0000000c06047291 */ /* 0x001fe4000f8010ff */
[----:B------:R-:W-:Y:S02]  /*0340*/  UIADD3 UR14, UP1, UPT, UR6, UR14, URZ ;  /* 0x0000000e060e7290 */ /* 0x000fe4000ff3e0ff */
[----:B------:R-:W-:Y:S02]  /*0350*/  UIADD3.X UR5, UPT, UPT, UR5, UR13, URZ, UP0, !UPT ;  /* 0x0000000d05057290 */ /* 0x000fe400087fe4ff */
[----:B------:R-:W-:-:S02]  /*0360*/  UISETP.NE.AND UP0, UPT, UR16, UR8, UPT ;  /* 0x000000081000728c */ /* 0x000fc4000bf05270 */
[----:B-1----:R-:W-:Y:S02]  /*0370*/  UIADD3 UR10, UP2, UPT, UR6, UR10, URZ ;  /* 0x0000000a060a7290 */ /* 0x002fe4000ff5e0ff */
[----:B------:R-:W-:Y:S02]  /*0380*/  UIADD3.X UR15, UPT, UPT, UR9, UR15, URZ, UP1, !UPT ;  /* 0x0000000f090f7290 */ /* 0x000fe40008ffe4ff */
[----:B------:R-:W-:-:S03]  /*0390*/  UIADD3.X UR11, UPT, UPT, UR9, UR11, URZ, UP2, !UPT ;  /* 0x0000000b090b7290 */ /* 0x000fc600097fe4ff */
[----:B--2---:R-:W-:Y:S09]  /*03a0*/  BRA.U !UP0, `(.L_x_244) ;  /* 0x00000015084c7547 */ /* 0x004ff2000b800000 */
[----:B------:R-:W-:-:S06]  /*03b0*/  UISETP.GE.AND UP0, UPT, UR17, 0x1, UPT ;  /* 0x000000011100788c */ /* 0x000fcc000bf06270 */
[----:B------:R-:W-:-:S13]  /*03c0*/  PLOP3.LUT P0, PT, PT, PT, UP0, 0x80, 0x8 ;  /* 0x000000000008781c */ /* 0x000fda0003f0f008 */
[----:B------:R-:W-:Y:S05]  /*03d0*/  @!P0 EXIT ;  /* 0x000000000000894d */ /* 0x000fea0003800000 */
[----:B------:R-:W-:Y:S01]  /*03e0*/  UISETP.GE.U32.AND UP0, UPT, UR17, 0x8, UPT ;  /* 0x000000081100788c */ /* 0x000fe2000bf06070 */
[----:B------:R-:W-:Y:S01]  /*03f0*/  IMAD.MOV.U32 R3, RZ, RZ, RZ ;  /* 0x000000ffff037224 */ /* 0x000fe200078e00ff */
[----:B------:R-:W-:-:S07]  /*0400*/  ULOP3.LUT UR6, UR17, 0x7, URZ, 0xc0, !UPT ;  /* 0x0000000711067892 */ /* 0x000fce000f8ec0ff */
[----:B------:R-:W-:Y:S05]  /*0410*/  BRA.U !UP0, `(.L_x_245) ;  /* 0x0000000d08107547 */ /* 0x000fea000b800000 */
[----:B------:R-:W-:-:S13]  /*0420*/  ISETP.GE.AND P0, PT, R0, UR8, PT ;  /* 0x0000000800007c0c */ /* 0x000fda000bf06270 */
[C---:B------:R-:W-:Y:S02]  /*0430*/  @!P0 IADD3 R4, P2, PT, R0.reuse, UR10, RZ ;  /* 0x0000000a00048c10 */ /* 0x040fe4000ff5e0ff */
[----:B------:R-:W-:-:S03]  /*0440*/  @!P0 IADD3 R2, P1, PT, R0, UR14, RZ ;  /* 0x0000000e00028c10 */ /* 0x000fc6000ff3e0ff */
[----:B------:R-:W-:Y:S02]  /*0450*/  @!P0 IMAD.X R5, RZ, RZ, UR11, P2 ;  /* 0x0000000bff058e24 */ /* 0x000fe400090e06ff */
[----:B------:R-:W-:-:S04]  /*0460*/  @!P0 IMAD.X R3, RZ, RZ, UR15, P1 ;  /* 0x0000000fff038e24 */ /* 0x000fc800088e06ff */
[----:B------:R0:W2:Y:S04]  /*0470*/  @!P0 LDG.E.U8 R5, desc[UR18][R4.64] ;  /* 0x0000001204058981 */ /* 0x0000a8000c1e1100 */
[----:B------:R-:W2:Y:S01]  /*0480*/  @!P0 LDG.E.U8 R2, desc[UR18][R2.64] ;  /* 0x0000001202028981 */ /* 0x000ea2000c1e1100 */
[----:B------:R-:W-:Y:S02]  /*0490*/  @!P0 IMAD.MOV.U32 R8, RZ, RZ, 0x40000000 ;  /* 0x40000000ff088424 */ /* 0x000fe400078e00ff */
[----:B------:R-:W-:Y:S02]  /*04a0*/  VIADD R12, R0, 0x80 ;  /* 0x00000080000c7836 */ /* 0x000fe40000000000 */
[----:B------:R-:W-:-:S03]  /*04b0*/  IMAD.MOV.U32 R7, RZ, RZ, 0x4 ;  /* 0x00000004ff077424 */ /* 0x000fc600078e00ff */
[----:B------:R-:W-:Y:S02]  /*04c0*/  SHF.R.S32.HI R10, RZ, 0x1f, R12 ;  /* 0x0000001fff0a7819 */ /* 0x000fe4000001140c */
[C---:B------:R-:W-:Y:S02]  /*04d0*/  IADD3 R6, P2, PT, R12.reuse, UR14, RZ ;  /* 0x0000000e0c067c10 */ /* 0x040fe4000ff5e0ff */
[----:B0-----:R-:W-:Y:S02]  /*04e0*/  IADD3 R4, P3, PT, R12, UR10, RZ ;  /* 0x0000000a0c047c10 */ /* 0x001fe4000ff7e0ff */
[----:B--2---:R-:W-:-:S04]  /*04f0*/  @!P0 ISETP.NE.AND P1, PT, R2, R5, PT ;  /* 0x000000050200820c */ /* 0x004fc80003f25270 */
[----:B------:R-:W-:Y:S01]  /*0500*/  @!P0 FSEL R9, R8, -1.875, !P1 ;  /* 0xbff0000008098808 */ /* 0x000fe20004800000 */
[----:B------:R-:W-:Y:S01]  /*0510*/  @!P0 IMAD.MOV.U32 R8, RZ, RZ, RZ ;  /* 0x000000ffff088224 */ /* 0x000fe200078e00ff */
[----:B------:R-:W-:-:S04]  /*0520*/  ISETP.GE.AND P1, PT, R12, UR8, PT ;  /* 0x000000080c007c0c */ /* 0x000fc8000bf26270 */
[----:B------:R-:W0:Y:S01]  /*0530*/  @!P0 F2I.F64.TRUNC R9, R8 ;  /* 0x0000000800098311 */ /* 0x000e22000030d100 */
[----:B------:R-:W-:Y:S01]  /*0540*/  @!P0 IMAD.WIDE.U32 R2, R0, R7, UR4 ;  /* 0x0000000400028e25 */ /* 0x000fe2000f8e0007 */
[C---:B------:R-:W-:Y:S02]  /*0550*/  IADD3.X R7, PT, PT, R10.reuse, UR15, RZ, P2, !PT ;  /* 0x0000000f0a077c10 */ /* 0x040fe400097fe4ff */
[----:B------:R-:W-:Y:S02]  /*0560*/  IADD3.X R5, PT, PT, R10, UR11, RZ, P3, !PT ;  /* 0x0000000b0a057c10 */ /* 0x000fe40009ffe4ff */
[----:B0-----:R0:W-:Y:S04]  /*0570*/  @!P0 STG.E desc[UR18][R2.64], R9 ;  /* 0x0000000902008986 */ /* 0x0011e8000c101912 */
[----:B------:R-:W2:Y:S04]  /*0580*/  @!P1 LDG.E.U8 R8, desc[UR18][R6.64] ;  /* 0x0000001206089981 */ /* 0x000ea8000c1e1100 */
[----:B------:R-:W2:Y:S01]  /*0590*/  @!P1 LDG.E.U8 R11, desc[UR18][R4.64] ;  /* 0x00000012040b9981 */ /* 0x000ea2000c1e1100 */
[----:B------:R-:W-:-:S02]  /*05a0*/  @!P1 IMAD.MOV.U32 R10, RZ, RZ, 0x40000000 ;  /* 0x40000000ff0a9424 */ /* 0x000fc400078e00ff */
[----:B------:R-:W-:Y:S01]  /*05b0*/  IMAD.MOV.U32 R13, RZ, RZ, 0x4 ;  /* 0x00000004ff0d7424 */ /* 0x000fe200078e00ff */
[----:B--2---:R-:W-:-:S04]  /*05c0*/  @!P1 ISETP.NE.AND P0, PT, R8, R11, PT ;  /* 0x0000000b0800920c */ /* 0x004fc80003f05270 */
[----:B------:R-:W-:Y:S01]  /*05d0*/  @!P1 FSEL R11, R10, -1.875, !P0 ;  /* 0xbff000000a0b9808 */ /* 0x000fe20004000000 */
[----:B------:R-:W-:Y:S02]  /*05e0*/  @!P1 IMAD.MOV.U32 R10, RZ, RZ, RZ ;  /* 0x000000ffff0a9224 */ /* 0x000fe400078e00ff */
[----:B------:R-:W-:-:S03]  /*05f0*/  VIADD R8, R0, 0x100 ;  /* 0x0000010000087836 */ /* 0x000fc60000000000 */
[----:B------:R-:W1:Y:S02]  /*0600*/  @!P1 F2I.F64.TRUNC R11, R10 ;  /* 0x0000000a000b9311 */ /* 0x000e64000030d100 */
[----:B------:R-:W-:Y:S01]  /*0610*/  ISETP.GE.AND P0, PT, R8, UR8, PT ;  /* 0x0000000808007c0c */ /* 0x000fe2000bf06270 */
[----:B0-----:R-:W-:-:S05]  /*0620*/  IMAD.WIDE R8, R12, R13, UR4 ;  /* 0x000000040c087e25 */ /* 0x001fca000f8e020d */
[----:B-1----:R0:W-:Y:S07]  /*0630*/  @!P1 STG.E desc[UR18][R8.64], R11 ;  /* 0x0000000b08009986 */ /* 0x0021ee000c101912 */
[----:B------:R-:W2:Y:S04]  /*0640*/  @!P0 LDG.E.U8 R2, desc[UR18][R6.64+0x80] ;  /* 0x0000801206028981 */ /* 0x000ea8000c1e1100 */
[----:B------:R-:W2:Y:S01]  /*0650*/  @!P0 LDG.E.U8 R3, desc[UR18][R4.64+0x80] ;  /* 0x0000801204038981 */ /* 0x000ea2000c1e1100 */
[----:B------:R-:W-:Y:S01]  /*0660*/  @!P0 IMAD.MOV.U32 R12, RZ, RZ, 0x40000000 ;  /* 0x40000000ff0c8424 */ /* 0x000fe200078e00ff */
[----:B--2---:R-:W-:Y:S01]  /*0670*/  @!P0 ISETP.NE.AND P1, PT, R2, R3, PT ;  /* 0x000000030200820c */ /* 0x004fe20003f25270 */
[----:B------:R-:W-:-:S03]  /*0680*/  @!P0 IMAD.MOV.U32 R2, RZ, RZ, RZ ;  /* 0x000000ffff028224 */ /* 0x000fc600078e00ff */
[----:B------:R-:W-:Y:S01]  /*0690*/  @!P0 FSEL R3, R12, -1.875, !P1 ;  /* 0xbff000000c038808 */ /* 0x000fe20004800000 */
[----:B------:R-:W-:-:S05]  /*06a0*/  VIADD R12, R0, 0x180 ;  /* 0x00000180000c7836 */ /* 0x000fca0000000000 */
[----:B------:R-:W1:Y:S01]  /*06b0*/  @!P0 F2I.F64.TRUNC R3, R2 ;  /* 0x0000000200038311 */ /* 0x000e62000030d100 */
[----:B------:R-:W-:Y:S01]  /*06c0*/  ISETP.GE.AND P1, PT, R12, UR8, PT ;  /* 0x000000080c007c0c */ /* 0x000fe2000bf26270 */
[----:B-1----:R1:W-:-:S12]  /*06d0*/  @!P0 STG.E desc[UR18][R8.64+0x200], R3 ;  /* 0x0002000308008986 */ /* 0x0023d8000c101912 */
[----:B------:R-:W2:Y:S04]  /*06e0*/  @!P1 LDG.E.U8 R10, desc[UR18][R6.64+0x100] ;  /* 0x00010012060a9981 */ /* 0x000ea8000c1e1100 */
[----:B0-----:R-:W2:Y:S01]  /*06f0*/  @!P1 LDG.E.U8 R11, desc[UR18][R4.64+0x100] ;  /* 0x00010012040b9981 */ /* 0x001ea2000c1e1100 */
[----:B------:R-:W-:Y:S01]  /*0700*/  @!P1 IMAD.MOV.U32 R12, RZ, RZ, 0x40000000 ;  /* 0x40000000ff0c9424 */ /* 0x000fe200078e00ff */
[----:B--2---:R-:W-:Y:S01]  /*0710*/  @!P1 ISETP.NE.AND P0, PT, R10, R11, PT ;  /* 0x0000000b0a00920c */ /* 0x004fe20003f05270 */
[----:B------:R-:W-:-:S03]  /*0720*/  @!P1 IMAD.MOV.U32 R10, RZ, RZ, RZ ;  /* 0x000000ffff0a9224 */ /* 0x000fc600078e00ff */
[----:B------:R-:W-:Y:S01]  /*0730*/  @!P1 FSEL R11, R12, -1.875, !P0 ;  /* 0xbff000000c0b9808 */ /* 0x000fe20004000000 */
[----:B------:R-:W-:-:S05]  /*0740*/  VIADD R12, R0, 0x200 ;  /* 0x00000200000c7836 */ /* 0x000fca0000000000 */
[----:B------:R-:W0:Y:S01]  /*0750*/  @!P1 F2I.F64.TRUNC R11, R10 ;  /* 0x0000000a000b9311 */ /* 0x000e22000030d100 */
[----:B------:R-:W-:Y:S01]  /*0760*/  ISETP.GE.AND P0, PT, R12, UR8, PT ;  /* 0x000000080c007c0c */ /* 0x000fe2000bf06270 */
[----:B0-----:R0:W-:-:S12]  /*0770*/  @!P1 STG.E desc[UR18][R8.64+0x400], R11 ;  /* 0x0004000b08009986 */ /* 0x0011d8000c101912 */
[----:B------:R-:W2:Y:S04]  /*0780*/  @!P0 LDG.E.U8 R2, desc[UR18][R6.64+0x180] ;  /* 0x0001801206028981 */ /* 0x000ea8000c1e1100 */
[----:B-1----:R-:W2:Y:S01]  /*0790*/  @!P0 LDG.E.U8 R3, desc[UR18][R4.64+0x180] ;  /* 0x0001801204038981 */ /* 0x002ea2000c1e1100 */
        /* <DEDUP_REMOVED lines=24> */
[----:B------:R-:W-:-:S03]  /*0920*/  VIADD R12, R0, 0x380 ;  /* 0x00000380000c7836 */ /* 0x000fc60000000000 */
[----:B------:R-:W1:Y:S02]  /*0930*/  @!P0 F2I.F64.TRUNC R13, R2 ;  /* 0x00000002000d8311 */ /* 0x000e64000030d100 */
[----:B------:R-:W-:Y:S01]  /*0940*/  ISETP.GE.AND P1, PT, R12, UR8, PT ;  /* 0x000000080c007c0c */ /* 0x000fe2000bf26270 */
[----:B-1----:R1:W-:-:S12]  /*0950*/  @!P0 STG.E desc[UR18][R8.64+0xa00], R13 ;  /* 0x000a000d08008986 */ /* 0x0023d8000c101912 */
[----:B------:R-:W2:Y:S04]  /*0960*/  @!P1 LDG.E.U8 R10, desc[UR18][R6.64+0x300] ;  /* 0x00030012060a9981 */ /* 0x000ea8000c1e1100 */
[----:B0-----:R-:W2:Y:S01]  /*0970*/  @!P1 LDG.E.U8 R11, desc[UR18][R4.64+0x300] ;  /* 0x00030012040b9981 */ /* 0x001ea2000c1e1100 */
[----:B------:R-:W-:Y:S01]  /*0980*/  @!P1 IMAD.MOV.U32 R12, RZ, RZ, 0x40000000 ;  /* 0x40000000ff0c9424 */ /* 0x000fe200078e00ff */
[----:B------:R-:W-:-:S06]  /*0990*/  ULOP3.LUT UR7, UR17, 0x7ffffff8, URZ, 0xc0, !UPT ;  /* 0x7ffffff811077892 */ /* 0x000fcc000f8ec0ff */
[----:B------:R-:W-:Y:S01]  /*09a0*/  IMAD.U32 R3, RZ, RZ, UR7 ;  /* 0x00000007ff037e24 */ /* 0x000fe2000f8e00ff */
[----:B--2---:R-:W-:Y:S01]  /*09b0*/  @!P1 ISETP.NE.AND P0, PT, R10, R11, PT ;  /* 0x0000000b0a00920c */ /* 0x004fe20003f05270 */
[----:B------:R-:W-:-:S03]  /*09c0*/  @!P1 IMAD.MOV.U32 R10, RZ, RZ, RZ ;  /* 0x000000ffff0a9224 */ /* 0x000fc600078e00ff */
[----:B------:R-:W-:-:S06]  /*09d0*/  @!P1 FSEL R11, R12, -1.875, !P0 ;  /* 0xbff000000c0b9808 */ /* 0x000fcc0004000000 */
[----:B------:R-:W0:Y:S01]  /*09e0*/  @!P1 F2I.F64.TRUNC R11, R10 ;  /* 0x0000000a000b9311 */ /* 0x000e22000030d100 */
[----:B------:R-:W-:Y:S01]  /*09f0*/  ISETP.NE.AND P0, PT, R3, 0x8, PT ;  /* 0x000000080300780c */ /* 0x000fe20003f05270 */
[----:B0-----:R1:W-:-:S12]  /*0a00*/  @!P1 STG.E desc[UR18][R8.64+0xc00], R11 ;  /* 0x000c000b08009986 */ /* 0x0013d8000c101912 */
[----:B------:R-:W-:Y:S05]  /*0a10*/  @!P0 BRA `(.L_x_245) ;  /* 0x0000000400908947 */ /* 0x000fea0003800000 */
[----:B------:R-:W-:-:S07]  /*0a20*/  IMAD.MOV.U32 R4, RZ, RZ, 0x8 ;  /* 0x00000008ff047424 */ /* 0x000fce00078e00ff */
.L_x_248:
[----:B------:R-:W-:-:S05]  /*0a30*/  IMAD R2, R4, 0x80, R0 ;  /* 0x0000008004027824 */ /* 0x000fca00078e0200 */
[----:B------:R-:W-:-:S13]  /*0a40*/  ISETP.GE.AND P0, PT, R2, UR8, PT ;  /* 0x0000000802007c0c */ /* 0x000fda000bf06270 */
[C---:B01----:R-:W-:Y:S02]  /*0a50*/  @!P0 IADD3 R8, P2, PT, R2.reuse, UR10, RZ ;  /* 0x0000000a02088c10 */ /* 0x043fe4000ff5e0ff */
[----:B------:R-:W-:-:S03]  /*0a60*/  @!P0 IADD3 R6, P1, PT, R2, UR14, RZ ;  /* 0x0000000e02068c10 */ /* 0x000fc6000ff3e0ff */
[----:B------:R-:W-:Y:S02]  /*0a70*/  @!P0 IMAD.X R9, RZ, RZ, UR11, P2 ;  /* 0x0000000bff098e24 */ /* 0x000fe400090e06ff */
[----:B------:R-:W-:-:S04]  /*0a80*/  @!P0 IMAD.X R7, RZ, RZ, UR15, P1 ;  /* 0x0000000fff078e24 */ /* 0x000fc800088e06ff */
[----:B------:R-:W2:Y:S04]  /*0a90*/  @!P0 LDG.E.U8 R9, desc[UR18][R8.64] ;  /* 0x0000001208098981 */ /* 0x000ea8000c1e1100 */
[----:B------:R-:W2:Y:S01]  /*0aa0*/  @!P0 LDG.E.U8 R6, desc[UR18][R6.64] ;  /* 0x0000001206068981 */ /* 0x000ea2000c1e1100 */
[----:B------:R-:W-:Y:S02]  /*0ab0*/  @!P0 IMAD.MOV.U32 R12, RZ, RZ, 0x40000000 ;  /* 0x40000000ff0c8424 */ /* 0x000fe400078e00ff */
[----:B------:R-:W-:Y:S02]  /*0ac0*/  VIADD R14, R2, 0x80 ;  /* 0x00000080020e7836 */ /* 0x000fe40000000000 */
[----:B------:R-:W-:-:S03]  /*0ad0*/  IMAD.MOV.U32 R11, RZ, RZ, 0x4 ;  /* 0x00000004ff0b7424 */ /* 0x000fc600078e00ff */
[----:B------:R-:W-:Y:S02]  /*0ae0*/  SHF.R.S32.HI R5, RZ, 0x1f, R14 ;  /* 0x0000001fff057819 */ /* 0x000fe4000001140e */
[----:B------:R-:W-:Y:S02]  /*0af0*/  IADD3 R10, P2, PT, R14, UR14, RZ ;  /* 0x0000000e0e0a7c10 */ /* 0x000fe4000ff5e0ff */
[----:B--2---:R-:W-:-:S04]  /*0b00*/  @!P0 ISETP.NE.AND P1, PT, R6, R9, PT ;  /* 0x000000090600820c */ /* 0x004fc80003f25270 */
[----:B------:R-:W-:Y:S01]  /*0b10*/  @!P0 FSEL R13, R12, -1.875, !P1 ;  /* 0xbff000000c0d8808 */ /* 0x000fe20004800000 */
[----:B------:R-:W-:Y:S01]  /*0b20*/  @!P0 IMAD.MOV.U32 R12, RZ, RZ, RZ ;  /* 0x000000ffff0c8224 */ /* 0x000fe200078e00ff */
[----:B------:R-:W-:-:S03]  /*0b30*/  ISETP.GE.AND P1, PT, R14, UR8, PT ;  /* 0x000000080e007c0c */ /* 0x000fc6000bf26270 */
[----:B------:R-:W0:Y:S01]  /*0b40*/  @!P0 F2I.F64.TRUNC R15, R12 ;  /* 0x0000000c000f8311 */ /* 0x000e22000030d100 */
[----:B------:R-:W-:Y:S01]  /*0b50*/  IADD3 R6, P3, PT, R14, UR10, RZ ;  /* 0x0000000a0e067c10 */ /* 0x000fe2000ff7e0ff */
[----:B------:R-:W-:Y:S01]  /*0b60*/  @!P0 IMAD.WIDE.U32 R8, R2, R11, UR4 ;  /* 0x0000000402088e25 */ /* 0x000fe2000f8e000b */
[C---:B------:R-:W-:Y:S02]  /*0b70*/  IADD3.X R11, PT, PT, R5.reuse, UR15, RZ, P2, !PT ;  /* 0x0000000f050b7c10 */ /* 0x040fe400097fe4ff */
[----:B------:R-:W-:Y:S02]  /*0b80*/  IADD3.X R7, PT, PT, R5, UR11, RZ, P3, !PT ;  /* 0x0000000b05077c10 */ /* 0x000fe40009ffe4ff */
[----:B0-----:R0:W-:Y:S04]  /*0b90*/  @!P0 STG.E desc[UR18][R8.64], R15 ;  /* 0x0000000f08008986 */ /* 0x0011e8000c101912 */
        /* <DEDUP_REMOVED lines=9> */
[----:B------:R-:W-:-:S04]  /*0c30*/  IMAD.MOV.U32 R5, RZ, RZ, 0x4 ;  /* 0x00000004ff057424 */ /* 0x000fc800078e00ff */
[----:B0-----:R-:W-:-:S05]  /*0c40*/  IMAD.WIDE R8, R14, R5, UR4 ;  /* 0x000000040e087e25 */ /* 0x001fca000f8e0205 */
[----:B-1----:R0:W-:Y:S04]  /*0c50*/  @!P1 STG.E desc[UR18][R8.64], R13 ;  /* 0x0000000d08009986 */ /* 0x0021e8000c101912 */
        /* <DEDUP_REMOVED lines=11> */
[----:B------:R-:W2:Y:S01]  /*0d10*/  @!P1 LDG.E.U8 R12, desc[UR18][R6.64+0x100] ;  /* 0x00010012060c9981 */ /* 0x000ea2000c1e1100 */
[----:B0-----:R-:W-:Y:S01]  /*0d20*/  @!P1 IMAD.MOV.U32 R13, RZ, RZ, 0x40000000 ;  /* 0x40000000ff0d9424 */ /* 0x001fe200078e00ff */
        /* <DEDUP_REMOVED lines=8> */
[----:B------:R-:W2:Y:S01]  /*0db0*/  @!P0 LDG.E.U8 R14, desc[UR18][R6.64+0x180] ;  /* 0x00018012060e8981 */ /* 0x000ea2000c1e1100 */
[----:B-1----:R-:W-:Y:S01]  /*0dc0*/  @!P0 IMAD.MOV.U32 R15, RZ, RZ, 0x40000000 ;  /* 0x40000000ff0f8424 */ /* 0x002fe200078e00ff */
        /* <DEDUP_REMOVED lines=19> */
[----:B-1----:R-:W-:Y:S02]  /*0f00*/  @!P0 IMAD.MOV.U32 R15, RZ, RZ, 0x40000000 ;  /* 0x40000000ff0f8424 */ /* 0x002fe400078e00ff */
[----:B------:R-:W-:Y:S02]  /*0f10*/  VIADD R2, R2, 0x380 ;  /* 0x0000038002027836 */ /* 0x000fe40000000000 */
[----:B------:R-:W-:Y:S01]  /*0f20*/  VIADD R4, R4, 0x8 ;  /* 0x0000000804047836 */ /* 0x000fe20000000000 */
[----:B------:R-:W-:Y:S01]  /*0f30*/  BSSY.RECONVERGENT B0, `(.L_x_246) ;  /* 0x0000011000007945 */ /* 0x000fe20003800200 */
[----:B--2---:R-:W-:Y:S01]  /*0f40*/  @!P0 ISETP.NE.AND P1, PT, R5, R14, PT ;  /* 0x0000000e0500820c */ /* 0x004fe20003f25270 */
[----:B------:R-:W-:-:S03]  /*0f50*/  @!P0 IMAD.MOV.U32 R14, RZ, RZ, RZ ;  /* 0x000000ffff0e8224 */ /* 0x000fc600078e00ff */
[----:B------:R-:W-:-:S06]  /*0f60*/  @!P0 FSEL R15, R15, -1.875, !P1 ;  /* 0xbff000000f0f8808 */ /* 0x000fcc0004800000 */
[----:B------:R-:W1:Y:S02]  /*0f70*/  @!P0 F2I.F64.TRUNC R15, R14 ;  /* 0x0000000e000f8311 */ /* 0x000e64000030d100 */
[----:B-1----:R0:W-:Y:S01]  /*0f80*/  @!P0 STG.E desc[UR18][R8.64+0xa00], R15 ;  /* 0x000a000f08008986 */ /* 0x0021e2000c101912 */
[----:B------:R-:W-:Y:S02]  /*0f90*/  ISETP.GE.AND P0, PT, R2, UR8, PT ;  /* 0x0000000802007c0c */ /* 0x000fe4000bf06270 */
[----:B------:R-:W-:-:S11]  /*0fa0*/  ISETP.NE.AND P1, PT, R4, R3, PT ;  /* 0x000000030400720c */ /* 0x000fd60003f25270 */
[----:B0-----:R-:W-:Y:S05]  /*0fb0*/  @P0 BRA `(.L_x_247) ;  /* 0x0000000000200947 */ /* 0x001fea0003800000 */
[----:B------:R-:W2:Y:S04]  /*0fc0*/  LDG.E.U8 R10, desc[UR18][R10.64+0x300] ;  /* 0x000300120a0a7981 */ /* 0x000ea8000c1e1100 */
[----:B------:R-:W2:Y:S01]  /*0fd0*/  LDG.E.U8 R7, desc[UR18][R6.64+0x300] ;  /* 0x0003001206077981 */ /* 0x000ea2000c1e1100 */
[----:B------:R-:W-:Y:S01]  /*0fe0*/  IMAD.MOV.U32 R12, RZ, RZ, 0x40000000 ;  /* 0x40000000ff0c7424 */ /* 0x000fe200078e00ff */
[----:B--2---:R-:W-:-:S04]  /*0ff0*/  ISETP.NE.AND P0, PT, R10, R7, PT ;  /* 0x000000070a00720c */ /* 0x004fc80003f05270 */
[----:B------:R-:W-:Y:S01]  /*1000*/  FSEL R13, R12, -1.875, !P0 ;  /* 0xbff000000c0d7808 */ /* 0x000fe20004000000 */
[----:B------:R-:W-:-:S05]  /*1010*/  IMAD.MOV.U32 R12, RZ, RZ, RZ ;  /* 0x000000ffff0c7224 */ /* 0x000fca00078e00ff */
[----:B------:R-:W0:Y:S02]  /*1020*/  F2I.F64.TRUNC R13, R12 ;  /* 0x0000000c000d7311 */ /* 0x000e24000030d100 */
[----:B0-----:R0:W-:Y:S02]  /*1030*/  STG.E desc[UR18][R8.64+0xc00], R13 ;  /* 0x000c000d08007986 */ /* 0x0011e4000c101912 */
.L_x_247:
[----:B------:R-:W-:Y:S05]  /*1040*/  BSYNC.RECONVERGENT B0 ;  /* 0x0000000000007941 */ /* 0x000fea0003800200 */
.L_x_246:
[----:B------:R-:W-:Y:S05]  /*1050*/  @P1 BRA `(.L_x_248) ;  /* 0xfffffff800741947 */ /* 0x000fea000383ffff */
.L_x_245:
[----:B------:R-:W-:-:S13]  /*1060*/  ISETP.NE.AND P0, PT, RZ, UR6, PT ;  /* 0x00000006ff007c0c */ /* 0x000fda000bf05270 */
[----:B------:R-:W-:Y:S05]  /*1070*/  @!P0 EXIT ;  /* 0x000000000000894d */ /* 0x000fea0003800000 */
[----:B------:R-:W2:Y:S01]  /*1080*/  LDC R2, c[0x0][0x388] ;  /* 0x0000e200ff027b82 */ /* 0x000ea20000000800 */
[----:B------:R-:W-:Y:S01]  /*1090*/  UISETP.GE.U32.AND UP0, UPT, UR6, 0x4, UPT ;  /* 0x000000040600788c */ /* 0x000fe2000bf06070 */
[----:B--2---:R-:W-:-:S04]  /*10a0*/  LOP3.LUT R16, R2, 0x3, RZ, 0xc0, !PT ;  /* 0x0000000302107812 */ /* 0x004fc800078ec0ff */
[----:B------:R-:W-:-:S04]  /*10b0*/  ISETP.NE.AND P0, PT, R16, RZ, PT ;  /* 0x000000ff1000720c */ /* 0x000fc80003f05270 */
[----:B------:R-:W-:Y:S09]  /*10c0*/  BRA.U !UP0, `(.L_x_249) ;  /* 0x0000000508147547 */ /* 0x000ff2000b800000 */
[----:B------:R-:W-:-:S05]  /*10d0*/  IMAD R4, R3, 0x80, R0 ;  /* 0x0000008003047824 */ /* 0x000fca00078e0200 */
[----:B------:R-:W-:-:S13]  /*10e0*/  ISETP.GE.AND P2, PT, R4, UR8, PT ;  /* 0x0000000804007c0c */ /* 0x000fda000bf46270 */
[----:B------:R-:W-:Y:S02]  /*10f0*/  @!P2 SHF.R.S32.HI R5, RZ, 0x1f, R4 ;  /* 0x0000001fff05a819 */ /* 0x000fe40000011404 */
[C---:B------:R-:W-:Y:S02]  /*1100*/  @!P2 IADD3 R10, P3, PT, R4.reuse, UR10, RZ ;  /* 0x0000000a040aac10 */ /* 0x040fe4000ff7e0ff */
[----:B01----:R-:W-:Y:S02]  /*1110*/  @!P2 IADD3 R8, P1, PT, R4, UR14, RZ ;  /* 0x0000000e0408ac10 */ /* 0x003fe4000ff3e0ff */
[C---:B------:R-:W-:Y:S02]  /*1120*/  @!P2 IADD3.X R11, PT, PT, R5.reuse, UR11, RZ, P3, !PT ;  /* 0x0000000b050bac10 */ /* 0x040fe40009ffe4ff */
[----:B------:R-:W-:-:S04]  /*1130*/  @!P2 IADD3.X R9, PT, PT, R5, UR15, RZ, P1, !PT ;  /* 0x0000000f0509ac10 */ /* 0x000fc80008ffe4ff */
[----:B------:R0:W2:Y:S04]  /*1140*/  @!P2 LDG.E.U8 R11, desc[UR18][R10.64] ;  /* 0x000000120a0ba981 */ /* 0x0000a8000c1e1100 */
[----:B------:R-:W2:Y:S01]  /*1150*/  @!P2 LDG.E.U8 R8, desc[UR18][R8.64] ;  /* 0x000000120808a981 */ /* 0x000ea2000c1e1100 */
[----:B------:R-:W-:Y:S02]  /*1160*/  VIADD R6, R4, 0x80 ;  /* 0x0000008004067836 */ /* 0x000fe40000000000 */
[----:B------:R-:W-:-:S03]  /*1170*/  @!P2 IMAD.MOV.U32 R12, RZ, RZ, 0x40000000 ;  /* 0x40000000ff0ca424 */ /* 0x000fc600078e00ff */
[----:B------:R-:W-:Y:S01]  /*1180*/  ISETP.GE.AND P1, PT, R6, UR8, PT ;  /* 0x0000000806007c0c */ /* 0x000fe2000bf26270 */
[----:B------:R-:W-:-:S12]  /*1190*/  IMAD.MOV.U32 R17, RZ, RZ, 0x4 ;  /* 0x00000004ff117424 */ /* 0x000fd800078e00ff */
[----:B------:R-:W-:Y:S02]  /*11a0*/  @!P1 SHF.R.S32.HI R5, RZ, 0x1f, R6 ;  /* 0x0000001fff059819 */ /* 0x000fe40000011406 */
[----:B0-----:R-:W-:Y:S02]  /*11b0*/  @!P1 IADD3 R10, P4, PT, R6, UR10, RZ ;  /* 0x0000000a060a9c10 */ /* 0x001fe4000ff9e0ff */
[----:B--2---:R-:W-:-:S04]  /*11c0*/  @!P2 ISETP.NE.AND P3, PT, R8, R11, PT ;  /* 0x0000000b0800a20c */ /* 0x004fc80003f65270 */
[----:B------:R-:W-:Y:S01]  /*11d0*/  @!P2 FSEL R13, R12, -1.875, !P3 ;  /* 0xbff000000c0da808 */ /* 0x000fe20005800000 */
[----:B------:R-:W-:-:S04]  /*11e0*/  @!P2 IMAD.MOV.U32 R12, RZ, RZ, RZ ;  /* 0x000000ffff0ca224 */ /* 0x000fc800078e00ff */
[----:B------:R-:W0:Y:S01]  /*11f0*/  @!P2 F2I.F64.TRUNC R7, R12 ;  /* 0x0000000c0007a311 */ /* 0x000e22000030d100 */
[----:B------:R-:W-:Y:S01]  /*1200*/  @!P1 IADD3 R14, P3, PT, R6, UR14, RZ ;  /* 0x0000000e060e9c10 */ /* 0x000fe2000ff7e0ff */
[C---:B------:R-:W-:Y:S01]  /*1210*/  @!P2 IMAD.WIDE R8, R4.reuse, R17, UR4 ;  /* 0x000000040408ae25 */ /* 0x040fe2000f8e0211 */
[C---:B------:R-:W-:Y:S02]  /*1220*/  @!P1 IADD3.X R11, PT, PT, R5.reuse, UR11, RZ, P4, !PT ;  /* 0x0000000b050b9c10 */ /* 0x040fe4000a7fe4ff */
[----:B------:R-:W-:Y:S02]  /*1230*/  @!P1 IADD3.X R15, PT, PT, R5, UR15, RZ, P3, !PT ;  /* 0x0000000f050f9c10 */ /* 0x000fe40009ffe4ff */
[----:B0-----:R0:W-:Y:S04]  /*1240*/  @!P2 STG.E desc[UR18][R8.64], R7 ;  /* 0x000000070800a986 */ /* 0x0011e8000c101912 */
[----:B------:R-:W2:Y:S04]  /*1250*/  @!P1 LDG.E.U8 R14, desc[UR18][R14.64] ;  /* 0x000000120e0e9981 */ /* 0x000ea8000c1e1100 */
[----:B------:R1:W2:Y:S01]  /*1260*/  @!P1 LDG.E.U8 R11, desc[UR18][R10.64] ;  /* 0x000000120a0b9981 */ /* 0x0002a2000c1e1100 */
[----:B------:R-:W-:-:S02]  /*1270*/  VIADD R5, R4, 0x100 ;  /* 0x0000010004057836 */ /* 0x000fc40000000000 */
[----:B------:R-:W-:-:S03]  /*1280*/  @!P1 IMAD.MOV.U32 R12, RZ, RZ, 0x40000000 ;  /* 0x40000000ff0c9424 */ /* 0x000fc600078e00ff */
[----:B------:R-:W-:Y:S01]  /*1290*/  ISETP.GE.AND P2, PT, R5, UR8, PT ;  /* 0x0000000805007c0c */ /* 0x000fe2000bf46270 */
[----:B------:R-:W-:-:S12]  /*12a0*/  IMAD.MOV.U32 R19, RZ, RZ, 0x4 ;  /* 0x00000004ff137424 */ /* 0x000fd800078e00ff */
[----:B0-----:R-:W-:Y:S02]  /*12b0*/  @!P2 SHF.R.S32.HI R7, RZ, 0x1f, R5 ;  /* 0x0000001fff07a819 */ /* 0x001fe40000011405 */
[----:B-1----:R-:W-:Y:S02]  /*12c0*/  @!P2 IADD3 R10, P4, PT, R5, UR10, RZ ;  /* 0x0000000a050aac10 */ /* 0x002fe4000ff9e0ff */
[----:B--2---:R-:W-:-:S04]  /*12d0*/  @!P1 ISETP.NE.AND P3, PT, R14, R11, PT ;  /* 0x0000000b0e00920c */ /* 0x004fc80003f65270 */
[----:B------:R-:W-:Y:S01]  /*12e0*/  @!P1 FSEL R13, R12, -1.875, !P3 ;  /* 0xbff000000c0d9808 */ /* 0x000fe20005800000 */
[----:B------:R-:W-:-:S04]  /*12f0*/  @!P1 IMAD.MOV.U32 R12, RZ, RZ, RZ ;  /* 0x000000ffff0c9224 */ /* 0x000fc800078e00ff */
[----:B------:R-:W0:Y:S01]  /*1300*/  @!P1 F2I.F64.TRUNC R17, R12 ;  /* 0x0000000c00119311 */ /* 0x000e22000030d100 */
[----:B------:R-:W-:Y:S02]  /*1310*/  @!P2 IADD3 R8, P3, PT, R5, UR14, RZ ;  /* 0x0000000e0508ac10 */ /* 0x000fe4000ff7e0ff */
[C---:B------:R-:W-:Y:S02]  /*1320*/  @!P2 IADD3.X R11, PT, PT, R7.reuse, UR11, RZ, P4, !PT ;  /* 0x0000000b070bac10 */ /* 0x040fe4000a7fe4ff */
[----:B------:R-:W-:Y:S01]  /*1330*/  @!P2 IADD3.X R9, PT, PT, R7, UR15, RZ, P3, !PT ;  /* 0x0000000f0709ac10 */ /* 0x000fe20009ffe4ff */
[----:B------:R-:W-:-:S05]  /*1340*/  @!P1 IMAD.WIDE R6, R6, R19, UR4 ;  /* 0x0000000406069e25 */ /* 0x000fca000f8e0213 */
[----:B0-----:R0:W-:Y:S04]  /*1350*/  @!P1 STG.E desc[UR18][R6.64], R17 ;  /* 0x0000001106009986 */ /* 0x0011e8000c101912 */
[----:B------:R-:W2:Y:S04]  /*1360*/  @!P2 LDG.E.U8 R8, desc[UR18][R8.64] ;  /* 0x000000120808a981 */ /* 0x000ea8000c1e1100 */
[----:B------:R1:W2:Y:S01]  /*1370*/  @!P2 LDG.E.U8 R11, desc[UR18][R10.64] ;  /* 0x000000120a0ba981 */ /* 0x0002a2000c1e1100 */
[----:B------:R-:W-:Y:S02]  /*1380*/  VIADD R14, R4, 0x180 ;  /* 0x00000180040e7836 */ /* 0x000fe40000000000 */
[----:B------:R-:W-:-:S03]  /*1390*/  @!P2 IMAD.MOV.U32 R12, RZ, RZ, 0x40000000 ;  /* 0x40000000ff0ca424 */ /* 0x000fc600078e00ff */
[----:B------:R-:W-:Y:S01]  /*13a0*/  ISETP.GE.AND P1, PT, R14, UR8, PT ;  /* 0x000000080e007c0c */ /* 0x000fe2000bf26270 */
[----:B------:R-:W-:-:S12]  /*13b0*/  IMAD.MOV.U32 R18, RZ, RZ, 0x4 ;  /* 0x00000004ff127424 */ /* 0x000fd800078e00ff */
[----:B------:R-:W-:Y:S02]  /*13c0*/  @!P1 SHF.R.S32.HI R4, RZ, 0x1f, R14 ;  /* 0x0000001fff049819 */ /* 0x000fe4000001140e */
[----:B-1----:R-:W-:Y:S02]  /*13d0*/  @!P1 IADD3 R10, P4, PT, R14, UR10, RZ ;  /* 0x0000000a0e0a9c10 */ /* 0x002fe4000ff9e0ff */
[----:B--2---:R-:W-:-:S04]  /*13e0*/  @!P2 ISETP.NE.AND P3, PT, R8, R11, PT ;  /* 0x0000000b0800a20c */ /* 0x004fc80003f65270 */
[----:B------:R-:W-:Y:S01]  /*13f0*/  @!P2 FSEL R13, R12, -1.875, !P3 ;  /* 0xbff000000c0da808 */ /* 0x000fe20005800000 */
[----:B------:R-:W-:-:S04]  /*1400*/  @!P2 IMAD.MOV.U32 R12, RZ, RZ, RZ ;  /* 0x000000ffff0ca224 */ /* 0x000fc800078e00ff */
[----:B------:R-:W1:Y:S01]  /*1410*/  @!P2 F2I.F64.TRUNC R15, R12 ;  /* 0x0000000c000fa311 */ /* 0x000e62000030d100 */
[----:B------:R-:W-:Y:S02]  /*1420*/  @!P1 IADD3 R8, P3, PT, R14, UR14, RZ ;  /* 0x0000000e0e089c10 */ /* 0x000fe4000ff7e0ff */
[C---:B------:R-:W-:Y:S02]  /*1430*/  @!P1 IADD3.X R11, PT, PT, R4.reuse, UR11, RZ, P4, !PT ;  /* 0x0000000b040b9c10 */ /* 0x040fe4000a7fe4ff */
[----:B------:R-:W-:Y:S01]  /*1440*/  @!P1 IADD3.X R9, PT, PT, R4, UR15, RZ, P3, !PT ;  /* 0x0000000f04099c10 */ /* 0x000fe20009ffe4ff */
[----:B------:R-:W-:-:S05]  /*1450*/  @!P2 IMAD.WIDE R4, R5, R18, UR4 ;  /* 0x000000040504ae25 */ /* 0x000fca000f8e0212 */
[----:B-1----:R2:W-:Y:S04]  /*1460*/  @!P2 STG.E desc[UR18][R4.64], R15 ;  /* 0x0000000f0400a986 */ /* 0x0025e8000c101912 */
[----:B------:R-:W3:Y:S04]  /*1470*/  @!P1 LDG.E.U8 R8, desc[UR18][R8.64] ;  /* 0x0000001208089981 */ /* 0x000ee8000c1e1100 */
[----:B------:R-:W3:Y:S01]  /*1480*/  @!P1 LDG.E.U8 R11, desc[UR18][R10.64] ;  /* 0x000000120a0b9981 */ /* 0x000ee2000c1e1100 */
[----:B------:R-:W-:Y:S02]  /*1490*/  @!P1 IMAD.MOV.U32 R12, RZ, RZ, 0x40000000 ;  /* 0x40000000ff0c9424 */ /* 0x000fe400078e00ff */
[----:B0-----:R-:W-:-:S04]  /*14a0*/  IMAD.MOV.U32 R7, RZ, RZ, 0x4 ;  /* 0x00000004ff077424 */ /* 0x001fc800078e00ff */
[----:B------:R-:W-:-:S04]  /*14b0*/  @!P1 IMAD.WIDE R6, R14, R7, UR4 ;  /* 0x000000040e069e25 */ /* 0x000fc8000f8e0207 */
[----:B------:R-:W-:Y:S01]  /*14c0*/  VIADD R3, R3, 0x4 ;  /* 0x0000000403037836 */ /* 0x000fe20000000000 */
[----:B---3--:R-:W-:-:S04]  /*14d0*/  @!P1 ISETP.NE.AND P2, PT, R8, R11, PT ;  /* 0x0000000b0800920c */ /* 0x008fc80003f45270 */
[----:B------:R-:W-:Y:S01]  /*14e0*/  @!P1 FSEL R13, R12, -1.875, !P2 ;  /* 0xbff000000c0d9808 */ /* 0x000fe20005000000 */
[----:B------:R-:W-:-:S05]  /*14f0*/  @!P1 IMAD.MOV.U32 R12, RZ, RZ, RZ ;  /* 0x000000ffff0c9224 */ /* 0x000fca00078e00ff */
[----:B------:R-:W0:Y:S02]  /*1500*/  @!P1 F2I.F64.TRUNC R13, R12 ;  /* 0x0000000c000d9311 */ /* 0x000e24000030d100 */
[----:B0-----:R2:W-:Y:S02]  /*1510*/  @!P1 STG.E desc[UR18][R6.64], R13 ;  /* 0x0000000d06009986 */ /* 0x0015e4000c101912 */
.L_x_249:
[----:B------:R-:W-:Y:S05]  /*1520*/  @!P0 EXIT ;  /* 0x000000000000894d */ /* 0x000fea0003800000 */
[----:B------:R-:W-:Y:S02]  /*1530*/  ISETP.NE.AND P1, PT, R16, 0x1, PT ;  /* 0x000000011000780c */ /* 0x000fe40003f25270 */
[----:B------:R-:W-:-:S04]  /*1540*/  LOP3.LUT R2, R2, 0x1, RZ, 0xc0, !PT ;  /* 0x0000000102027812 */ /* 0x000fc800078ec0ff */
[----:B------:R-:W-:-:S07]  /*1550*/  ISETP.NE.U32.AND P0, PT, R2, 0x1, PT ;  /* 0x000000010200780c */ /* 0x000fce0003f05070 */
[----:B------:R-:W-:Y:S06]  /*1560*/  @!P1 BRA `(.L_x_250) ;  /* 0x00000000008c9947 */ /* 0x000fec0003800000 */
[----:B------:R-:W-:-:S05]  /*1570*/  IMAD R16, R3, 0x80, R0 ;  /* 0x0000008003107824 */ /* 0x000fca00078e0200 */
[----:B------:R-:W-:-:S13]  /*1580*/  ISETP.GE.AND P1, PT, R16, UR8, PT ;  /* 0x0000000810007c0c */ /* 0x000fda000bf26270 */
[----:B------:R-:W-:Y:S02]  /*1590*/  @!P1 SHF.R.S32.HI R2, RZ, 0x1f, R16 ;  /* 0x0000001fff029819 */ /* 0x000fe40000011410 */
[C---:B--2---:R-:W-:Y:S02]  /*15a0*/  @!P1 IADD3 R6, P3, PT, R16.reuse, UR10, RZ ;  /* 0x0000000a10069c10 */ /* 0x044fe4000ff7e0ff */
[----:B------:R-:W-:Y:S02]  /*15b0*/  @!P1 IADD3 R4, P2, PT, R16, UR14, RZ ;  /* 0x0000000e10049c10 */ /* 0x000fe4000ff5e0ff */
[C---:B------:R-:W-:Y:S02]  /*15c0*/  @!P1 IADD3.X R7, PT, PT, R2.reuse, UR11, RZ, P3, !PT ;  /* 0x0000000b02079c10 */ /* 0x040fe40009ffe4ff */
[----:B------:R-:W-:-:S04]  /*15d0*/  @!P1 IADD3.X R5, PT, PT, R2, UR15, RZ, P2, !PT ;  /* 0x0000000f02059c10 */ /* 0x000fc800097fe4ff */
[----:B------:R-:W2:Y:S04]  /*15e0*/  @!P1 LDG.E.U8 R7, desc[UR18][R6.64] ;  /* 0x0000001206079981 */ /* 0x000ea8000c1e1100 */
[----:B------:R-:W2:Y:S01]  /*15f0*/  @!P1 LDG.E.U8 R4, desc[UR18][R4.64] ;  /* 0x0000001204049981 */ /* 0x000ea2000c1e1100 */
[----:B------:R-:W-:Y:S02]  /*1600*/  VIADD R14, R16, 0x80 ;  /* 0x00000080100e7836 */ /* 0x000fe40000000000 */
[----:B01----:R-:W-:-:S03]  /*1610*/  @!P1 IMAD.MOV.U32 R8, RZ, RZ, 0x40000000 ;  /* 0x40000000ff089424 */ /* 0x003fc600078e00ff */
[----:B------:R-:W-:Y:S01]  /*1620*/  ISETP.GE.AND P2, PT, R14, UR8, PT ;  /* 0x000000080e007c0c */ /* 0x000fe2000bf46270 */
[----:B------:R-:W-:-:S12]  /*1630*/  IMAD.MOV.U32 R17, RZ, RZ, 0x4 ;  /* 0x00000004ff117424 */ /* 0x000fd800078e00ff */
[----:B------:R-:W-:Y:S02]  /*1640*/  @!P2 SHF.R.S32.HI R2, RZ, 0x1f, R14 ;  /* 0x0000001fff02a819 */ /* 0x000fe4000001140e */
[----:B------:R-:W-:-:S04]  /*1650*/  @!P2 IADD3 R12, P4, PT, R14, UR10, RZ ;  /* 0x0000000a0e0cac10 */ /* 0x000fc8000ff9e0ff */
[----:B------:R-:W-:Y:S02]  /*1660*/  @!P2 IADD3.X R13, PT, PT, R2, UR11, RZ, P4, !PT ;  /* 0x0000000b020dac10 */ /* 0x000fe4000a7fe4ff */
[----:B--2---:R-:W-:-:S04]  /*1670*/  @!P1 ISETP.NE.AND P3, PT, R4, R7, PT ;  /* 0x000000070400920c */ /* 0x004fc80003f65270 */
[----:B------:R-:W-:Y:S01]  /*1680*/  @!P1 FSEL R9, R8, -1.875, !P3 ;  /* 0xbff0000008099808 */ /* 0x000fe20005800000 */
[----:B------:R-:W-:-:S04]  /*1690*/  @!P1 IMAD.MOV.U32 R8, RZ, RZ, RZ ;  /* 0x000000ffff089224 */ /* 0x000fc800078e00ff */
[----:B------:R-:W0:Y:S01]  /*16a0*/  @!P1 F2I.F64.TRUNC R15, R8 ;  /* 0x00000008000f9311 */ /* 0x000e22000030d100 */
[----:B------:R-:W-:Y:S01]  /*16b0*/  @!P2 IADD3 R10, P3, PT, R14, UR14, RZ ;  /* 0x0000000e0e0aac10 */ /* 0x000fe2000ff7e0ff */
[----:B------:R-:W-:-:S03]  /*16c0*/  @!P1 IMAD.WIDE R4, R16, R17, UR4 ;  /* 0x0000000410049e25 */ /* 0x000fc6000f8e0211 */
[----:B------:R-:W-:Y:S02]  /*16d0*/  @!P2 IADD3.X R11, PT, PT, R2, UR15, RZ, P3, !PT ;  /* 0x0000000f020bac10 */ /* 0x000fe40009ffe4ff */
[----:B0-----:R3:W-:Y:S04]  /*16e0*/  @!P1 STG.E desc[UR18][R4.64], R15 ;  /* 0x0000000f04009986 */ /* 0x0017e8000c101912 */
[----:B------:R-:W2:Y:S04]  /*16f0*/  @!P2 LDG.E.U8 R10, desc[UR18][R10.64] ;  /* 0x000000120a0aa981 */ /* 0x000ea8000c1e1100 */
[----:B------:R-:W2:Y:S01]  /*1700*/  @!P2 LDG.E.U8 R13, desc[UR18][R12.64] ;  /* 0x000000120c0da981 */ /* 0x000ea2000c1e1100 */
[----:B------:R-:W-:-:S02]  /*1710*/  @!P2 IMAD.MOV.U32 R8, RZ, RZ, 0x40000000 ;  /* 0x40000000ff08a424 */ /* 0x000fc400078e00ff */
[----:B------:R-:W-:-:S04]  /*1720*/  IMAD.MOV.U32 R7, RZ, RZ, 0x4 ;  /* 0x00000004ff077424 */ /* 0x000fc800078e00ff */
[----:B------:R-:W-:-:S04]  /*1730*/  @!P2 IMAD.WIDE R6, R14, R7, UR4 ;  /* 0x000000040e06ae25 */ /* 0x000fc8000f8e0207 */
[----:B------:R-:W-:Y:S01]  /*1740*/  VIADD R3, R3, 0x2 ;  /* 0x0000000203037836 */ /* 0x000fe20000000000 */
[----:B--2---:R-:W-:-:S04]  /*1750*/  @!P2 ISETP.NE.AND P1, PT, R10, R13, PT ;  /* 0x0000000d0a00a20c */ /* 0x004fc80003f25270 */
[----:B------:R-:W-:Y:S01]  /*1760*/  @!P2 FSEL R9, R8, -1.875, !P1 ;  /* 0xbff000000809a808 */ /* 0x000fe20004800000 */
[----:B------:R-:W-:-:S05]  /*1770*/  @!P2 IMAD.MOV.U32 R8, RZ, RZ, RZ ;  /* 0x000000ffff08a224 */ /* 0x000fca00078e00ff */
[----:B------:R-:W0:Y:S02]  /*1780*/  @!P2 F2I.F64.TRUNC R9, R8 ;  /* 0x000000080009a311 */ /* 0x000e24000030d100 */
[----:B0-----:R3:W-:Y:S02]  /*1790*/  @!P2 STG.E desc[UR18][R6.64], R9 ;  /* 0x000000090600a986 */ /* 0x0017e4000c101912 */
.L_x_250:
[----:B------:R-:W-:Y:S05]  /*17a0*/  @P0 EXIT ;  /* 0x000000000000094d */ /* 0x000fea0003800000 */
[----:B------:R-:W-:-:S05]  /*17b0*/  IMAD R3, R3, 0x80, R0 ;  /* 0x0000008003037824 */ /* 0x000fca00078e0200 */
[----:B------:R-:W-:-:S13]  /*17c0*/  ISETP.GE.AND P0, PT, R3, UR8, PT ;  /* 0x0000000803007c0c */ /* 0x000fda000bf06270 */
[----:B------:R-:W-:Y:S05]  /*17d0*/  @P0 EXIT ;  /* 0x000000000000094d */ /* 0x000fea0003800000 */
[----:B------:R-:W-:Y:S02]  /*17e0*/  SHF.R.S32.HI R0, RZ, 0x1f, R3 ;  /* 0x0000001fff007819 */ /* 0x000fe40000011403 */
[C---:B--23--:R-:W-:Y:S02]  /*17f0*/  IADD3 R6, P1, PT, R3.reuse, UR10, RZ ;  /* 0x0000000a03067c10 */ /* 0x04cfe4000ff3e0ff */
[----:B------:R-:W-:Y:S02]  /*1800*/  IADD3 R4, P0, PT, R3, UR14, RZ ;  /* 0x0000000e03047c10 */ /* 0x000fe4000ff1e0ff */
[C---:B------:R-:W-:Y:S02]  /*1810*/  IADD3.X R7, PT, PT, R0.reuse, UR11, RZ, P1, !PT ;  /* 0x0000000b00077c10 */ /* 0x040fe40008ffe4ff */
[----:B------:R-:W-:-:S04]  /*1820*/  IADD3.X R5, PT, PT, R0, UR15, RZ, P0, !PT ;  /* 0x0000000f00057c10 */ /* 0x000fc800087fe4ff */
[----:B------:R-:W2:Y:S04]  /*1830*/  LDG.E.U8 R7, desc[UR18][R6.64] ;  /* 0x0000001206077981 */ /* 0x000ea8000c1e1100 */
[----:B------:R-:W2:Y:S01]  /*1840*/  LDG.E.U8 R4, desc[UR18][R4.64] ;  /* 0x0000001204047981 */ /* 0x000ea2000c1e1100 */
[----:B01----:R-:W-:Y:S02]  /*1850*/  IMAD.MOV.U32 R8, RZ, RZ, 0x40000000 ;  /* 0x40000000ff087424 */ /* 0x003fe400078e00ff */
[----:B------:R-:W-:-:S04]  /*1860*/  IMAD.MOV.U32 R2, RZ, RZ, 0x4 ;  /* 0x00000004ff027424 */ /* 0x000fc800078e00ff */
[----:B------:R-:W-:Y:S01]  /*1870*/  IMAD.WIDE R2, R3, R2, UR4 ;  /* 0x0000000403027e25 */ /* 0x000fe2000f8e0202 */
[----:B--2---:R-:W-:-:S04]  /*1880*/  ISETP.NE.AND P0, PT, R4, R7, PT ;  /* 0x000000070400720c */ /* 0x004fc80003f05270 */
[----:B------:R-:W-:Y:S01]  /*1890*/  FSEL R9, R8, -1.875, !P0 ;  /* 0xbff0000008097808 */ /* 0x000fe20004000000 */
[----:B------:R-:W-:-:S05]  /*18a0*/  IMAD.MOV.U32 R8, RZ, RZ, RZ ;  /* 0x000000ffff087224 */ /* 0x000fca00078e00ff */
[----:B------:R-:W0:Y:S02]  /*18b0*/  F2I.F64.TRUNC R9, R8 ;  /* 0x0000000800097311 */ /* 0x000e24000030d100 */
[----:B0-----:R-:W-:Y:S01]  /*18c0*/  STG.E desc[UR18][R2.64], R9 ;  /* 0x0000000902007986 */ /* 0x001fe2000c101912 */
[----:B------:R-:W-:Y:S05]  /*18d0*/  EXIT ;  /* 0x000000000000794d */ /* 0x000fea0003800000 */
.L_x_244:
[----:B------:R-:W-:-:S06]  /*18e0*/  UISETP.GE.AND UP0, UPT, UR17, 0x1, UPT ;  /* 0x000000011100788c */ /* 0x000fcc000bf06270 */
[----:B------:R-:W-:-:S13]  /*18f0*/  PLOP3.LUT P0, PT, PT, PT, UP0, 0x80, 0x8 ;  /* 0x000000000008781c */ /* 0x000fda0003f0f008 */
[----:B------:R-:W-:Y:S05]  /*1900*/  @!P0 EXIT ;  /* 0x000000000000894d */ /* 0x000fea0003800000 */
[----:B------:R-:W-:Y:S01]  /*1910*/  UISETP.GE.U32.AND UP0, UPT, UR17, 0x8, UPT ;  /* 0x000000081100788c */ /* 0x000fe2000bf06070 */
[----:B------:R-:W-:Y:S01]  /*1920*/  IMAD.MOV.U32 R3, RZ, RZ, RZ ;  /* 0x000000ffff037224 */ /* 0x000fe200078e00ff */
[----:B------:R-:W-:-:S07]  /*1930*/  ULOP3.LUT UR9, UR17, 0x7, URZ, 0xc0, !UPT ;  /* 0x0000000711097892 */ /* 0x000fce000f8ec0ff */
[----:B------:R-:W-:Y:S05]  /*1940*/  BRA.U !UP0, `(.L_x_251) ;  /* 0x0000000508547547 */ /* 0x000fea000b800000 */
[----:B------:R-:W-:Y:S01]  /*1950*/  ULOP3.LUT UR12, UR17, 0x7ffffff8, URZ, 0xc0, !UPT ;  /* 0x7ffffff8110c7892 */ /* 0x000fe2000f8ec0ff */
[----:B------:R-:W-:Y:S01]  /*1960*/  IMAD.MOV.U32 R11, RZ, RZ, 0x4 ;  /* 0x00000004ff0b7424 */ /* 0x000fe200078e00ff */
[----:B------:R-:W-:Y:S01]  /*1970*/  UIADD3 UR7, UP0, UPT, UR4, 0x600, URZ ;  /* 0x0000060004077890 */ /* 0x000fe2000ff1e0ff */
[C---:B------:R-:W-:Y:S01]  /*1980*/  VIADD R9, R0.reuse, 0x80 ;  /* 0x0000008000097836 */ /* 0x040fe20000000000 */
[----:B------:R-:W-:Y:S01]  /*1990*/  UIADD3 UR6, UPT, UPT, -UR12, URZ, URZ ;  /* 0x000000ff0c067290 */ /* 0x000fe2000fffe1ff */
[----:B------:R-:W-:Y:S01]  /*19a0*/  IMAD.WIDE.U32 R10, R0, R11, UR4 ;  /* 0x00000004000a7e25 */ /* 0x000fe2000f8e000b */
[----:B------:R-:W-:-:S03]  /*19b0*/  UIADD3.X UR8, UPT, UPT, URZ, UR5, URZ, UP0, !UPT ;  /* 0x00000005ff087290 */ /* 0x000fc600087fe4ff */
[----:B------:R-:W-:Y:S02]  /*19c0*/  IMAD.MOV.U32 R2, RZ, RZ, R0 ;  /* 0x000000ffff027224 */ /* 0x000fe400078e0000 */
[----:B------:R-:W-:Y:S02]  /*19d0*/  IMAD.MOV.U32 R8, RZ, RZ, RZ ;  /* 0x000000ffff087224 */ /* 0x000fe400078e00ff */
[----:B------:R-:W-:-:S07]  /*19e0*/  IMAD.U32 R3, RZ, RZ, UR12 ;  /* 0x0000000cff037e24 */ /* 0x000fce000f8e00ff */
.L_x_252:
[C---:B------:R-:W-:Y:S02]  /*19f0*/  IADD3 R16, P1, PT, R2.reuse, UR10, RZ ;  /* 0x0000000a02107c10 */ /* 0x040fe4000ff3e0ff */
[----:B-1----:R-:W-:Y:S02]  /*1a00*/  IADD3 R12, P0, PT, R2, UR14, RZ ;  /* 0x0000000e020c7c10 */ /* 0x002fe4000ff1e0ff */
[C---:B------:R-:W-:Y:S02]  /*1a10*/  IADD3.X R17, PT, PT, R8.reuse, UR11, RZ, P1, !PT ;  /* 0x0000000b08117c10 */ /* 0x040fe40008ffe4ff */
[----:B------:R-:W-:-:S04]  /*1a20*/  IADD3.X R13, PT, PT, R8, UR15, RZ, P0, !PT ;  /* 0x0000000f080d7c10 */ /* 0x000fc800087fe4ff */
[----:B------:R-:W2:Y:S04]  /*1a30*/  LDG.E.U8 R17, desc[UR18][R16.64] ;  /* 0x0000001210117981 */ /* 0x000ea8000c1e1100 */
[----:B------:R-:W2:Y:S01]  /*1a40*/  LDG.E.U8 R12, desc[UR18][R12.64] ;  /* 0x000000120c0c7981 */ /* 0x000ea2000c1e1100 */
[----:B------:R-:W-:Y:S02]  /*1a50*/  IMAD.MOV.U32 R14, RZ, RZ, 0x40000000 ;  /* 0x40000000ff0e7424 */ /* 0x000fe400078e00ff */
[----:B------:R-:W-:Y:S01]  /*1a60*/  IMAD.MOV.U32 R18, RZ, RZ, RZ ;  /* 0x000000ffff127224 */ /* 0x000fe200078e00ff */
[----:B--2---:R-:W-:-:S04]  /*1a70*/  ISETP.NE.AND P0, PT, R12, R17, PT ;  /* 0x000000110c00720c */ /* 0x004fc80003f05270 */
[----:B------:R-:W-:Y:S02]  /*1a80*/  FSEL R19, R14, -1.875, !P0 ;  /* 0xbff000000e137808 */ /* 0x000fe40004000000 */
[----:B------:R-:W-:-:S04]  /*1a90*/  IADD3 R4, P0, PT, R9, 0x180, RZ ;  /* 0x0000018009047810 */ /* 0x000fc80007f1e0ff */
[----:B------:R-:W0:Y:S01]  /*1aa0*/  F2I.F64.TRUNC R19, R18 ;  /* 0x0000001200137311 */ /* 0x000e22000030d100 */
[----:B------:R-:W-:Y:S02]  /*1ab0*/  LEA.HI.X.SX32 R5, R9, RZ, 0x1, P0 ;  /* 0x000000ff09057211 */ /* 0x000fe400000f0eff */
[C---:B------:R-:W-:Y:S02]  /*1ac0*/  IADD3 R6, P0, PT, R4.reuse, UR14, RZ ;  /* 0x0000000e04067c10 */ /* 0x040fe4000ff1e0ff */
[----:B------:R-:W-:Y:S02]  /*1ad0*/  IADD3 R4, P1, PT, R4, UR10, RZ ;  /* 0x0000000a04047c10 */ /* 0x000fe4000ff3e0ff */
[C---:B------:R-:W-:Y:S02]  /*1ae0*/  IADD3.X R7, PT, PT, R5.reuse, UR15, RZ, P0, !PT ;  /* 0x0000000f05077c10 */ /* 0x040fe400087fe4ff */
[----:B------:R-:W-:Y:S01]  /*1af0*/  IADD3.X R5, PT, PT, R5, UR11, RZ, P1, !PT ;  /* 0x0000000b05057c10 */ /* 0x000fe20008ffe4ff */
[----:B0-----:R0:W-:Y:S04]  /*1b00*/  STG.E desc[UR18][R10.64], R19 ;  /* 0x000000130a007986 */ /* 0x0011e8000c101912 */
[----:B------:R-:W2:Y:S04]  /*1b10*/  LDG.E.U8 R12, desc[UR18][R6.64+-0x180] ;  /* 0xfffe8012060c7981 */ /* 0x000ea8000c1e1100 */
[----:B------:R-:W2:Y:S01]  /*1b20*/  LDG.E.U8 R13, desc[UR18][R4.64+-0x180] ;  /* 0xfffe8012040d7981 */ /* 0x000ea2000c1e1100 */
[----:B------:R-:W-:Y:S01]  /*1b30*/  IMAD.MOV.U32 R16, RZ, RZ, RZ ;  /* 0x000000ffff107224 */ /* 0x000fe200078e00ff */
[----:B--2---:R-:W-:-:S04]  /*1b40*/  ISETP.NE.AND P0, PT, R12, R13, PT ;  /* 0x0000000d0c00720c */ /* 0x004fc80003f05270 */
[----:B------:R-:W-:-:S06]  /*1b50*/  FSEL R17, R14, -1.875, !P0 ;  /* 0xbff000000e117808 */ /* 0x000fcc0004000000 */
[----:B------:R-:W1:Y:S01]  /*1b60*/  F2I.F64.TRUNC R17, R16 ;  /* 0x0000001000117311 */ /* 0x000e62000030d100 */
[----:B------:R-:W-:Y:S02]  /*1b70*/  IMAD.U32 R12, RZ, RZ, UR7 ;  /* 0x00000007ff0c7e24 */ /* 0x000fe4000f8e00ff */
[----:B------:R-:W-:Y:S02]  /*1b80*/  IMAD.U32 R13, RZ, RZ, UR8 ;  /* 0x00000008ff0d7e24 */ /* 0x000fe4000f8e00ff */
[----:B------:R-:W-:-:S05]  /*1b90*/  IMAD.WIDE R12, R9, 0x4, R12 ;  /* 0x00000004090c7825 */ /* 0x000fca00078e020c */
[----:B-1----:R1:W-:Y:S04]  /*1ba0*/  STG.E desc[UR18][R12.64+-0x600], R17 ;  /* 0xfffa00110c007986 */ /* 0x0023e8000c101912 */
[----:B------:R-:W2:Y:S04]  /*1bb0*/  LDG.E.U8 R15, desc[UR18][R6.64+-0x100] ;  /* 0xffff0012060f7981 */ /* 0x000ea8000c1e1100 */
[----:B------:R-:W2:Y:S02]  /*1bc0*/  LDG.E.U8 R18, desc[UR18][R4.64+-0x100] ;  /* 0xffff001204127981 */ /* 0x000ea4000c1e1100 */
[----:B--2---:R-:W-:Y:S01]  /*1bd0*/  ISETP.NE.AND P0, PT, R15, R18, PT ;  /* 0x000000120f00720c */ /* 0x004fe20003f05270 */
[----:B------:R-:W-:-:S03]  /*1be0*/  IMAD.MOV.U32 R18, RZ, RZ, RZ ;  /* 0x000000ffff127224 */ /* 0x000fc600078e00ff */
[----:B0-----:R-:W-:-:S06]  /*1bf0*/  FSEL R19, R14, -1.875, !P0 ;  /* 0xbff000000e137808 */ /* 0x001fcc0004000000 */
[----:B------:R-:W0:Y:S02]  /*1c00*/  F2I.F64.TRUNC R19, R18 ;  /* 0x0000001200137311 */ /* 0x000e24000030d100 */
[----:B0-----:R0:W-:Y:S04]  /*1c10*/  STG.E desc[UR18][R12.64+-0x400], R19 ;  /* 0xfffc00130c007986 */ /* 0x0011e8000c101912 */
[----:B------:R-:W2:Y:S04]  /*1c20*/  LDG.E.U8 R15, desc[UR18][R6.64+-0x80] ;  /* 0xffff8012060f7981 */ /* 0x000ea8000c1e1100 */
[----:B------:R-:W2:Y:S02]  /*1c30*/  LDG.E.U8 R16, desc[UR18][R4.64+-0x80] ;  /* 0xffff801204107981 */ /* 0x000ea4000c1e1100 */
[----:B--2---:R-:W-:Y:S01]  /*1c40*/  ISETP.NE.AND P0, PT, R15, R16, PT ;  /* 0x000000100f00720c */ /* 0x004fe20003f05270 */
[----:B------:R-:W-:-:S03]  /*1c50*/  IMAD.MOV.U32 R16, RZ, RZ, RZ ;  /* 0x000000ffff107224 */ /* 0x000fc600078e00ff */
[----:B-1----:R-:W-:-:S06]  /*1c60*/  FSEL R17, R14, -1.875, !P0 ;  /* 0xbff000000e117808 */ /* 0x002fcc0004000000 */
[----:B------:R-:W1:Y:S02]  /*1c70*/  F2I.F64.TRUNC R17, R16 ;  /* 0x0000001000117311 */ /* 0x000e64000030d100 */
[----:B-1----:R1:W-:Y:S04]  /*1c80*/  STG.E desc[UR18][R12.64+-0x200], R17 ;  /* 0xfffe00110c007986 */ /* 0x0023e8000c101912 */
[----:B------:R-:W2:Y:S04]  /*1c90*/  LDG.E.U8 R15, desc[UR18][R6.64] ;  /* 0x00000012060f7981 */ /* 0x000ea8000c1e1100 */
[----:B------:R-:W2:Y:S02]  /*1ca0*/  LDG.E.U8 R20, desc[UR18][R4.64] ;  /* 0x0000001204147981 */ /* 0x000ea4000c1e1100 */
[----:B--2---:R-:W-:-:S04]  /*1cb0*/  ISETP.NE.AND P0, PT, R15, R20, PT ;  /* 0x000000140f00720c */ /* 0x004fc80003f05270 */
[----:B0-----:R-:W-:-:S06]  /*1cc0*/  FSEL R19, R14, -1.875, !P0 ;  /* 0xbff000000e137808 */ /* 0x001fcc0004000000 */
[----:B------:R-:W0:Y:S02]  /*1cd0*/  F2I.F64.TRUNC R19, R18 ;  /* 0x0000001200137311 */ /* 0x000e24000030d100 */
[----:B0-----:R0:W-:Y:S04]  /*1ce0*/  STG.E desc[UR18][R12.64], R19 ;  /* 0x000000130c007986 */ /* 0x0011e8000c101912 */
[----:B------:R-:W2:Y:S04]  /*1cf0*/  LDG.E.U8 R15, desc[UR18][R6.64+0x80] ;  /* 0x00008012060f7981 */ /* 0x000ea8000c1e1100 */
[----:B------:R-:W2:Y:S02]  /*1d00*/  LDG.E.U8 R20, desc[UR18][R4.64+0x80] ;  /* 0x0000801204147981 */ /* 0x000ea4000c1e1100 */
[----:B--2---:R-:W-:-:S04]  /*1d10*/  ISETP.NE.AND P0, PT, R15, R20, PT ;  /* 0x000000140f00720c */ /* 0x004fc80003f05270 */
        /* <DEDUP_REMOVED lines=10> */
[----:B------:R-:W2:Y:S01]  /*1dc0*/  LDG.E.U8 R20, desc[UR18][R4.64+0x180] ;  /* 0x0001801204147981 */ /* 0x000ea2000c1e1100 */
[----:B------:R-:W-:-:S04]  /*1dd0*/  UIADD3 UR6, UPT, UPT, UR6, 0x8, URZ ;  /* 0x0000000806067890 */ /* 0x000fc8000fffe0ff */
[----:B------:R-:W-:Y:S01]  /*1de0*/  UISETP.NE.AND UP0, UPT, UR6, URZ, UPT ;  /* 0x000000ff0600728c */ /* 0x000fe2000bf05270 */
[----:B------:R-:W-:Y:S01]  /*1df0*/  IADD3 R2, P1, PT, R2, 0x400, RZ ;  /* 0x0000040002027810 */ /* 0x000fe20007f3e0ff */
[----:B------:R-:W-:-:S04]  /*1e00*/  VIADD R9, R9, 0x400 ;  /* 0x0000040009097836 */ /* 0x000fc80000000000 */
[----:B------:R-:W-:Y:S01]  /*1e10*/  IMAD.X R8, RZ, RZ, R8, P1 ;  /* 0x000000ffff087224 */ /* 0x000fe200008e0608 */
[----:B--2---:R-:W-:-:S04]  /*1e20*/  ISETP.NE.AND P0, PT, R15, R20, PT ;  /* 0x000000140f00720c */ /* 0x004fc80003f05270 */
[----:B------:R-:W-:Y:S01]  /*1e30*/  FSEL R15, R14, -1.875, !P0 ;  /* 0xbff000000e0f7808 */ /* 0x000fe20004000000 */
[----:B------:R-:W-:-:S05]  /*1e40*/  IMAD.MOV.U32 R14, RZ, RZ, RZ ;  /* 0x000000ffff0e7224 */ /* 0x000fca00078e00ff */
[----:B------:R-:W0:Y:S02]  /*1e50*/  F2I.F64.TRUNC R15, R14 ;  /* 0x0000000e000f7311 */ /* 0x000e24000030d100 */
[----:B0-----:R1:W-:Y:S01]  /*1e60*/  STG.E desc[UR18][R12.64+0x600], R15 ;  /* 0x0006000f0c007986 */ /* 0x0013e2000c101912 */
[----:B------:R-:W-:-:S05]  /*1e70*/  IADD3 R10, P0, PT, R10, 0x1000, RZ ;  /* 0x000010000a0a7810 */ /* 0x000fca0007f1e0ff */
[----:B------:R-:W-:Y:S01]  /*1e80*/  IMAD.X R11, RZ, RZ, R11, P0 ;  /* 0x000000ffff0b7224 */ /* 0x000fe200000e060b */
[----:B------:R-:W-:Y:S07]  /*1e90*/  BRA.U UP0, `(.L_x_252) ;  /* 0xfffffff900d47547 */ /* 0x000fee000b83ffff */
.L_x_251:
[----:B------:R-:W-:-:S13]  /*1ea0*/  ISETP.NE.AND P0, PT, RZ, UR9, PT ;  /* 0x00000009ff007c0c */ /* 0x000fda000bf05270 */
[----:B------:R-:W-:Y:S05]  /*1eb0*/  @!P0 EXIT ;  /* 0x000000000000894d */ /* 0x000fea0003800000 */
[----:B------:R-:W-:Y:S02]  /*1ec0*/  UISETP.GE.U32.AND UP0, UPT, UR9, 0x4, UPT ;  /* 0x000000040900788c */ /* 0x000fe4000bf06070 */
[----:B------:R-:W-:-:S07]  /*1ed0*/  ULOP3.LUT UR6, UR17, 0x3, URZ, 0xc0, !UPT ;  /* 0x0000000311067892 */ /* 0x000fce000f8ec0ff */
[----:B------:R-:W-:Y:S05]  /*1ee0*/  BRA.U !UP0, `(.L_x_253) ;  /* 0x0000000108907547 */ /* 0x000fea000b800000 */
[----:B------:R-:W-:-:S05]  /*1ef0*/  IMAD R8, R3, 0x80, R0 ;  /* 0x0000008003087824 */ /* 0x000fca00078e0200 */
[----:B------:R-:W-:Y:S02]  /*1f00*/  SHF.R.S32.HI R2, RZ, 0x1f, R8 ;  /* 0x0000001fff027819 */ /* 0x000fe40000011408 */
[C---:B------:R-:W-:Y:S02]  /*1f10*/  IADD3 R6, P0, PT, R8.reuse, UR14, RZ ;  /* 0x0000000e08067c10 */ /* 0x040fe4000ff1e0ff */
[----:B------:R-:W-:Y:S02]  /*1f20*/  IADD3 R4, P1, PT, R8, UR10, RZ ;  /* 0x0000000a08047c10 */ /* 0x000fe4000ff3e0ff */
[C---:B------:R-:W-:Y:S02]  /*1f30*/  IADD3.X R7, PT, PT, R2.reuse, UR15, RZ, P0, !PT ;  /* 0x0000000f02077c10 */ /* 0x040fe400087fe4ff */
[----:B------:R-:W-:-:S03]  /*1f40*/  IADD3.X R5, PT, PT, R2, UR11, RZ, P1, !PT ;  /* 0x0000000b02057c10 */ /* 0x000fc60008ffe4ff */
[----:B------:R-:W2:Y:S04]  /*1f50*/  LDG.E.U8 R2, desc[UR18][R6.64] ;  /* 0x0000001206027981 */ /* 0x000ea8000c1e1100 */
[----:B------:R-:W2:Y:S01]  /*1f60*/  LDG.E.U8 R9, desc[UR18][R4.64] ;  /* 0x0000001204097981 */ /* 0x000ea2000c1e1100 */
[----:B------:R-:W-:Y:S02]  /*1f70*/  IMAD.MOV.U32 R14, RZ, RZ, 0x40000000 ;  /* 0x40000000ff0e7424 */ /* 0x000fe400078e00ff */
[----:B------:R-:W-:Y:S01]  /*1f80*/  IMAD.MOV.U32 R10, RZ, RZ, RZ ;  /* 0x000000ffff0a7224 */ /* 0x000fe200078e00ff */
[----:B--2---:R-:W-:Y:S01]  /*1f90*/  ISETP.NE.AND P0, PT, R2, R9, PT ;  /* 0x000000090200720c */ /* 0x004fe20003f05270 */
[----:B------:R-:W-:-:S03]  /*1fa0*/  IMAD.MOV.U32 R9, RZ, RZ, 0x4 ;  /* 0x00000004ff097424 */ /* 0x000fc600078e00ff */
[----:B------:R-:W-:Y:S01]  /*1fb0*/  FSEL R11, R14, -1.875, !P0 ;  /* 0xbff000000e0b7808 */ /* 0x000fe20004000000 */
[----:B------:R-:W-:-:S05]  /*1fc0*/  IMAD.WIDE R8, R8, R9, UR4 ;  /* 0x0000000408087e25 */ /* 0x000fca000f8e0209 */
[----:B------:R-:W0:Y:S02]  /*1fd0*/  F2I.F64.TRUNC R11, R10 ;  /* 0x0000000a000b7311 */ /* 0x000e24000030d100 */
[----:B0-----:R0:W-:Y:S04]  /*1fe0*/  STG.E desc[UR18][R8.64], R11 ;  /* 0x0000000b08007986 */ /* 0x0011e8000c101912 */
[----:B------:R-:W2:Y:S04]  /*1ff0*/  LDG.E.U8 R2, desc[UR18][R6.64+0x80] ;  /* 0x0000801206027981 */ /* 0x000ea8000c1e1100 */
[----:B-1----:R-:W2:Y:S01]  /*2000*/  LDG.E.U8 R13, desc[UR18][R4.64+0x80] ;  /* 0x00008012040d7981 */ /* 0x002ea2000c1e1100 */
[----:B------:R-:W-:Y:S01]  /*2010*/  IMAD.MOV.U32 R12, RZ, RZ, RZ ;  /* 0x000000ffff0c7224 */ /* 0x000fe200078e00ff */
[----:B--2---:R-:W-:-:S04]  /*2020*/  ISETP.NE.AND P0, PT, R2, R13, PT ;  /* 0x0000000d0200720c */ /* 0x004fc80003f05270 */
[----:B------:R-:W-:-:S06]  /*2030*/  FSEL R13, R14, -1.875, !P0 ;  /* 0xbff000000e0d7808 */ /* 0x000fcc0004000000 */
        /* <DEDUP_REMOVED lines=10> */
[----:B------:R-:W-:Y:S01]  /*20e0*/  VIADD R3, R3, 0x4 ;  /* 0x0000000403037836 */ /* 0x000fe20000000000 */
[----:B--2---:R-:W-:-:S04]  /*20f0*/  ISETP.NE.AND P0, PT, R2, R15, PT ;  /* 0x0000000f0200720c */ /* 0x004fc80003f05270 */
[----:B-1----:R-:W-:-:S06]  /*2100*/  FSEL R13, R14, -1.875, !P0 ;  /* 0xbff000000e0d7808 */ /* 0x002fcc0004000000 */
[----:B------:R-:W1:Y:S02]  /*2110*/  F2I.F64.TRUNC R13, R12 ;  /* 0x0000000c000d7311 */ /* 0x000e64000030d100 */
[----:B-1----:R0:W-:Y:S02]  /*2120*/  STG.E desc[UR18][R8.64+0x600], R13 ;  /* 0x0006000d08007986 */ /* 0x0021e4000c101912 */
.L_x_253:
[----:B------:R-:W-:-:S13]  /*2130*/  ISETP.NE.AND P0, PT, RZ, UR6, PT ;  /* 0x00000006ff007c0c */ /* 0x000fda000bf05270 */
[----:B------:R-:W-:Y:S05]  /*2140*/  @!P0 EXIT ;  /* 0x000000000000894d */ /* 0x000fea0003800000 */
[----:B------:R-:W-:-:S09]  /*2150*/  UISETP.NE.AND UP0, UPT, UR6, 0x1, UPT ;  /* 0x000000010600788c */ /* 0x000fd2000bf05270 */
[----:B------:R-:W-:Y:S05]  /*2160*/  BRA.U !UP0, `(.L_x_254) ;  /* 0x0000000108607547 */ /* 0x000fea000b800000 */
[----:B-1----:R-:W-:-:S05]  /*2170*/  IMAD R12, R3, 0x80, R0 ;  /* 0x00000080030c7824 */ /* 0x002fca00078e0200 */
[----:B------:R-:W-:Y:S02]  /*2180*/  SHF.R.S32.HI R2, RZ, 0x1f, R12 ;  /* 0x0000001fff027819 */ /* 0x000fe4000001140c */
[C---:B0-----:R-:W-:Y:S02]  /*2190*/  IADD3 R8, P0, PT, R12.reuse, UR14, RZ ;  /* 0x0000000e0c087c10 */ /* 0x041fe4000ff1e0ff */
[----:B------:R-:W-:Y:S02]  /*21a0*/  IADD3 R10, P1, PT, R12, UR10, RZ ;  /* 0x0000000a0c0a7c10 */ /* 0x000fe4000ff3e0ff */
[C---:B------:R-:W-:Y:S02]  /*21b0*/  IADD3.X R9, PT, PT, R2.reuse, UR15, RZ, P0, !PT ;  /* 0x0000000f02097c10 */ /* 0x040fe400087fe4ff */
[----:B------:R-:W-:-:S03]  /*21c0*/  IADD3.X R11, PT, PT, R2, UR11, RZ, P1, !PT ;  /* 0x0000000b020b7c10 */ /* 0x000fc60008ffe4ff */
[----:B------:R-:W2:Y:S04]  /*21d0*/  LDG.E.U8 R2, desc[UR18][R8.64] ;  /* 0x0000001208027981 */ /* 0x000ea8000c1e1100 */
[----:B------:R-:W2:Y:S01]  /*21e0*/  LDG.E.U8 R5, desc[UR18][R10.64] ;  /* 0x000000120a057981 */ /* 0x000ea2000c1e1100 */
[----:B------:R-:W-:Y:S02]  /*21f0*/  IMAD.MOV.U32 R6, RZ, RZ, 0x40000000 ;  /* 0x40000000ff067424 */ /* 0x000fe400078e00ff */
[----:B------:R-:W-:Y:S02]  /*2200*/  IMAD.MOV.U32 R4, RZ, RZ, RZ ;  /* 0x000000ffff047224 */ /* 0x000fe400078e00ff */
[----:B------:R-:W-:-:S04]  /*2210*/  IMAD.MOV.U32 R13, RZ, RZ, 0x4 ;  /* 0x00000004ff0d7424 */ /* 0x000fc800078e00ff */
[----:B------:R-:W-:Y:S01]  /*2220*/  IMAD.WIDE R12, R12, R13, UR4 ;  /* 0x000000040c0c7e25 */ /* 0x000fe2000f8e020d */
[----:B--2---:R-:W-:-:S04]  /*2230*/  ISETP.NE.AND P0, PT, R2, R5, PT ;  /* 0x000000050200720c */ /* 0x004fc80003f05270 */
[----:B------:R-:W-:-:S06]  /*2240*/  FSEL R5, R6, -1.875, !P0 ;  /* 0xbff0000006057808 */ /* 0x000fcc0004000000 */
[----:B------:R-:W0:Y:S02]  /*2250*/  F2I.F64.TRUNC R5, R4 ;  /* 0x0000000400057311 */ /* 0x000e24000030d100 */
[----:B0-----:R2:W-:Y:S04]  /*2260*/  STG.E desc[UR18][R12.64], R5 ;  /* 0x000000050c007986 */ /* 0x0015e8000c101912 */
[----:B------:R-:W3:Y:S04]  /*2270*/  LDG.E.U8 R2, desc[UR18][R8.64+0x80] ;  /* 0x0000801208027981 */ /* 0x000ee8000c1e1100 */
[----:B------:R-:W3:Y:S01]  /*2280*/  LDG.E.U8 R7, desc[UR18][R10.64+0x80] ;  /* 0x000080120a077981 */ /* 0x000ee2000c1e1100 */
[----:B------:R-:W-:Y:S01]  /*2290*/  VIADD R3, R3, 0x2 ;  /* 0x0000000203037836 */ /* 0x000fe20000000000 */
[----:B---3--:R-:W-:-:S04]  /*22a0*/  ISETP.NE.AND P0, PT, R2, R7, PT ;  /* 0x000000070200720c */ /* 0x008fc80003f05270 */
[----:B------:R-:W-:Y:S01]  /*22b0*/  FSEL R7, R6, -1.875, !P0 ;  /* 0xbff0000006077808 */ /* 0x000fe20004000000 */
[----:B------:R-:W-:-:S05]  /*22c0*/  IMAD.MOV.U32 R6, RZ, RZ, RZ ;  /* 0x000000ffff067224 */ /* 0x000fca00078e00ff */
[----:B------:R-:W0:Y:S02]  /*22d0*/  F2I.F64.TRUNC R7, R6 ;  /* 0x0000000600077311 */ /* 0x000e24000030d100 */
[----:B0-----:R2:W-:Y:S02]  /*22e0*/  STG.E desc[UR18][R12.64+0x200], R7 ;  /* 0x000200070c007986 */ /* 0x0015e4000c101912 */
.L_x_254:
[----:B------:R-:W-:-:S04]  /*22f0*/  ULOP3.LUT UR6, UR17, 0x1, URZ, 0xc0, !UPT ;  /* 0x0000000111067892 */ /* 0x000fc8000f8ec0ff */
[----:B------:R-:W-:-:S06]  /*2300*/  UISETP.NE.U32.AND UP0, UPT, UR6, 0x1, UPT ;  /* 0x000000010600788c */ /* 0x000fcc000bf05070 */
[----:B------:R-:W-:-:S13]  /*2310*/  PLOP3.LUT P0, PT, PT, PT, UP0, 0x80, 0x8 ;  /* 0x000000000008781c */ /* 0x000fda0003f0f008 */
[----:B------:R-:W-:Y:S05]  /*2320*/  @P0 EXIT ;  /* 0x000000000000094d */ /* 0x000fea0003800000 */
[----:B------:R-:W-:-:S05]  /*2330*/  IMAD R3, R3, 0x80, R0 ;  /* 0x0000008003037824 */ /* 0x000fca00078e0200 */
[----:B------:R-:W-:Y:S02]  /*2340*/  SHF.R.S32.HI R0, RZ, 0x1f, R3 ;  /* 0x0000001fff007819 */ /* 0x000fe40000011403 */
[C---:B------:R-:W-:Y:S02]  /*2350*/  IADD3 R6, P1, PT, R3.reuse, UR10, RZ ;  /* 0x0000000a03067c10 */ /* 0x040fe4000ff3e0ff */
[----:B------:R-:W-:Y:S02]  /*2360*/  IADD3 R4, P0, PT, R3, UR14, RZ ;  /* 0x0000000e03047c10 */ /* 0x000fe4000ff1e0ff */
[C---:B--2---:R-:W-:Y:S02]  /*2370*/  IADD3.X R7, PT, PT, R0.reuse, UR11, RZ, P1, !PT ;  /* 0x0000000b00077c10 */ /* 0x044fe40008ffe4ff */
[----:B------:R-:W-:-:S04]  /*2380*/  IADD3.X R5, PT, PT, R0, UR15, RZ, P0, !PT ;  /* 0x0000000f00057c10 */ /* 0x000fc800087fe4ff */
[----:B------:R-:W2:Y:S04]  /*2390*/  LDG.E.U8 R7, desc[UR18][R6.64] ;  /* 0x0000001206077981 */ /* 0x000ea8000c1e1100 */
[----:B------:R-:W2:Y:S01]  /*23a0*/  LDG.E.U8 R4, desc[UR18][R4.64] ;  /* 0x0000001204047981 */ /* 0x000ea2000c1e1100 */
[----:B0-----:R-:W-:Y:S02]  /*23b0*/  IMAD.MOV.U32 R8, RZ, RZ, 0x40000000 ;  /* 0x40000000ff087424 */ /* 0x001fe400078e00ff */
        /* <DEDUP_REMOVED lines=8> */
.L_x_255:
        /* <DEDUP_REMOVED lines=12> */
.L_x_282:


//--------------------- .text._ZN3cub18CUB_300001_SM_10006detail9transform16transform_kernelINS2_10policy_hubILb1EN4cuda3std3__45tupleIJN6thrust24THRUST_300001_SM_1000_NS6detail15normal_iteratorINSA_10device_ptrIcEEEESF_EEEE10policy1000Ei16custom_transformNSC_INSD_IiEEEEJPcSM_EEEvT0_iT1_T2_DpNS2_10kernel_argIT3_EE --------------------------
	.section	.text._ZN3cub18CUB_300001_SM_10006detail9transform16transform_kernelINS2_10policy_hubILb1EN4cuda3std3__45tupleIJN6thrust24THRUST_300001_SM_1000_NS6detail15normal_iteratorINSA_10device_ptrIcEEEESF_EEEE10policy1000Ei16custom_transformNSC_INSD_IiEEEEJPcSM_EEEvT0_iT1_T2_DpNS2_10kernel_argIT3_EE,"ax",@progbits
	.align	128
        .global         _ZN3cub18CUB_300001_SM_10006detail9transform16transform_kernelINS2_10policy_hubILb1EN4cuda3std3__45tupleIJN6thrust24THRUST_300001_SM_1000_NS6detail15normal_iteratorINSA_10device_ptrIcEEEESF_EEEE10policy1000Ei16custom_transformNSC_INSD_IiEEEEJPcSM_EEEvT0_iT1_T2_DpNS2_10kernel_argIT3_EE
        .type           _ZN3cub18CUB_300001_SM_10006detail9transform16transform_kernelINS2_10policy_hubILb1EN4cuda3std3__45tupleIJN6thrust24THRUST_300001_SM_1000_NS6detail15normal_iteratorINSA_10device_ptrIcEEEESF_EEEE10policy1000Ei16custom_transformNSC_INSD_IiEEEEJPcSM_EEEvT0_iT1_T2_DpNS2_10kernel_argIT3_EE,@function
        .size           _ZN3cub18CUB_300001_SM_10006detail9transform16transform_kernelINS2_10policy_hubILb1EN4cuda3std3__45tupleIJN6thrust24THRUST_300001_SM_1000_NS6detail15normal_iteratorINSA_10device_ptrIcEEEESF_EEEE10policy1000Ei16custom_transformNSC_INSD_IiEEEEJPcSM_EEEvT0_iT1_T2_DpNS2_10kernel_argIT3_EE,(.L_x_283 - _ZN3cub18CUB_300001_SM_10006detail9transform16transform_kernelINS2_10policy_hubILb1EN4cuda3std3__45tupleIJN6thrust24THRUST_300001_SM_1000_NS6detail15normal_iteratorINSA_10device_ptrIcEEEESF_EEEE10policy1000Ei16custom_transformNSC_INSD_IiEEEEJPcSM_EEEvT0_iT1_T2_DpNS2_10kernel_argIT3_EE)
        .other          _ZN3cub18CUB_300001_SM_10006detail9transform16transform_kernelINS2_10policy_hubILb1EN4cuda3std3__45tupleIJN6thrust24THRUST_300001_SM_1000_NS6detail15normal_iteratorINSA_10device_ptrIcEEEESF_EEEE10policy1000Ei16custom_transformNSC_INSD_IiEEEEJPcSM_EEEvT0_iT1_T2_DpNS2_10kernel_argIT3_EE,@"STO_CUDA_ENTRY STV_DEFAULT"
_ZN3cub18CUB_300001_SM_10006detail9transform16transform_kernelINS2_10policy_hubILb1EN4cuda3std3__45tupleIJN6thrust24THRUST_300001_SM_1000_NS6detail15normal_iteratorINSA_10device_ptrIcEEEESF_EEEE10policy1000Ei16custom_transformNSC_INSD_IiEEEEJPcSM_EEEvT0_iT1_T2_DpNS2_10kernel_argIT3_EE:
.text._ZN3cub18CUB_300001_SM_10006detail9transform16transform_kernelINS2_10policy_hubILb1EN4cuda3std3__45tupleIJN6thrust24THRUST_300001_SM_1000_NS6detail15normal_iteratorINSA_10device_ptrIcEEEESF_EEEE10policy1000Ei16custom_transformNSC_INSD_IiEEEEJPcSM_EEEvT0_iT1_T2_DpNS2_10kernel_argIT3_EE:
[----:B------:R-:W-:Y:S08]  /*0000*/  LDC R1, c[0x0][0x37c] ;  /* 0x0000df00ff017b82 */ /* 0x000ff00000000800 */
[----:B------:R-:W0:Y:S01]  /*0010*/  LDC.64 R8, c[0x0][0x380] ;  /* 0x0000e000ff087b82 */ /* 0x000e220000000a00 */
[----:B------:R-:W1:Y:S01]  /*0020*/  S2R R0, SR_TID.X ;  /* 0x0000000000007919 */ /* 0x000e620000002100 */
[----:B------:R-:W-:Y:S06]  /*0030*/  BSSY.RECONVERGENT B0, `(.L_x_256) ;  /* 0x0000023000007945 */ /* 0x000fec0003800200 */
[----:B------:R-:W2:Y:S01]  /*0040*/  S2UR UR4, SR_CTAID.X ;  /* 0x00000000000479c3 */ /* 0x000ea20000002500 */
[----:B0-----:R-:W-:-:S04]  /*0050*/  IMAD.SHL.U32 R2, R9, 0x80, RZ ;  /* 0x0000008009027824 */ /* 0x001fc800078e00ff */
[----:B--2---:R-:W-:Y:S02]  /*0060*/  IMAD R3, R2, UR4, RZ ;  /* 0x0000000402037c24 */ /* 0x004fe4000f8e02ff */
[----:B-1----:R-:W-:Y:S02]  /*0070*/  IMAD.SHL.U32 R7, R0, 0x80, RZ ;  /* 0x0000008000077824 */ /* 0x002fe400078e00ff */
[--C-:B------:R-:W-:Y:S01]  /*0080*/  IMAD.IADD R5, R8, 0x1, -R3.reuse ;  /* 0x0000000108057824 */ /* 0x100fe200078e0a03 */
[----:B------:R-:W-:-:S04]  /*0090*/  SHF.R.S32.HI R6, RZ, 0x1f, R3 ;  /* 0x0000001fff067819 */ /* 0x000fc80000011403 */
[----:B------:R-:W-:-:S04]  /*00a0*/  VIMNMX R18, PT, PT, R2, R5, PT ;  /* 0x0000000502127248 */ /* 0x000fc80003fe0100 */
[----:B------:R-:W-:-:S13]  /*00b0*/  ISETP.GE.AND P0, PT, R7, R18, PT ;  /* 0x000000120700720c */ /* 0x000fda0003f06270 */
[----:B------:R-:W-:Y:S05]  /*00c0*/  @P0 BRA `(.L_x_257) ;  /* 0x0000000000640947 */ /* 0x000fea0003800000 */
[----:B------:R-:W0:Y:S01]  /*00d0*/  LDC.64 R10, c[0x0][0x398] ;  /* 0x0000e600ff0a7b82 */ /* 0x000e220000000a00 */
[----:B------:R-:W-:Y:S01]  /*00e0*/  BSSY.RECONVERGENT B1, `(.L_x_258) ;  /* 0x000000c000017945 */ /* 0x000fe20003800200 */
[----:B------:R-:W-:Y:S02]  /*00f0*/  IMAD.MOV.U32 R13, RZ, RZ, R7 ;  /* 0x000000ffff0d7224 */ /* 0x000fe400078e0007 */
[----:B0-----:R-:W-:-:S03]  /*0100*/  IMAD.WIDE.U32 R10, R0, 0x80, R10 ;  /* 0x00000080000a7825 */ /* 0x001fc600078e000a */
[----:B------:R-:W-:-:S05]  /*0110*/  IADD3 R4, P0, PT, R3, R10, RZ ;  /* 0x0000000a03047210 */ /* 0x000fca0007f1e0ff */
[----:B------:R-:W-:-:S08]  /*0120*/  IMAD.X R11, R11, 0x1, R6, P0 ;  /* 0x000000010b0b7824 */ /* 0x000fd000000e0606 */
.L_x_259:
[----:B------:R-:W-:Y:S02]  /*0130*/  VIADD R13, R13, 0x4000 ;  /* 0x000040000d0d7836 */ /* 0x000fe40000000000 */
[----:B------:R-:W-:Y:S01]  /*0140*/  IMAD.MOV.U32 R10, RZ, RZ, R4 ;  /* 0x000000ffff0a7224 */ /* 0x000fe200078e0004 */
[----:B------:R-:W-:Y:S02]  /*0150*/  IADD3 R4, P1, PT, R4, 0x4000, RZ ;  /* 0x0000400004047810 */ /* 0x000fe40007f3e0ff */
[----:B------:R-:W-:Y:S02]  /*0160*/  ISETP.GE.AND P0, PT, R13, R18, PT ;  /* 0x000000120d00720c */ /* 0x000fe40003f06270 */
[----:B------:R0:W-:Y:S02]  /*0170*/  CCTL.E.PF2 [R10] ;  /* 0x000000000a00798f */ /* 0x0001e40000800100 */
[----:B0-----:R-:W-:-:S09]  /*0180*/  IMAD.X R11, RZ, RZ, R11, P1 ;  /* 0x000000ffff0b7224 */ /* 0x001fd200008e060b */
[----:B------:R-:W-:Y:S05]  /*0190*/  @!P0 BRA `(.L_x_259) ;  /* 0xfffffffc00e48947 */ /* 0x000fea000383ffff */
[----:B------:R-:W-:Y:S05]  /*01a0*/  BSYNC.RECONVERGENT B1 ;  /* 0x0000000000017941 */ /* 0x000fea0003800200 */
.L_x_258:
[----:B------:R-:W0:Y:S02]  /*01b0*/  LDC.64 R10, c[0x0][0x3a8] ;  /* 0x0000ea00ff0a7b82 */ /* 0x000e240000000a00 */
[----:B0-----:R-:W-:-:S03]  /*01c0*/  IMAD.WIDE.U32 R10, R0, 0x80, R10 ;  /* 0x00000080000a7825 */ /* 0x001fc600078e000a */
[----:B------:R-:W-:-:S05]  /*01d0*/  IADD3 R4, P0, PT, R3, R10, RZ ;  /* 0x0000000a03047210 */ /* 0x000fca0007f1e0ff */
[----:B------:R-:W-:-:S08]  /*01e0*/  IMAD.X R11, R11, 0x1, R6, P0 ;  /* 0x000000010b0b7824 */ /* 0x000fd000000e0606 */
.L_x_260:
[----:B------:R-:W-:Y:S02]  /*01f0*/  VIADD R7, R7, 0x4000 ;  /* 0x0000400007077836 */ /* 0x000fe40000000000 */
[----:B------:R-:W-:Y:S01]  /*0200*/  IMAD.MOV.U32 R10, RZ, RZ, R4 ;  /* 0x000000ffff0a7224 */ /* 0x000fe200078e0004 */
[----:B------:R-:W-:Y:S02]  /*0210*/  IADD3 R4, P1, PT, R4, 0x4000, RZ ;  /* 0x0000400004047810 */ /* 0x000fe40007f3e0ff */
[----:B------:R-:W-:Y:S02]  /*0220*/  ISETP.GE.AND P0, PT, R7, R18, PT ;  /* 0x000000120700720c */ /* 0x000fe40003f06270 */
[----:B------:R0:W-:Y:S02]  /*0230*/  CCTL.E.PF2 [R10] ;  /* 0x000000000a00798f */ /* 0x0001e40000800100 */
[----:B0-----:R-:W-:-:S09]  /*0240*/  IMAD.X R11, RZ, RZ, R11, P1 ;  /* 0x000000ffff0b7224 */ /* 0x001fd200008e060b */
[----:B------:R-:W-:Y:S05]  /*0250*/  @!P0 BRA `(.L_x_260) ;  /* 0xfffffffc00e48947 */ /* 0x000fea000383ffff */
.L_x_257:
[----:B------:R-:W-:Y:S05]  /*0260*/  BSYNC.RECONVERGENT B0 ;  /* 0x0000000000007941 */ /* 0x000fea0003800200 */
.L_x_256:
[----:B------:R-:W0:Y:S01]  /*0270*/  LDC.64 R12, c[0x0][0x398] ;  /* 0x0000e600ff0c7b82 */ /* 0x000e220000000a00 */
[----:B------:R-:W1:Y:S01]  /*0280*/  LDCU.64 UR6, c[0x0][0x3a8] ;  /* 0x00007500ff0677ac */ /* 0x000e620008000a00 */
[----:B------:R-:W-:Y:S02]  /*0290*/  ISETP.GT.AND P0, PT, R2, R5, PT ;  /* 0x000000050200720c */ /* 0x000fe40003f04270 */
[C---:B------:R-:W-:Y:S01]  /*02a0*/  SHF.L.U64.HI R4, R3.reuse, 0x2, R6 ;  /* 0x0000000203047819 */ /* 0x040fe20000010206 */
[----:B------:R-:W2:Y:S03]  /*02b0*/  LDCU.64 UR4, c[0x0][0x358] ;  /* 0x00006b00ff0477ac */ /* 0x000ea60008000a00 */
[----:B------:R-:W3:Y:S01]  /*02c0*/  LDC.64 R10, c[0x0][0x390] ;  /* 0x0000e400ff0a7b82 */ /* 0x000ee20000000a00 */
[C---:B0-----:R-:W-:Y:S02]  /*02d0*/  IADD3 R2, P1, PT, R3.reuse, R12, RZ ;  /* 0x0000000c03027210 */ /* 0x041fe40007f3e0ff */
[----:B---3--:R-:W-:-:S02]  /*02e0*/  LEA R10, P3, R3, R10, 0x2 ;  /* 0x0000000a030a7211 */ /* 0x008fc400078610ff */
[----:B-1----:R-:W-:-:S03]  /*02f0*/  IADD3 R3, P2, PT, R3, UR6, RZ ;  /* 0x0000000603037c10 */ /* 0x002fc6000ff5e0ff */
[----:B------:R-:W-:Y:S01]  /*0300*/  IMAD.X R11, R4, 0x1, R11, P3 ;  /* 0x00000001040b7824 */ /* 0x000fe200018e060b */
[C---:B------:R-:W-:Y:S01]  /*0310*/  IADD3.X R5, PT, PT, R6.reuse, UR7, RZ, P2, !PT ;  /* 0x0000000706057c10 */ /* 0x040fe200097fe4ff */
[----:B------:R-:W-:Y:S01]  /*0320*/  IMAD.X R4, R6, 0x1, R13, P1 ;  /* 0x0000000106047824 */ /* 0x000fe200008e060d */
[----:B--2---:R-:W-:Y:S07]  /*0330*/  @P0 BRA `(.L_x_261) ;  /* 0x0000000800c00947 */ /* 0x004fee0003800000 */
[----:B------:R-:W-:-:S13]  /*0340*/  ISETP.GE.AND P0, PT, R9, 0x1, PT ;  /* 0x000000010900780c */ /* 0x000fda0003f06270 */
[----:B------:R-:W-:Y:S05]  /*0350*/  @!P0 EXIT ;  /* 0x000000000000894d */ /* 0x000fea0003800000 */
[C---:B------:R-:W-:Y:S01]  /*0360*/  ISETP.GE.U32.AND P1, PT, R9.reuse, 0x8, PT ;  /* 0x000000080900780c */ /* 0x040fe20003f26070 */
[----:B------:R-:W-:Y:S01]  /*0370*/  IMAD.MOV.U32 R7, RZ, RZ, RZ ;  /* 0x000000ffff077224 */ /* 0x000fe200078e00ff */
[----:B------:R-:W-:-:S04]  /*0380*/  LOP3.LUT R6, R9, 0x7, RZ, 0xc0, !PT ;  /* 0x0000000709067812 */ /* 0x000fc800078ec0ff */
[----:B------:R-:W-:-:S07]  /*0390*/  ISETP.NE.AND P0, PT, R6, RZ, PT ;  /* 0x000000ff0600720c */ /* 0x000fce0003f05270 */
[----:B------:R-:W-:Y:S06]  /*03a0*/  @!P1 BRA `(.L_x_262) ;  /* 0x0000000400489947 */ /* 0x000fec0003800000 */
[----:B------:R-:W-:Y:S01]  /*03b0*/  IADD3 R12, P1, PT, R10, 0x600, RZ ;  /* 0x000006000a0c7810 */ /* 0x000fe20007f3e0ff */
[----:B------:R-:W-:Y:S01]  /*03c0*/  IMAD.WIDE.U32 R24, R0, 0x4, R10 ;  /* 0x0000000400187825 */ /* 0x000fe200078e000a */
[----:B------:R-:W-:-:S03]  /*03d0*/  LOP3.LUT R7, R9, 0x7ffffff8, RZ, 0xc0, !PT ;  /* 0x7ffffff809077812 */ /* 0x000fc600078ec0ff */
[----:B------:R-:W-:Y:S02]  /*03e0*/  VIADD R27, R0, 0x80 ;  /* 0x00000080001b7836 */ /* 0x000fe40000000000 */
[----:B------:R-:W-:Y:S02]  /*03f0*/  IMAD.MOV.U32 R8, RZ, RZ, R0 ;  /* 0x000000ffff087224 */ /* 0x000fe400078e0000 */
[----:B------:R-:W-:Y:S02]  /*0400*/  IMAD.MOV.U32 R9, RZ, RZ, RZ ;  /* 0x000000ffff097224 */ /* 0x000fe400078e00ff */
[----:B------:R-:W-:Y:S02]  /*0410*/  IMAD.X R13, RZ, RZ, R11, P1 ;  /* 0x000000ffff0d7224 */ /* 0x000fe400008e060b */
[----:B------:R-:W-:-:S07]  /*0420*/  IMAD.MOV R26, RZ, RZ, -R7 ;  /* 0x000000ffff1a7224 */ /* 0x000fce00078e0a07 */
.L_x_263:
[C---:B------:R-:W-:Y:S02]  /*0430*/  IADD3 R20, P2, PT, R8.reuse, R3, RZ ;  /* 0x0000000308147210 */ /* 0x040fe40007f5e0ff */
[----:B------:R-:W-:-:S03]  /*0440*/  IADD3 R22, P1, PT, R8, R2, RZ ;  /* 0x0000000208167210 */ /* 0x000fc60007f3e0ff */
[C---:B0-----:R-:W-:Y:S02]  /*0450*/  IMAD.X R21, R9.reuse, 0x1, R5, P2 ;  /* 0x0000000109157824 */ /* 0x041fe400010e0605 */
[----:B------:R-:W-:-:S04]  /*0460*/  IMAD.X R23, R9, 0x1, R4, P1 ;  /* 0x0000000109177824 */ /* 0x000fc800008e0604 */
[----:B------:R-:W2:Y:S04]  /*0470*/  LDG.E.U8 R21, desc[UR4][R20.64] ;  /* 0x0000000414157981 */ /* 0x000ea8000c1e1100 */
[----:B------:R-:W2:Y:S01]  /*0480*/  LDG.E.U8 R22, desc[UR4][R22.64] ;  /* 0x0000000416167981 */ /* 0x000ea2000c1e1100 */
[----:B------:R-:W-:Y:S02]  /*0490*/  IMAD.MOV.U32 R28, RZ, RZ, 0x40000000 ;  /* 0x40000000ff1c7424 */ /* 0x000fe400078e00ff */
[----:B------:R-:W-:Y:S01]  /*04a0*/  IMAD.MOV.U32 R14, RZ, RZ, RZ ;  /* 0x000000ffff0e7224 */ /* 0x000fe200078e00ff */
[----:B--2---:R-:W-:-:S04]  /*04b0*/  ISETP.NE.AND P1, PT, R22, R21, PT ;  /* 0x000000151600720c */ /* 0x004fc80003f25270 */
[----:B------:R-:W-:Y:S02]  /*04c0*/  FSEL R15, R28, -1.875, !P1 ;  /* 0xbff000001c0f7808 */ /* 0x000fe40004800000 */
[C---:B------:R-:W-:Y:S02]  /*04d0*/  IADD3 R16, P1, PT, R27.reuse, 0x180, RZ ;  /* 0x000001801b107810 */ /* 0x040fe40007f3e0ff */
[----:B------:R-:W0:Y:S02]  /*04e0*/  F2I.F64.TRUNC R29, R14 ;  /* 0x0000000e001d7311 */ /* 0x000e24000030d100 */
[----:B------:R-:W-:Y:S02]  /*04f0*/  LEA.HI.X.SX32 R17, R27, RZ, 0x1, P1 ;  /* 0x000000ff1b117211 */ /* 0x000fe400008f0eff */
[C---:B------:R-:W-:Y:S02]  /*0500*/  IADD3 R18, P1, PT, R16.reuse, R2, RZ ;  /* 0x0000000210127210 */ /* 0x040fe40007f3e0ff */
[----:B------:R-:W-:-:S03]  /*0510*/  IADD3 R16, P2, PT, R16, R3, RZ ;  /* 0x0000000310107210 */ /* 0x000fc60007f5e0ff */
[C---:B------:R-:W-:Y:S02]  /*0520*/  IMAD.X R19, R17.reuse, 0x1, R4, P1 ;  /* 0x0000000111137824 */ /* 0x040fe400008e0604 */
[----:B------:R-:W-:Y:S01]  /*0530*/  IMAD.X R17, R17, 0x1, R5, P2 ;  /* 0x0000000111117824 */ /* 0x000fe200010e0605 */
[----:B0-----:R0:W-:Y:S04]  /*0540*/  STG.E desc[UR4][R24.64], R29 ;  /* 0x0000001d18007986 */ /* 0x0011e8000c101904 */
[----:B------:R-:W2:Y:S04]  /*0550*/  LDG.E.U8 R20, desc[UR4][R18.64+-0x180] ;  /* 0xfffe800412147981 */ /* 0x000ea8000c1e1100 */
[----:B------:R-:W2:Y:S01]  /*0560*/  LDG.E.U8 R21, desc[UR4][R16.64+-0x180] ;  /* 0xfffe800410157981 */ /* 0x000ea2000c1e1100 */
[----:B------:R-:W-:Y:S01]  /*0570*/  IMAD.WIDE R14, R27, 0x4, R12 ;  /* 0x000000041b0e7825 */ /* 0x000fe200078e020c */
[----:B--2---:R-:W-:-:S03]  /*0580*/  ISETP.NE.AND P1, PT, R20, R21, PT ;  /* 0x000000151400720c */ /* 0x004fc60003f25270 */
[----:B------:R-:W-:Y:S01]  /*0590*/  IMAD.MOV.U32 R20, RZ, RZ, RZ ;  /* 0x000000ffff147224 */ /* 0x000fe200078e00ff */
[----:B------:R-:W-:-:S06]  /*05a0*/  FSEL R21, R28, -1.875, !P1 ;  /* 0xbff000001c157808 */ /* 0x000fcc0004800000 */
[----:B------:R-:W1:Y:S02]  /*05b0*/  F2I.F64.TRUNC R21, R20 ;  /* 0x0000001400157311 */ /* 0x000e64000030d100 */
[----:B-1----:R1:W-:Y:S04]  /*05c0*/  STG.E desc[UR4][R14.64+-0x600], R21 ;  /* 0xfffa00150e007986 */ /* 0x0023e8000c101904 */
[----:B------:R-:W2:Y:S04]  /*05d0*/  LDG.E.U8 R22, desc[UR4][R18.64+-0x100] ;  /* 0xffff000412167981 */ /* 0x000ea8000c1e1100 */
[----:B------:R-:W2:Y:S02]  /*05e0*/  LDG.E.U8 R23, desc[UR4][R16.64+-0x100] ;  /* 0xffff000410177981 */ /* 0x000ea4000c1e1100 */
[----:B--2---:R-:W-:Y:S01]  /*05f0*/  ISETP.NE.AND P1, PT, R22, R23, PT ;  /* 0x000000171600720c */ /* 0x004fe20003f25270 */
[----:B------:R-:W-:-:S03]  /*0600*/  IMAD.MOV.U32 R22, RZ, RZ, RZ ;  /* 0x000000ffff167224 */ /* 0x000fc600078e00ff */
[----:B------:R-:W-:-:S06]  /*0610*/  FSEL R23, R28, -1.875, !P1 ;  /* 0xbff000001c177808 */ /* 0x000fcc0004800000 */
[----:B------:R-:W2:Y:S02]  /*0620*/  F2I.F64.TRUNC R23, R22 ;  /* 0x0000001600177311 */ /* 0x000ea4000030d100 */
[----:B--2---:R2:W-:Y:S04]  /*0630*/  STG.E desc[UR4][R14.64+-0x400], R23 ;  /* 0xfffc00170e007986 */ /* 0x0045e8000c101904 */
[----:B0-----:R-:W3:Y:S04]  /*0640*/  LDG.E.U8 R29, desc[UR4][R18.64+-0x80] ;  /* 0xffff8004121d7981 */ /* 0x001ee8000c1e1100 */
[----:B------:R-:W3:Y:S02]  /*0650*/  LDG.E.U8 R20, desc[UR4][R16.64+-0x80] ;  /* 0xffff800410147981 */ /* 0x000ee4000c1e1100 */
[----:B---3--:R-:W-:Y:S01]  /*0660*/  ISETP.NE.AND P1, PT, R29, R20, PT ;  /* 0x000000141d00720c */ /* 0x008fe20003f25270 */
[----:B------:R-:W-:-:S03]  /*0670*/  IMAD.MOV.U32 R20, RZ, RZ, RZ ;  /* 0x000000ffff147224 */ /* 0x000fc600078e00ff */
[----:B-1----:R-:W-:-:S06]  /*0680*/  FSEL R21, R28, -1.875, !P1 ;  /* 0xbff000001c157808 */ /* 0x002fcc0004800000 */
[----:B------:R-:W0:Y:S02]  /*0690*/  F2I.F64.TRUNC R21, R20 ;  /* 0x0000001400157311 */ /* 0x000e24000030d100 */
[----:B0-----:R0:W-:Y:S04]  /*06a0*/  STG.E desc[UR4][R14.64+-0x200], R21 ;  /* 0xfffe00150e007986 */ /* 0x0011e8000c101904 */
[----:B------:R-:W3:Y:S04]  /*06b0*/  LDG.E.U8 R29, desc[UR4][R18.64] ;  /* 0x00000004121d7981 */ /* 0x000ee8000c1e1100 */
[----:B------:R-:W3:Y:S02]  /*06c0*/  LDG.E.U8 R20, desc[UR4][R16.64] ;  /* 0x0000000410147981 */ /* 0x000ee4000c1e1100 */
[----:B---3--:R-:W-:-:S04]  /*06d0*/  ISETP.NE.AND P1, PT, R29, R20, PT ;  /* 0x000000141d00720c */ /* 0x008fc80003f25270 */
[----:B--2---:R-:W-:-:S06]  /*06e0*/  FSEL R23, R28, -1.875, !P1 ;  /* 0xbff000001c177808 */ /* 0x004fcc0004800000 */
[----:B------:R-:W1:Y:S02]  /*06f0*/  F2I.F64.TRUNC R23, R22 ;  /* 0x0000001600177311 */ /* 0x000e64000030d100 */
        /* <DEDUP_REMOVED lines=15> */
[----:B------:R-:W2:Y:S01]  /*07f0*/  LDG.E.U8 R16, desc[UR4][R16.64+0x180] ;  /* 0x0001800410107981 */ /* 0x000ea2000c1e1100 */
[----:B------:R-:W-:Y:S01]  /*0800*/  VIADD R26, R26, 0x8 ;  /* 0x000000081a1a7836 */ /* 0x000fe20000000000 */
[----:B------:R-:W-:-:S02]  /*0810*/  IADD3 R24, P2, PT, R24, 0x1000, RZ ;  /* 0x0000100018187810 */ /* 0x000fc40007f5e0ff */
[----:B------:R-:W-:Y:S01]  /*0820*/  IADD3 R8, P3, PT, R8, 0x400, RZ ;  /* 0x0000040008087810 */ /* 0x000fe20007f7e0ff */
[----:B------:R-:W-:Y:S02]  /*0830*/  VIADD R27, R27, 0x400 ;  /* 0x000004001b1b7836 */ /* 0x000fe40000000000 */
[----:B------:R-:W-:Y:S02]  /*0840*/  IMAD.X R25, RZ, RZ, R25, P2 ;  /* 0x000000ffff197224 */ /* 0x000fe400010e0619 */
[----:B------:R-:W-:Y:S01]  /*0850*/  IMAD.X R9, RZ, RZ, R9, P3 ;  /* 0x000000ffff097224 */ /* 0x000fe200018e0609 */
[----:B--2---:R-:W-:-:S04]  /*0860*/  ISETP.NE.AND P1, PT, R29, R16, PT ;  /* 0x000000101d00720c */ /* 0x004fc80003f25270 */
[----:B------:R-:W-:Y:S01]  /*0870*/  FSEL R29, R28, -1.875, !P1 ;  /* 0xbff000001c1d7808 */ /* 0x000fe20004800000 */
[----:B------:R-:W-:-:S05]  /*0880*/  IMAD.MOV.U32 R28, RZ, RZ, RZ ;  /* 0x000000ffff1c7224 */ /* 0x000fca00078e00ff */
[----:B------:R-:W1:Y:S01]  /*0890*/  F2I.F64.TRUNC R29, R28 ;  /* 0x0000001c001d7311 */ /* 0x000e62000030d100 */
[----:B------:R-:W-:Y:S01]  /*08a0*/  ISETP.NE.AND P1, PT, R26, RZ, PT ;  /* 0x000000ff1a00720c */ /* 0x000fe20003f25270 */
[----:B-1----:R0:W-:-:S12]  /*08b0*/  STG.E desc[UR4][R14.64+0x600], R29 ;  /* 0x0006001d0e007986 */ /* 0x0021d8000c101904 */
[----:B------:R-:W-:Y:S05]  /*08c0*/  @P1 BRA `(.L_x_263) ;  /* 0xfffffff800d81947 */ /* 0x000fea000383ffff */
.L_x_262:
[----:B------:R-:W-:Y:S05]  /*08d0*/  @!P0 EXIT ;  /* 0x000000000000894d */ /* 0x000fea0003800000 */
[----:B------:R-:W1:Y:S01]  /*08e0*/  LDC R16, c[0x0][0x384] ;  /* 0x0000e100ff107b82 */ /* 0x000e620000000800 */
[----:B------:R-:W-:Y:S02]  /*08f0*/  ISETP.GE.U32.AND P1, PT, R6, 0x4, PT ;  /* 0x000000040600780c */ /* 0x000fe40003f26070 */
[----:B-1----:R-:W-:-:S04]  /*0900*/  LOP3.LUT R22, R16, 0x3, RZ, 0xc0, !PT ;  /* 0x0000000310167812 */ /* 0x002fc800078ec0ff */
[----:B------:R-:W-:-:S07]  /*0910*/  ISETP.NE.AND P0, PT, R22, RZ, PT ;  /* 0x000000ff1600720c */ /* 0x000fce0003f05270 */
[----:B------:R-:W-:Y:S06]  /*0920*/  @!P1 BRA `(.L_x_264) ;  /* 0x0000000000909947 */ /* 0x000fec0003800000 */
[----:B0-----:R-:W-:-:S05]  /*0930*/  IMAD R15, R7, 0x80, R0 ;  /* 0x00000080070f7824 */ /* 0x001fca00078e0200 */
[----:B------:R-:W-:Y:S02]  /*0940*/  SHF.R.S32.HI R6, RZ, 0x1f, R15 ;  /* 0x0000001fff067819 */ /* 0x000fe4000001140f */
[C---:B------:R-:W-:Y:S02]  /*0950*/  IADD3 R12, P1, PT, R15.reuse, R2, RZ ;  /* 0x000000020f0c7210 */ /* 0x040fe40007f3e0ff */
[----:B------:R-:W-:-:S03]  /*0960*/  IADD3 R8, P2, PT, R15, R3, RZ ;  /* 0x000000030f087210 */ /* 0x000fc60007f5e0ff */
[C---:B------:R-:W-:Y:S02]  /*0970*/  IMAD.X R13, R6.reuse, 0x1, R4, P1 ;  /* 0x00000001060d7824 */ /* 0x040fe400008e0604 */
[----:B------:R-:W-:-:S03]  /*0980*/  IMAD.X R9, R6, 0x1, R5, P2 ;  /* 0x0000000106097824 */ /* 0x000fc600010e0605 */
[----:B------:R-:W2:Y:S04]  /*0990*/  LDG.E.U8 R14, desc[UR4][R12.64] ;  /* 0x000000040c0e7981 */ /* 0x000ea8000c1e1100 */
[----:B------:R-:W2:Y:S01]  /*09a0*/  LDG.E.U8 R17, desc[UR4][R8.64] ;  /* 0x0000000408117981 */ /* 0x000ea2000c1e1100 */
[----:B------:R-:W-:Y:S02]  /*09b0*/  IMAD.MOV.U32 R6, RZ, RZ, 0x40000000 ;  /* 0x40000000ff067424 */ /* 0x000fe400078e00ff */
[----:B------:R-:W-:Y:S01]  /*09c0*/  IMAD.MOV.U32 R18, RZ, RZ, RZ ;  /* 0x000000ffff127224 */ /* 0x000fe200078e00ff */
[----:B--2---:R-:W-:Y:S01]  /*09d0*/  ISETP.NE.AND P1, PT, R14, R17, PT ;  /* 0x000000110e00720c */ /* 0x004fe20003f25270 */
[----:B------:R-:W-:-:S03]  /*09e0*/  IMAD.WIDE R14, R15, 0x4, R10 ;  /* 0x000000040f0e7825 */ /* 0x000fc600078e020a */
[----:B------:R-:W-:-:S06]  /*09f0*/  FSEL R19, R6, -1.875, !P1 ;  /* 0xbff0000006137808 */ /* 0x000fcc0004800000 */
[----:B------:R-:W0:Y:S02]  /*0a00*/  F2I.F64.TRUNC R19, R18 ;  /* 0x0000001200137311 */ /* 0x000e24000030d100 */
[----:B0-----:R0:W-:Y:S04]  /*0a10*/  STG.E desc[UR4][R14.64], R19 ;  /* 0x000000130e007986 */ /* 0x0011e8000c101904 */
[----:B------:R-:W2:Y:S04]  /*0a20*/  LDG.E.U8 R17, desc[UR4][R12.64+0x80] ;  /* 0x000080040c117981 */ /* 0x000ea8000c1e1100 */
[----:B------:R-:W2:Y:S02]  /*0a30*/  LDG.E.U8 R20, desc[UR4][R8.64+0x80] ;  /* 0x0000800408147981 */ /* 0x000ea4000c1e1100 */
[----:B--2---:R-:W-:Y:S01]  /*0a40*/  ISETP.NE.AND P1, PT, R17, R20, PT ;  /* 0x000000141100720c */ /* 0x004fe20003f25270 */
[----:B------:R-:W-:-:S03]  /*0a50*/  IMAD.MOV.U32 R20, RZ, RZ, RZ ;  /* 0x000000ffff147224 */ /* 0x000fc600078e00ff */
[----:B------:R-:W-:-:S06]  /*0a60*/  FSEL R21, R6, -1.875, !P1 ;  /* 0xbff0000006157808 */ /* 0x000fcc0004800000 */
        /* <DEDUP_REMOVED lines=9> */
[----:B------:R-:W3:Y:S04]  /*0b00*/  LDG.E.U8 R17, desc[UR4][R12.64+0x180] ;  /* 0x000180040c117981 */ /* 0x000ee8000c1e1100 */
[----:B------:R-:W3:Y:S01]  /*0b10*/  LDG.E.U8 R24, desc[UR4][R8.64+0x180] ;  /* 0x0001800408187981 */ /* 0x000ee2000c1e1100 */
[----:B------:R-:W-:Y:S01]  /*0b20*/  VIADD R7, R7, 0x4 ;  /* 0x0000000407077836 */ /* 0x000fe20000000000 */
[----:B---3--:R-:W-:-:S04]  /*0b30*/  ISETP.NE.AND P1, PT, R17, R24, PT ;  /* 0x000000181100720c */ /* 0x008fc80003f25270 */
[----:B-1----:R-:W-:-:S06]  /*0b40*/  FSEL R21, R6, -1.875, !P1 ;  /* 0xbff0000006157808 */ /* 0x002fcc0004800000 */
[----:B------:R-:W0:Y:S02]  /*0b50*/  F2I.F64.TRUNC R21, R20 ;  /* 0x0000001400157311 */ /* 0x000e24000030d100 */
[----:B0-----:R2:W-:Y:S02]  /*0b60*/  STG.E desc[UR4][R14.64+0x600], R21 ;  /* 0x000600150e007986 */ /* 0x0015e4000c101904 */
.L_x_264:
[----:B------:R-:W-:Y:S05]  /*0b70*/  @!P0 EXIT ;  /* 0x000000000000894d */ /* 0x000fea0003800000 */
[----:B------:R-:W-:Y:S02]  /*0b80*/  ISETP.NE.AND P1, PT, R22, 0x1, PT ;  /* 0x000000011600780c */ /* 0x000fe40003f25270 */
[----:B------:R-:W-:-:S04]  /*0b90*/  LOP3.LUT R16, R16, 0x1, RZ, 0xc0, !PT ;  /* 0x0000000110107812 */ /* 0x000fc800078ec0ff */
[----:B------:R-:W-:-:S07]  /*0ba0*/  ISETP.NE.U32.AND P0, PT, R16, 0x1, PT ;  /* 0x000000011000780c */ /* 0x000fce0003f05070 */
[----:B------:R-:W-:Y:S06]  /*0bb0*/  @!P1 BRA `(.L_x_265) ;  /* 0x00000000005c9947 */ /* 0x000fec0003800000 */
[----:B--2---:R-:W-:-:S05]  /*0bc0*/  IMAD R19, R7, 0x80, R0 ;  /* 0x0000008007137824 */ /* 0x004fca00078e0200 */
[----:B------:R-:W-:Y:S02]  /*0bd0*/  SHF.R.S32.HI R6, RZ, 0x1f, R19 ;  /* 0x0000001fff067819 */ /* 0x000fe40000011413 */
[C---:B0-----:R-:W-:Y:S02]  /*0be0*/  IADD3 R14, P1, PT, R19.reuse, R2, RZ ;  /* 0x00000002130e7210 */ /* 0x041fe40007f3e0ff */
        /* <DEDUP_REMOVED lines=13> */
[----:B------:R-:W2:Y:S01]  /*0cc0*/  LDG.E.U8 R19, desc[UR4][R8.64+0x80] ;  /* 0x0000800408137981 */ /* 0x000ea2000c1e1100 */
[----:B------:R-:W-:Y:S01]  /*0cd0*/  VIADD R7, R7, 0x2 ;  /* 0x0000000207077836 */ /* 0x000fe20000000000 */
[----:B--2---:R-:W-:-:S04]  /*0ce0*/  ISETP.NE.AND P1, PT, R6, R19, PT ;  /* 0x000000130600720c */ /* 0x004fc80003f25270 */
[----:B------:R-:W-:Y:S01]  /*0cf0*/  FSEL R19, R18, -1.875, !P1 ;  /* 0xbff0000012137808 */ /* 0x000fe20004800000 */
[----:B------:R-:W-:-:S05]  /*0d00*/  IMAD.MOV.U32 R18, RZ, RZ, RZ ;  /* 0x000000ffff127224 */ /* 0x000fca00078e00ff */
[----:B------:R-:W0:Y:S02]  /*0d10*/  F2I.F64.TRUNC R19, R18 ;  /* 0x0000001200137311 */ /* 0x000e24000030d100 */
[----:B0-----:R1:W-:Y:S02]  /*0d20*/  STG.E desc[UR4][R12.64+0x200], R19 ;  /* 0x000200130c007986 */ /* 0x0013e4000c101904 */
.L_x_265:
[----:B------:R-:W-:Y:S05]  /*0d30*/  @P0 EXIT ;  /* 0x000000000000094d */ /* 0x000fea0003800000 */
[----:B------:R-:W-:-:S05]  /*0d40*/  IMAD R9, R7, 0x80, R0 ;  /* 0x0000008007097824 */ /* 0x000fca00078e0200 */
[----:B------:R-:W-:Y:S02]  /*0d50*/  SHF.R.S32.HI R0, RZ, 0x1f, R9 ;  /* 0x0000001fff007819 */ /* 0x000fe40000011409 */
[C---:B------:R-:W-:Y:S02]  /*0d60*/  IADD3 R6, P1, PT, R9.reuse, R3, RZ ;  /* 0x0000000309067210 */ /* 0x040fe40007f3e0ff */
[----:B------:R-:W-:-:S03]  /*0d70*/  IADD3 R2, P0, PT, R9, R2, RZ ;  /* 0x0000000209027210 */ /* 0x000fc60007f1e0ff */
[C---:B------:R-:W-:Y:S02]  /*0d80*/  IMAD.X R7, R0.reuse, 0x1, R5, P1 ;  /* 0x0000000100077824 */ /* 0x040fe400008e0605 */
[----:B------:R-:W-:-:S04]  /*0d90*/  IMAD.X R3, R0, 0x1, R4, P0 ;  /* 0x0000000100037824 */ /* 0x000fc800000e0604 */
[----:B------:R-:W3:Y:S04]  /*0da0*/  LDG.E.U8 R7, desc[UR4][R6.64] ;  /* 0x0000000406077981 */ /* 0x000ee8000c1e1100 */
[----:B------:R-:W3:Y:S01]  /*0db0*/  LDG.E.U8 R2, desc[UR4][R2.64] ;  /* 0x0000000402027981 */ /* 0x000ee2000c1e1100 */
[----:B------:R-:W-:Y:S02]  /*0dc0*/  IMAD.MOV.U32 R4, RZ, RZ, 0x40000000 ;  /* 0x40000000ff047424 */ /* 0x000fe400078e00ff */
[----:B------:R-:W-:Y:S01]  /*0dd0*/  IMAD.WIDE R10, R9, 0x4, R10 ;  /* 0x00000004090a7825 */ /* 0x000fe200078e020a */
[----:B---3--:R-:W-:-:S04]  /*0de0*/  ISETP.NE.AND P0, PT, R2, R7, PT ;  /* 0x000000070200720c */ /* 0x008fc80003f05270 */
[----:B------:R-:W-:Y:S01]  /*0df0*/  FSEL R5, R4, -1.875, !P0 ;  /* 0xbff0000004057808 */ /* 0x000fe20004000000 */
[----:B------:R-:W-:-:S05]  /*0e00*/  IMAD.MOV.U32 R4, RZ, RZ, RZ ;  /* 0x000000ffff047224 */ /* 0x000fca00078e00ff */
[----:B------:R-:W3:Y:S02]  /*0e10*/  F2I.F64.TRUNC R5, R4 ;  /* 0x0000000400057311 */ /* 0x000ee4000030d100 */
[----:B---3--:R-:W-:Y:S01]  /*0e20*/  STG.E desc[UR4][R10.64], R5 ;  /* 0x000000050a007986 */ /* 0x008fe2000c101904 */
[----:B------:R-:W-:Y:S05]  /*0e30*/  EXIT ;  /* 0x000000000000794d */ /* 0x000fea0003800000 */
.L_x_261:
[----:B------:R-:W-:-:S13]  /*0e40*/  ISETP.GE.AND P0, PT, R9, 0x1, PT ;  /* 0x000000010900780c */ /* 0x000fda0003f06270 */
[----:B------:R-:W-:Y:S05]  /*0e50*/  @!P0 EXIT ;  /* 0x000000000000894d */ /* 0x000fea0003800000 */
[C---:B------:R-:W-:Y:S01]  /*0e60*/  ISETP.GE.U32.AND P0, PT, R9.reuse, 0x8, PT ;  /* 0x000000080900780c */ /* 0x040fe20003f06070 */
[----:B------:R-:W-:Y:S01]  /*0e70*/  IMAD.MOV.U32 R19, RZ, RZ, RZ ;  /* 0x000000ffff137224 */ /* 0x000fe200078e00ff */
[----:B------:R-:W-:-:S11]  /*0e80*/  LOP3.LUT R22, R9, 0x7, RZ, 0xc0, !PT ;  /* 0x0000000709167812 */ /* 0x000fd600078ec0ff */
[----:B------:R-:W-:Y:S05]  /*0e90*/  @!P0 BRA `(.L_x_266) ;  /* 0x00000004008c8947 */ /* 0x000fea0003800000 */
[----:B------:R-:W-:Y:S01]  /*0ea0*/  LOP3.LUT R19, R9, 0x7ffffff8, RZ, 0xc0, !PT ;  /* 0x7ffffff809137812 */ /* 0x000fe200078ec0ff */
[----:B------:R-:W-:-:S07]  /*0eb0*/  IMAD.MOV.U32 R20, RZ, RZ, RZ ;  /* 0x000000ffff147224 */ /* 0x000fce00078e00ff */
.L_x_269:
[----:B------:R-:W-:-:S05]  /*0ec0*/  IMAD R21, R20, 0x80, R0 ;  /* 0x0000008014157824 */ /* 0x000fca00078e0200 */
[----:B------:R-:W-:-:S13]  /*0ed0*/  ISETP.GE.AND P0, PT, R21, R18, PT ;  /* 0x000000121500720c */ /* 0x000fda0003f06270 */
[C---:B0-----:R-:W-:Y:S02]  /*0ee0*/  @!P0 IADD3 R12, P2, PT, R21.reuse, R3, RZ ;  /* 0x00000003150c8210 */ /* 0x041fe40007f5e0ff */
[----:B------:R-:W-:-:S03]  /*0ef0*/  @!P0 IADD3 R8, P1, PT, R21, R2, RZ ;  /* 0x0000000215088210 */ /* 0x000fc60007f3e0ff */
[----:B------:R-:W-:Y:S02]  /*0f00*/  @!P0 IMAD.X R13, RZ, RZ, R5, P2 ;  /* 0x000000ffff0d8224 */ /* 0x000fe400010e0605 */
[----:B------:R-:W-:-:S04]  /*0f10*/  @!P0 IMAD.X R9, RZ, RZ, R4, P1 ;  /* 0x000000ffff098224 */ /* 0x000fc800008e0604 */
[----:B------:R-:W2:Y:S04]  /*0f20*/  @!P0 LDG.E.U8 R13, desc[UR4][R12.64] ;  /* 0x000000040c0d8981 */ /* 0x000ea8000c1e1100 */
[----:B------:R-:W2:Y:S01]  /*0f30*/  @!P0 LDG.E.U8 R8, desc[UR4][R8.64] ;  /* 0x0000000408088981 */ /* 0x000ea2000c1e1100 */
[----:B------:R-:W-:Y:S02]  /*0f40*/  @!P0 IMAD.MOV.U32 R16, RZ, RZ, 0x40000000 ;  /* 0x40000000ff108424 */ /* 0x000fe400078e00ff */
[----:B------:R-:W-:-:S05]  /*0f50*/  VIADD R25, R21, 0x80 ;  /* 0x0000008015197836 */ /* 0x000fca0000000000 */
[----:B------:R-:W-:Y:S02]  /*0f60*/  SHF.R.S32.HI R24, RZ, 0x1f, R25 ;  /* 0x0000001fff187819 */ /* 0x000fe40000011419 */
[----:B------:R-:W-:Y:S01]  /*0f70*/  IADD3 R6, P2, PT, R25, R2, RZ ;  /* 0x0000000219067210 */ /* 0x000fe20007f5e0ff */
[----:B------:R-:W-:-:S04]  /*0f80*/  @!P0 IMAD.WIDE.U32 R14, R21, 0x4, R10 ;  /* 0x00000004150e8825 */ /* 0x000fc800078e000a */
[----:B------:R-:W-:Y:S01]  /*0f90*/  IMAD.X R7, R24, 0x1, R4, P2 ;  /* 0x0000000118077824 */ /* 0x000fe200010e0604 */
[----:B--2---:R-:W-:-:S04]  /*0fa0*/  @!P0 ISETP.NE.AND P1, PT, R8, R13, PT ;  /* 0x0000000d0800820c */ /* 0x004fc80003f25270 */
[----:B------:R-:W-:Y:S01]  /*0fb0*/  @!P0 FSEL R17, R16, -1.875, !P1 ;  /* 0xbff0000010118808 */ /* 0x000fe20004800000 */
[----:B------:R-:W-:Y:S01]  /*0fc0*/  @!P0 IMAD.MOV.U32 R16, RZ, RZ, RZ ;  /* 0x000000ffff108224 */ /* 0x000fe200078e00ff */
[----:B------:R-:W-:-:S03]  /*0fd0*/  ISETP.GE.AND P1, PT, R25, R18, PT ;  /* 0x000000121900720c */ /* 0x000fc60003f26270 */
[----:B------:R-:W0:Y:S01]  /*0fe0*/  @!P0 F2I.F64.TRUNC R23, R16 ;  /* 0x0000001000178311 */ /* 0x000e22000030d100 */
[----:B------:R-:W-:-:S05]  /*0ff0*/  IADD3 R8, P3, PT, R25, R3, RZ ;  /* 0x0000000319087210 */ /* 0x000fca0007f7e0ff */
[----:B------:R-:W-:Y:S01]  /*1000*/  IMAD.X R9, R24, 0x1, R5, P3 ;  /* 0x0000000118097824 */ /* 0x000fe200018e0605 */
[----:B0-----:R0:W-:Y:S04]  /*1010*/  @!P0 STG.E desc[UR4][R14.64], R23 ;  /* 0x000000170e008986 */ /* 0x0011e8000c101904 */
[----:B------:R-:W2:Y:S04]  /*1020*/  @!P1 LDG.E.U8 R12, desc[UR4][R6.64] ;  /* 0x00000004060c9981 */ /* 0x000ea8000c1e1100 */
[----:B------:R-:W2:Y:S01]  /*1030*/  @!P1 LDG.E.U8 R13, desc[UR4][R8.64] ;  /* 0x00000004080d9981 */ /* 0x000ea2000c1e1100 */
[----:B------:R-:W-:Y:S01]  /*1040*/  @!P1 IMAD.MOV.U32 R16, RZ, RZ, 0x40000000 ;  /* 0x40000000ff109424 */ /* 0x000fe200078e00ff */
[----:B--2---:R-:W-:-:S04]  /*1050*/  @!P1 ISETP.NE.AND P0, PT, R12, R13, PT ;  /* 0x0000000d0c00920c */ /* 0x004fc80003f05270 */
[----:B------:R-:W-:Y:S01]  /*1060*/  @!P1 FSEL R17, R16, -1.875, !P0 ;  /* 0xbff0000010119808 */ /* 0x000fe20004000000 */
[----:B------:R-:W-:Y:S02]  /*1070*/  @!P1 IMAD.MOV.U32 R16, RZ, RZ, RZ ;  /* 0x000000ffff109224 */ /* 0x000fe400078e00ff */
[----:B------:R-:W-:-:S03]  /*1080*/  VIADD R13, R21, 0x100 ;  /* 0x00000100150d7836 */ /* 0x000fc60000000000 */
[----:B------:R-:W1:Y:S02]  /*1090*/  @!P1 F2I.F64.TRUNC R17, R16 ;  /* 0x0000001000119311 */ /* 0x000e64000030d100 */
[----:B------:R-:W-:Y:S01]  /*10a0*/  ISETP.GE.AND P0, PT, R13, R18, PT ;  /* 0x000000120d00720c */ /* 0x000fe20003f06270 */
[----:B------:R-:W-:-:S05]  /*10b0*/  IMAD.WIDE R12, R25, 0x4, R10 ;  /* 0x00000004190c7825 */ /* 0x000fca00078e020a */
[----:B-1----:R1:W-:Y:S07]  /*10c0*/  @!P1 STG.E desc[UR4][R12.64], R17 ;  /* 0x000000110c009986 */ /* 0x0023ee000c101904 */
[----:B0-----:R-:W2:Y:S04]  /*10d0*/  @!P0 LDG.E.U8 R14, desc[UR4][R6.64+0x80] ;  /* 0x00008004060e8981 */ /* 0x001ea8000c1e1100 */
[----:B------:R-:W2:Y:S01]  /*10e0*/  @!P0 LDG.E.U8 R15, desc[UR4][R8.64+0x80] ;  /* 0x00008004080f8981 */ /* 0x000ea2000c1e1100 */
[----:B------:R-:W-:Y:S01]  /*10f0*/  @!P0 IMAD.MOV.U32 R23, RZ, RZ, 0x40000000 ;  /* 0x40000000ff178424 */ /* 0x000fe200078e00ff */
[----:B--2---:R-:W-:Y:S01]  /*1100*/  @!P0 ISETP.NE.AND P1, PT, R14, R15, PT ;  /* 0x0000000f0e00820c */ /* 0x004fe20003f25270 */
[----:B------:R-:W-:-:S03]  /*1110*/  @!P0 IMAD.MOV.U32 R14, RZ, RZ, RZ ;  /* 0x000000ffff0e8224 */ /* 0x000fc600078e00ff */
[----:B------:R-:W-:Y:S01]  /*1120*/  @!P0 FSEL R15, R23, -1.875, !P1 ;  /* 0xbff00000170f8808 */ /* 0x000fe20004800000 */
[----:B------:R-:W-:-:S05]  /*1130*/  VIADD R23, R21, 0x180 ;  /* 0x0000018015177836 */ /* 0x000fca0000000000 */
[----:B------:R-:W0:Y:S01]  /*1140*/  @!P0 F2I.F64.TRUNC R15, R14 ;  /* 0x0000000e000f8311 */ /* 0x000e22000030d100 */
[----:B------:R-:W-:Y:S01]  /*1150*/  ISETP.GE.AND P1, PT, R23, R18, PT ;  /* 0x000000121700720c */ /* 0x000fe20003f26270 */
        /* <DEDUP_REMOVED lines=9> */
[----:B------:R-:W-:Y:S01]  /*11f0*/  ISETP.GE.AND P0, PT, R23, R18, PT ;  /* 0x000000121700720c */ /* 0x000fe20003f06270 */
        /* <DEDUP_REMOVED lines=23> */
[----:B------:R-:W-:Y:S02]  /*1370*/  @!P0 IMAD.MOV.U32 R23, RZ, RZ, 0x40000000 ;  /* 0x40000000ff178424 */ /* 0x000fe400078e00ff */
[----:B------:R-:W-:Y:S02]  /*1380*/  VIADD R21, R21, 0x380 ;  /* 0x0000038015157836 */ /* 0x000fe40000000000 */
[----:B------:R-:W-:Y:S01]  /*1390*/  VIADD R20, R20, 0x8 ;  /* 0x0000000814147836 */ /* 0x000fe20000000000 */
[----:B------:R-:W-:Y:S01]  /*13a0*/  BSSY.RECONVERGENT B0, `(.L_x_267) ;  /* 0x0000011000007945 */ /* 0x000fe20003800200 */
[----:B--2---:R-:W-:Y:S01]  /*13b0*/  @!P0 ISETP.NE.AND P1, PT, R14, R15, PT ;  /* 0x0000000f0e00820c */ /* 0x004fe20003f25270 */
[----:B------:R-:W-:-:S03]  /*13c0*/  @!P0 IMAD.MOV.U32 R14, RZ, RZ, RZ ;  /* 0x000000ffff0e8224 */ /* 0x000fc600078e00ff */
[----:B------:R-:W-:-:S06]  /*13d0*/  @!P0 FSEL R15, R23, -1.875, !P1 ;  /* 0xbff00000170f8808 */ /* 0x000fcc0004800000 */
[----:B------:R-:W0:Y:S02]  /*13e0*/  @!P0 F2I.F64.TRUNC R15, R14 ;  /* 0x0000000e000f8311 */ /* 0x000e24000030d100 */
[----:B0-----:R1:W-:Y:S01]  /*13f0*/  @!P0 STG.E desc[UR4][R12.64+0xa00], R15 ;  /* 0x000a000f0c008986 */ /* 0x0013e2000c101904 */
[----:B------:R-:W-:Y:S02]  /*1400*/  ISETP.GE.AND P0, PT, R21, R18, PT ;  /* 0x000000121500720c */ /* 0x000fe40003f06270 */
[----:B------:R-:W-:-:S11]  /*1410*/  ISETP.NE.AND P1, PT, R20, R19, PT ;  /* 0x000000131400720c */ /* 0x000fd60003f25270 */
[----:B-1----:R-:W-:Y:S05]  /*1420*/  @P0 BRA `(.L_x_268) ;  /* 0x0000000000200947 */ /* 0x002fea0003800000 */
        /* <DEDUP_REMOVED lines=8> */
.L_x_268:
[----:B------:R-:W-:Y:S05]  /*14b0*/  BSYNC.RECONVERGENT B0 ;  /* 0x0000000000007941 */ /* 0x000fea0003800200 */
.L_x_267:
[----:B------:R-:W-:Y:S05]  /*14c0*/  @P1 BRA `(.L_x_269) ;  /* 0xfffffff8007c1947 */ /* 0x000fea000383ffff */
.L_x_266:
[----:B------:R-:W-:-:S13]  /*14d0*/  ISETP.NE.AND P0, PT, R22, RZ, PT ;  /* 0x000000ff1600720c */ /* 0x000fda0003f05270 */
[----:B------:R-:W-:Y:S05]  /*14e0*/  @!P0 EXIT ;  /* 0x000000000000894d */ /* 0x000fea0003800000 */
[----:B------:R-:W1:Y:S01]  /*14f0*/  LDC R6, c[0x0][0x384] ;  /* 0x0000e100ff067b82 */ /* 0x000e620000000800 */
[----:B------:R-:W-:Y:S02]  /*1500*/  ISETP.GE.U32.AND P1, PT, R22, 0x4, PT ;  /* 0x000000041600780c */ /* 0x000fe40003f26070 */
[----:B-1----:R-:W-:-:S04]  /*1510*/  LOP3.LUT R16, R6, 0x3, RZ, 0xc0, !PT ;  /* 0x0000000306107812 */ /* 0x002fc800078ec0ff */
[----:B------:R-:W-:-:S07]  /*1520*/  ISETP.NE.AND P0, PT, R16, RZ, PT ;  /* 0x000000ff1000720c */ /* 0x000fce0003f05270 */
[----:B------:R-:W-:Y:S06]  /*1530*/  @!P1 BRA `(.L_x_270) ;  /* 0x0000000400049947 */ /* 0x000fec0003800000 */
[----:B------:R-:W-:-:S05]  /*1540*/  IMAD R7, R19, 0x80, R0 ;  /* 0x0000008013077824 */ /* 0x000fca00078e0200 */
[----:B------:R-:W-:-:S13]  /*1550*/  ISETP.GE.AND P2, PT, R7, R18, PT ;  /* 0x000000120700720c */ /* 0x000fda0003f46270 */
[----:B------:R-:W-:Y:S02]  /*1560*/  @!P2 SHF.R.S32.HI R8, RZ, 0x1f, R7 ;  /* 0x0000001fff08a819 */ /* 0x000fe40000011407 */
[C---:B------:R-:W-:Y:S02]  /*1570*/  @!P2 IADD3 R14, P3, PT, R7.reuse, R3, RZ ;  /* 0x00000003070ea210 */ /* 0x040fe40007f7e0ff */
[----:B0-----:R-:W-:-:S03]  /*1580*/  @!P2 IADD3 R12, P1, PT, R7, R2, RZ ;  /* 0x00000002070ca210 */ /* 0x001fc60007f3e0ff */
[C---:B------:R-:W-:Y:S02]  /*1590*/  @!P2 IMAD.X R15, R8.reuse, 0x1, R5, P3 ;  /* 0x00000001080fa824 */ /* 0x040fe400018e0605 */
[----:B------:R-:W-:-:S04]  /*15a0*/  @!P2 IMAD.X R13, R8, 0x1, R4, P1 ;  /* 0x00000001080da824 */ /* 0x000fc800008e0604 */
[----:B------:R-:W2:Y:S04]  /*15b0*/  @!P2 LDG.E.U8 R15, desc[UR4][R14.64] ;  /* 0x000000040e0fa981 */ /* 0x000ea8000c1e1100 */
[----:B------:R-:W2:Y:S01]  /*15c0*/  @!P2 LDG.E.U8 R12, desc[UR4][R12.64] ;  /* 0x000000040c0ca981 */ /* 0x000ea2000c1e1100 */
[----:B------:R-:W-:Y:S02]  /*15d0*/  VIADD R17, R7, 0x80 ;  /* 0x0000008007117836 */ /* 0x000fe40000000000 */
[----:B------:R-:W-:-:S03]  /*15e0*/  @!P2 IMAD.MOV.U32 R22, RZ, RZ, 0x40000000 ;  /* 0x40000000ff16a424 */ /* 0x000fc600078e00ff */
[----:B------:R-:W-:-:S13]  /*15f0*/  ISETP.GE.AND P1, PT, R17, R18, PT ;  /* 0x000000121100720c */ /* 0x000fda0003f26270 */
[----:B------:R-:W-:Y:S02]  /*1600*/  @!P1 SHF.R.S32.HI R20, RZ, 0x1f, R17 ;  /* 0x0000001fff149819 */ /* 0x000fe40000011411 */
[----:B--2---:R-:W-:-:S04]  /*1610*/  @!P2 ISETP.NE.AND P3, PT, R12, R15, PT ;  /* 0x0000000f0c00a20c */ /* 0x004fc80003f65270 */
[----:B------:R-:W-:Y:S01]  /*1620*/  @!P2 FSEL R23, R22, -1.875, !P3 ;  /* 0xbff000001617a808 */ /* 0x000fe20005800000 */
[----:B------:R-:W-:-:S04]  /*1630*/  @!P2 IMAD.MOV.U32 R22, RZ, RZ, RZ ;  /* 0x000000ffff16a224 */ /* 0x000fc800078e00ff */
[----:B------:R-:W0:Y:S01]  /*1640*/  @!P2 F2I.F64.TRUNC R25, R22 ;  /* 0x000000160019a311 */ /* 0x000e22000030d100 */
[C---:B------:R-:W-:Y:S02]  /*1650*/  @!P1 IADD3 R12, P4, PT, R17.reuse, R3, RZ ;  /* 0x00000003110c9210 */ /* 0x040fe40007f9e0ff */
[----:B------:R-:W-:Y:S01]  /*1660*/  @!P1 IADD3 R8, P3, PT, R17, R2, RZ ;  /* 0x0000000211089210 */ /* 0x000fe20007f7e0ff */
[----:B------:R-:W-:-:S04]  /*1670*/  @!P2 IMAD.WIDE R14, R7, 0x4, R10 ;  /* 0x00000004070ea825 */ /* 0x000fc800078e020a */
[C---:B------:R-:W-:Y:S02]  /*1680*/  @!P1 IMAD.X R13, R20.reuse, 0x1, R5, P4 ;  /* 0x00000001140d9824 */ /* 0x040fe400020e0605 */
[----:B------:R-:W-:Y:S01]  /*1690*/  @!P1 IMAD.X R9, R20, 0x1, R4, P3 ;  /* 0x0000000114099824 */ /* 0x000fe200018e0604 */
[----:B0-----:R0:W-:Y:S04]  /*16a0*/  @!P2 STG.E desc[UR4][R14.64], R25 ;  /* 0x000000190e00a986 */ /* 0x0011e8000c101904 */
[----:B------:R-:W2:Y:S04]  /*16b0*/  @!P1 LDG.E.U8 R8, desc[UR4][R8.64] ;  /* 0x0000000408089981 */ /* 0x000ea8000c1e1100 */
[----:B------:R-:W2:Y:S01]  /*16c0*/  @!P1 LDG.E.U8 R13, desc[UR4][R12.64] ;  /* 0x000000040c0d9981 */ /* 0x000ea2000c1e1100 */
[----:B------:R-:W-:-:S02]  /*16d0*/  VIADD R21, R7, 0x100 ;  /* 0x0000010007157836 */ /* 0x000fc40000000000 */
[----:B------:R-:W-:-:S03]  /*16e0*/  @!P1 IMAD.MOV.U32 R22, RZ, RZ, 0x40000000 ;  /* 0x40000000ff169424 */ /* 0x000fc600078e00ff */
[----:B------:R-:W-:-:S13]  /*16f0*/  ISETP.GE.AND P2, PT, R21, R18, PT ;  /* 0x000000121500720c */ /* 0x000fda0003f46270 */
[----:B------:R-:W-:Y:S02]  /*1700*/  @!P2 SHF.R.S32.HI R20, RZ, 0x1f, R21 ;  /* 0x0000001fff14a819 */ /* 0x000fe40000011415 */
[----:B--2---:R-:W-:-:S04]  /*1710*/  @!P1 ISETP.NE.AND P3, PT, R8, R13, PT ;  /* 0x0000000d0800920c */ /* 0x004fc80003f65270 */
[----:B------:R-:W-:Y:S01]  /*1720*/  @!P1 FSEL R23, R22, -1.875, !P3 ;  /* 0xbff0000016179808 */ /* 0x000fe20005800000 */
[----:B------:R-:W-:-:S04]  /*1730*/  @!P1 IMAD.MOV.U32 R22, RZ, RZ, RZ ;  /* 0x000000ffff169224 */ /* 0x000fc800078e00ff */
[----:B------:R-:W1:Y:S01]  /*1740*/  @!P1 F2I.F64.TRUNC R27, R22 ;  /* 0x00000016001b9311 */ /* 0x000e62000030d100 */
[C---:B------:R-:W-:Y:S02]  /*1750*/  @!P2 IADD3 R8, P4, PT, R21.reuse, R3, RZ ;  /* 0x000000031508a210 */ /* 0x040fe40007f9e0ff */
[----:B0-----:R-:W-:Y:S01]  /*1760*/  @!P2 IADD3 R14, P3, PT, R21, R2, RZ ;  /* 0x00000002150ea210 */ /* 0x001fe20007f7e0ff */
[----:B------:R-:W-:-:S04]  /*1770*/  @!P1 IMAD.WIDE R12, R17, 0x4, R10 ;  /* 0x00000004110c9825 */ /* 0x000fc800078e020a */
[C---:B------:R-:W-:Y:S02]  /*1780*/  @!P2 IMAD.X R9, R20.reuse, 0x1, R5, P4 ;  /* 0x000000011409a824 */ /* 0x040fe400020e0605 */
[----:B------:R-:W-:Y:S01]  /*1790*/  @!P2 IMAD.X R15, R20, 0x1, R4, P3 ;  /* 0x00000001140fa824 */ /* 0x000fe200018e0604 */
[----:B-1----:R0:W-:Y:S04]  /*17a0*/  @!P1 STG.E desc[UR4][R12.64], R27 ;  /* 0x0000001b0c009986 */ /* 0x0021e8000c101904 */
        /* <DEDUP_REMOVED lines=18> */
[----:B------:R-:W-:-:S02]  /*18d0*/  @!P1 IMAD.MOV.U32 R20, RZ, RZ, 0x40000000 ;  /* 0x40000000ff149424 */ /* 0x000fc400078e00ff */
[----:B------:R-:W-:Y:S02]  /*18e0*/  @!P1 IMAD.MOV.U32 R22, RZ, RZ, RZ ;  /* 0x000000ffff169224 */ /* 0x000fe400078e00ff */
[----:B------:R-:W-:Y:S01]  /*18f0*/  VIADD R19, R19, 0x4 ;  /* 0x0000000413137836 */ /* 0x000fe20000000000 */
[----:B--2---:R-:W-:-:S04]  /*1900*/  @!P1 ISETP.NE.AND P2, PT, R12, R15, PT ;  /* 0x0000000f0c00920c */ /* 0x004fc80003f45270 */
[----:B------:R-:W-:-:S06]  /*1910*/  @!P1 FSEL R23, R20, -1.875, !P2 ;  /* 0xbff0000014179808 */ /* 0x000fcc0005000000 */
[----:B------:R-:W0:Y:S01]  /*1920*/  @!P1 F2I.F64.TRUNC R23, R22 ;  /* 0x0000001600179311 */ /* 0x000e22000030d100 */
[----:B------:R-:W-:-:S05]  /*1930*/  @!P1 IMAD.WIDE R20, R7, 0x4, R10 ;  /* 0x0000000407149825 */ /* 0x000fca00078e020a */
[----:B0-----:R1:W-:Y:S02]  /*1940*/  @!P1 STG.E desc[UR4][R20.64], R23 ;  /* 0x0000001714009986 */ /* 0x0013e4000c101904 */
.L_x_270:
[----:B------:R-:W-:Y:S05]  /*1950*/  @!P0 EXIT ;  /* 0x000000000000894d */ /* 0x000fea0003800000 */
[----:B------:R-:W-:Y:S02]  /*1960*/  ISETP.NE.AND P1, PT, R16, 0x1, PT ;  /* 0x000000011000780c */ /* 0x000fe40003f25270 */
[----:B------:R-:W-:-:S04]  /*1970*/  LOP3.LUT R6, R6, 0x1, RZ, 0xc0, !PT ;  /* 0x0000000106067812 */ /* 0x000fc800078ec0ff */
[----:B------:R-:W-:-:S07]  /*1980*/  ISETP.NE.U32.AND P0, PT, R6, 0x1, PT ;  /* 0x000000010600780c */ /* 0x000fce0003f05070 */
[----:B------:R-:W-:Y:S06]  /*1990*/  @!P1 BRA `(.L_x_271) ;  /* 0x0000000000849947 */ /* 0x000fec0003800000 */
[----:B-1----:R-:W-:-:S05]  /*19a0*/  IMAD R23, R19, 0x80, R0 ;  /* 0x0000008013177824 */ /* 0x002fca00078e0200 */
[----:B------:R-:W-:-:S13]  /*19b0*/  ISETP.GE.AND P1, PT, R23, R18, PT ;  /* 0x000000121700720c */ /* 0x000fda0003f26270 */
[----:B------:R-:W-:Y:S02]  /*19c0*/  @!P1 SHF.R.S32.HI R8, RZ, 0x1f, R23 ;  /* 0x0000001fff089819 */ /* 0x000fe40000011417 */
[C---:B------:R-:W-:Y:S02]  /*19d0*/  @!P1 IADD3 R14, P3, PT, R23.reuse, R3, RZ ;  /* 0x00000003170e9210 */ /* 0x040fe40007f7e0ff */
[----:B------:R-:W-:-:S03]  /*19e0*/  @!P1 IADD3 R6, P2, PT, R23, R2, RZ ;  /* 0x0000000217069210 */ /* 0x000fc60007f5e0ff */
[C---:B0-----:R-:W-:Y:S02]  /*19f0*/  @!P1 IMAD.X R15, R8.reuse, 0x1, R5, P3 ;  /* 0x00000001080f9824 */ /* 0x041fe400018e0605 */
        /* <DEDUP_REMOVED lines=17> */
[----:B------:R-:W3:Y:S04]  /*1b10*/  @!P2 LDG.E.U8 R8, desc[UR4][R8.64] ;  /* 0x000000040808a981 */ /* 0x000ee8000c1e1100 */
[----:B------:R-:W3:Y:S01]  /*1b20*/  @!P2 LDG.E.U8 R7, desc[UR4][R6.64] ;  /* 0x000000040607a981 */ /* 0x000ee2000c1e1100 */
[----:B------:R-:W-:-:S02]  /*1b30*/  @!P2 IMAD.MOV.U32 R12, RZ, RZ, 0x40000000 ;  /* 0x40000000ff0ca424 */ /* 0x000fc400078e00ff */
[----:B------:R-:W-:Y:S02]  /*1b40*/  @!P2 IMAD.MOV.U32 R16, RZ, RZ, RZ ;  /* 0x000000ffff10a224 */ /* 0x000fe400078e00ff */
[----:B------:R-:W-:Y:S01]  /*1b50*/  VIADD R19, R19, 0x2 ;  /* 0x0000000213137836 */ /* 0x000fe20000000000 */
[----:B---3--:R-:W-:-:S04]  /*1b60*/  @!P2 ISETP.NE.AND P1, PT, R8, R7, PT ;  /* 0x000000070800a20c */ /* 0x008fc80003f25270 */
[----:B------:R-:W-:-:S06]  /*1b70*/  @!P2 FSEL R17, R12, -1.875, !P1 ;  /* 0xbff000000c11a808 */ /* 0x000fcc0004800000 */
[----:B------:R-:W0:Y:S01]  /*1b80*/  @!P2 F2I.F64.TRUNC R17, R16 ;  /* 0x000000100011a311 */ /* 0x000e22000030d100 */
[----:B------:R-:W-:-:S05]  /*1b90*/  @!P2 IMAD.WIDE R12, R13, 0x4, R10 ;  /* 0x000000040d0ca825 */ /* 0x000fca00078e020a */
[----:B0-----:R2:W-:Y:S02]  /*1ba0*/  @!P2 STG.E desc[UR4][R12.64], R17 ;  /* 0x000000110c00a986 */ /* 0x0015e4000c101904 */
.L_x_271:
[----:B------:R-:W-:Y:S05]  /*1bb0*/  @P0 EXIT ;  /* 0x000000000000094d */ /* 0x000fea0003800000 */
[----:B------:R-:W-:-:S05]  /*1bc0*/  IMAD R19, R19, 0x80, R0 ;  /* 0x0000008013137824 */ /* 0x000fca00078e0200 */
[----:B------:R-:W-:-:S13]  /*1bd0*/  ISETP.GE.AND P0, PT, R19, R18, PT ;  /* 0x000000121300720c */ /* 0x000fda0003f06270 */
[----:B------:R-:W-:Y:S05]  /*1be0*/  @P0 EXIT ;  /* 0x000000000000094d */ /* 0x000fea0003800000 */
        /* <DEDUP_REMOVED lines=15> */
.L_x_272:
        /* <DEDUP_REMOVED lines=10> */
.L_x_283:


//--------------------- .text._ZN3cub18CUB_300001_SM_10006detail11EmptyKernelIvEEvv --------------------------
	.section	.text._ZN3cub18CUB_300001_SM_10006detail11EmptyKernelIvEEvv,"ax",@progbits
	.align	128
        .global         _ZN3cub18CUB_300001_SM_10006detail11EmptyKernelIvEEvv
        .type           _ZN3cub18CUB_300001_SM_10006detail11EmptyKernelIvEEvv,@function
        .size           _ZN3cub18CUB_300001_SM_10006detail11EmptyKernelIvEEvv,(.L_x_284 - _ZN3cub18CUB_300001_SM_10006detail11EmptyKernelIvEEvv)
        .other          _ZN3cub18CUB_300001_SM_10006detail11EmptyKernelIvEEvv,@"STO_CUDA_ENTRY STV_DEFAULT"
_ZN3cub18CUB_300001_SM_10006detail11EmptyKernelIvEEvv:
.text._ZN3cub18CUB_300001_SM_10006detail11EmptyKernelIvEEvv:
[----:B------:R-:W-:Y:S01]  /*0000*/  LDC R1, c[0x0][0x37c] ;  /* 0x0000df00ff017b82 */ /* 0x000fe20000000800 */
[----:B------:R-:W-:Y:S05]  /*0010*/  EXIT ;  /* 0x000000000000794d */ /* 0x000fea0003800000 */
.L_x_273:
        /* <DEDUP_REMOVED lines=14> */
.L_x_284:


//--------------------- .nv.shared._ZN3cub18CUB_300001_SM_10006detail6reduce28DeviceReduceSingleTileKernelINS2_10policy_hubIiyN4cuda3std3__44plusIiEEE10Policy1000EPiSC_iS9_iiNS7_10__identityEEEvT0_T1_T2_T3_T4_T6_ --------------------------
	.section	.nv.shared._ZN3cub18CUB_300001_SM_10006detail6reduce28DeviceReduceSingleTileKernelINS2_10policy_hubIiyN4cuda3std3__44plusIiEEE10Policy1000EPiSC_iS9_iiNS7_10__identityEEEvT0_T1_T2_T3_T4_T6_,"aw",@nobits
	.sectionflags	@""
	.align	4
.nv.shared._ZN3cub18CUB_300001_SM_10006detail6reduce28DeviceReduceSingleTileKernelINS2_10policy_hubIiyN4cuda3std3__44plusIiEEE10Policy1000EPiSC_iS9_iiNS7_10__identityEEEvT0_T1_T2_T3_T4_T6_:
	.zero		1068


//--------------------- .nv.shared.reserved.0     --------------------------
	.section	.nv.shared.reserved.0,"aw",@nobits
	.weak		__nv_reservedSMEM_offset_0_alias
	.size		__nv_reservedSMEM_offset_0_alias, 0, 64
	.other		__nv_reservedSMEM_offset_0_alias,@"STO_CUDA_RESERVED_SHARED STV_DEFAULT"
__nv_reservedSMEM_offset_0_alias:
	.zero		0
	.zero		64


//--------------------- .nv.global                --------------------------
	.section	.nv.global,"aw",@nobits
.nv.global:
	.type		_ZN30_INTERNAL_d8498670_4_k_cu_main6thrust24THRUST_300001_SM_1000_NS3seqE,@object
	.size		_ZN30_INTERNAL_d8498670_4_k_cu_main6thrust24THRUST_300001_SM_1000_NS3seqE,(_ZN30_INTERNAL_d8498670_4_k_cu_main4cuda3std3__48in_placeE - _ZN30_INTERNAL_d8498670_4_k_cu_main6thrust24THRUST_300001_SM_1000_NS3seqE)
_ZN30_INTERNAL_d8498670_4_k_cu_main6thrust24THRUST_300001_SM_1000_NS3seqE:
	.zero		1
	.type		_ZN30_INTERNAL_d8498670_4_k_cu_main4cuda3std3__48in_placeE,@object
	.size		_ZN30_INTERNAL_d8498670_4_k_cu_main4cuda3std3__48in_placeE,(_ZN30_INTERNAL_d8498670_4_k_cu_main4cuda3std6ranges3__45__cpo4sizeE - _ZN30_INTERNAL_d8498670_4_k_cu_main4cuda3std3__48in_placeE)
_ZN30_INTERNAL_d8498670_4_k_cu_main4cuda3std3__48in_placeE:
	.zero		1
	.type		_ZN30_INTERNAL_d8498670_4_k_cu_main4cuda3std6ranges3__45__cpo4sizeE,@object
	.size		_ZN30_INTERNAL_d8498670_4_k_cu_main4cuda3std6ranges3__45__cpo4sizeE,(_ZN30_INTERNAL_d8498670_4_k_cu_main6thrust24THRUST_300001_SM_1000_NS12placeholders2_3E - _ZN30_INTERNAL_d8498670_4_k_cu_main4cuda3std6ranges3__45__cpo4sizeE)
_ZN30_INTERNAL_d8498670_4_k_cu_main4cuda3std6ranges3__45__cpo4sizeE:
	.zero		1
	.type		_ZN30_INTERNAL_d8498670_4_k_cu_main6thrust24THRUST_300001_SM_1000_NS12placeholders2_3E,@object
	.size		_ZN30_INTERNAL_d8498670_4_k_cu_main6thrust24THRUST_300001_SM_1000_NS12placeholders2_3E,(_ZN30_INTERNAL_d8498670_4_k_cu_main4cuda3std3__45__cpo6cbeginE - _ZN30_INTERNAL_d8498670_4_k_cu_main6thrust24THRUST_300001_SM_1000_NS12placeholders2_3E)
_ZN30_INTERNAL_d8498670_4_k_cu_main6thrust24THRUST_300001_SM_1000_NS12placeholders2_3E:
	.zero		1
	.type		_ZN30_INTERNAL_d8498670_4_k_cu_main4cuda3std3__45__cpo6cbeginE,@object
	.size		_ZN30_INTERNAL_d8498670_4_k_cu_main4cuda3std3__45__cpo6cbeginE,(_ZN30_INTERNAL_d8498670_4_k_cu_main4cuda3std6ranges3__45__cpo6cbeginE - _ZN30_INTERNAL_d8498670_4_k_cu_main4cuda3std3__45__cpo6cbeginE)
_ZN30_INTERNAL_d8498670_4_k_cu_main4cuda3std3__45__cpo6cbeginE:
	.zero		1
	.type		_ZN30_INTERNAL_d8498670_4_k_cu_main4cuda3std6ranges3__45__cpo6cbeginE,@object
	.size		_ZN30_INTERNAL_d8498670_4_k_cu_main4cuda3std6ranges3__45__cpo6cbeginE,(_ZN30_INTERNAL_d8498670_4_k_cu_main6thrust24THRUST_300001_SM_1000_NS12placeholders2_7E - _ZN30_INTERNAL_d8498670_4_k_cu_main4cuda3std6ranges3__45__cpo6cbeginE)
_ZN30_INTERNAL_d8498670_4_k_cu_main4cuda3std6ranges3__45__cpo6cbeginE:
	.zero		1
	.type		_ZN30_INTERNAL_d8498670_4_k_cu_main6thrust24THRUST_300001_SM_1000_NS12placeholders2_7E,@object
	.size		_ZN30_INTERNAL_d8498670_4_k_cu_main6thrust24THRUST_300001_SM_1000_NS12placeholders2_7E,(_ZN30_INTERNAL_d8498670_4_k_cu_main4cuda3std3__45__cpo7crbeginE - _ZN30_INTERNAL_d8498670_4_k_cu_main6thrust24THRUST_300001_SM_1000_NS12placeholders2_7E)
_ZN30_INTERNAL_d8498670_4_k_cu_main6thrust24THRUST_300001_SM_1000_NS12placeholders2_7E:
	.zero		1
	.type		_ZN30_INTERNAL_d8498670_4_k_cu_main4cuda3std3__45__cpo7crbeginE,@object
	.size		_ZN30_INTERNAL_d8498670_4_k_cu_main4cuda3std3__45__cpo7crbeginE,(_ZN30_INTERNAL_d8498670_4_k_cu_main4cuda3std6ranges3__45__cpo4nextE - _ZN30_INTERNAL_d8498670_4_k_cu_main4cuda3std3__45__cpo7crbeginE)
_ZN30_INTERNAL_d8498670_4_k_cu_main4cuda3std3__45__cpo7crbeginE:
	.zero		1
	.type		_ZN30_INTERNAL_d8498670_4_k_cu_main4cuda3std6ranges3__45__cpo4nextE,@object
	.size		_ZN30_INTERNAL_d8498670_4_k_cu_main4cuda3std6ranges3__45__cpo4nextE,(_ZN30_INTERNAL_d8498670_4_k_cu_main4cuda3std6ranges3__45__cpo4swapE - _ZN30_INTERNAL_d8498670_4_k_cu_main4cuda3std6ranges3__45__cpo4nextE)
_ZN30_INTERNAL_d8498670_4_k_cu_main4cuda3std6ranges3__45__cpo4nextE:
	.zero		1
	.type		_ZN30_INTERNAL_d8498670_4_k_cu_main4cuda3std6ranges3__45__cpo4swapE,@object
	.size		_ZN30_INTERNAL_d8498670_4_k_cu_main4cuda3std6ranges3__45__cpo4swapE,(_ZN30_INTERNAL_d8498670_4_k_cu_main6thrust24THRUST_300001_SM_1000_NS8cuda_cub10par_nosyncE - _ZN30_INTERNAL_d8498670_4_k_cu_main4cuda3std6ranges3__45__cpo4swapE)
_ZN30_INTERNAL_d8498670_4_k_cu_main4cuda3std6ranges3__45__cpo4swapE:
	.zero		1
	.type		_ZN30_INTERNAL_d8498670_4_k_cu_main6thrust24THRUST_300001_SM_1000_NS8cuda_cub10par_nosyncE,@object
	.size		_ZN30_INTERNAL_d8498670_4_k_cu_main6thrust24THRUST_300001_SM_1000_NS8cuda_cub10par_nosyncE,(_ZN30_INTERNAL_d8498670_4_k_cu_main6thrust24THRUST_300001_SM_1000_NS12placeholders2_9E - _ZN30_INTERNAL_d8498670_4_k_cu_main6thrust24THRUST_300001_SM_1000_NS8cuda_cub10par_nosyncE)
_ZN30_INTERNAL_d8498670_4_k_cu_main6thrust24THRUST_300001_SM_1000_NS8cuda_cub10par_nosyncE:
	.zero		1
	.type		_ZN30_INTERNAL_d8498670_4_k_cu_main6thrust24THRUST_300001_SM_1000_NS12placeholders2_9E,@object
	.size		_ZN30_INTERNAL_d8498670_4_k_cu_main6thrust24THRUST_300001_SM_1000_NS12placeholders2_9E,(_ZN30_INTERNAL_d8498670_4_k_cu_main4cuda3std3__432_GLOBAL__N__d8498670_4_k_cu_main6ignoreE - _ZN30_INTERNAL_d8498670_4_k_cu_main6thrust24THRUST_300001_SM_1000_NS12placeholders2_9E)
_ZN30_INTERNAL_d8498670_4_k_cu_main6thrust24THRUST_300001_SM_1000_NS12placeholders2_9E:
	.zero		1
	.type		_ZN30_INTERNAL_d8498670_4_k_cu_main4cuda3std3__432_GLOBAL__N__d8498670_4_k_cu_main6ignoreE,@object
	.size		_ZN30_INTERNAL_d8498670_4_k_cu_main4cuda3std3__432_GLOBAL__N__d8498670_4_k_cu_main6ignoreE,(_ZN30_INTERNAL_d8498670_4_k_cu_main4cuda3std6ranges3__45__cpo4dataE - _ZN30_INTERNAL_d8498670_4_k_cu_main4cuda3std3__432_GLOBAL__N__d8498670_4_k_cu_main6ignoreE)
_ZN30_INTERNAL_d8498670_4_k_cu_main4cuda3std3__432_GLOBAL__N__d8498670_4_k_cu_main6ignoreE:
	.zero		1
	.type		_ZN30_INTERNAL_d8498670_4_k_cu_main4cuda3std6ranges3__45__cpo4dataE,@object
	.size		_ZN30_INTERNAL_d8498670_4_k_cu_main4cuda3std6ranges3__45__cpo4dataE,(_ZN30_INTERNAL_d8498670_4_k_cu_main6thrust24THRUST_300001_SM_1000_NS12placeholders2_1E - _ZN30_INTERNAL_d8498670_4_k_cu_main4cuda3std6ranges3__45__cpo4dataE)
_ZN30_INTERNAL_d8498670_4_k_cu_main4cuda3std6ranges3__45__cpo4dataE:
	.zero		1
	.type		_ZN30_INTERNAL_d8498670_4_k_cu_main6thrust24THRUST_300001_SM_1000_NS12placeholders2_1E,@object
	.size		_ZN30_INTERNAL_d8498670_4_k_cu_main6thrust24THRUST_300001_SM_1000_NS12placeholders2_1E,(_ZN30_INTERNAL_d8498670_4_k_cu_main4cuda3std3__45__cpo5beginE - _ZN30_INTERNAL_d8498670_4_k_cu_main6thrust24THRUST_300001_SM_1000_NS12placeholders2_1E)
_ZN30_INTERNAL_d8498670_4_k_cu_main6thrust24THRUST_300001_SM_1000_NS12placeholders2_1E:
	.zero		1
	.type		_ZN30_INTERNAL_d8498670_4_k_cu_main4cuda3std3__45__cpo5beginE,@object
	.size		_ZN30_INTERNAL_d8498670_4_k_cu_main4cuda3std3__45__cpo5beginE,(_ZN30_INTERNAL_d8498670_4_k_cu_main4cuda3std6ranges3__45__cpo5beginE - _ZN30_INTERNAL_d8498670_4_k_cu_main4cuda3std3__45__cpo5beginE)
_ZN30_INTERNAL_d8498670_4_k_cu_main4cuda3std3__45__cpo5beginE:
	.zero		1
	.type		_ZN30_INTERNAL_d8498670_4_k_cu_main4cuda3std6ranges3__45__cpo5beginE,@object
	.size		_ZN30_INTERNAL_d8498670_4_k_cu_main4cuda3std6ranges3__45__cpo5beginE,(_ZN30_INTERNAL_d8498670_4_k_cu_main6thrust24THRUST_300001_SM_1000_NS12placeholders2_5E - _ZN30_INTERNAL_d8498670_4_k_cu_main4cuda3std6ranges3__45__cpo5beginE)
_ZN30_INTERNAL_d8498670_4_k_cu_main4cuda3std6ranges3__45__cpo5beginE:
	.zero		1
	.type		_ZN30_INTERNAL_d8498670_4_k_cu_main6thrust24THRUST_300001_SM_1000_NS12placeholders2_5E,@object
	.size		_ZN30_INTERNAL_d8498670_4_k_cu_main6thrust24THRUST_300001_SM_1000_NS12placeholders2_5E,(_ZN30_INTERNAL_d8498670_4_k_cu_main4cuda3std3__45__cpo6rbeginE - _ZN30_INTERNAL_d8498670_4_k_cu_main6thrust24THRUST_300001_SM_1000_NS12placeholders2_5E)
_ZN30_INTERNAL_d8498670_4_k_cu_main6thrust24THRUST_300001_SM_1000_NS12placeholders2_5E:
	.zero		1
	.type		_ZN30_INTERNAL_d8498670_4_k_cu_main4cuda3std3__45__cpo6rbeginE,@object
	.size		_ZN30_INTERNAL_d8498670_4_k_cu_main4cuda3std3__45__cpo6rbeginE,(_ZN30_INTERNAL_d8498670_4_k_cu_main4cuda3std6ranges3__45__cpo7advanceE - _ZN30_INTERNAL_d8498670_4_k_cu_main4cuda3std3__45__cpo6rbeginE)
_ZN30_INTERNAL_d8498670_4_k_cu_main4cuda3std3__45__cpo6rbeginE:
	.zero		1
	.type		_ZN30_INTERNAL_d8498670_4_k_cu_main4cuda3std6ranges3__45__cpo7advanceE,@object
	.size		_ZN30_INTERNAL_d8498670_4_k_cu_main4cuda3std6ranges3__45__cpo7advanceE,(_ZN30_INTERNAL_d8498670_4_k_cu_main4cuda3std3__47nulloptE - _ZN30_INTERNAL_d8498670_4_k_cu_main4cuda3std6ranges3__45__cpo7advanceE)
_ZN30_INTERNAL_d8498670_4_k_cu_main4cuda3std6ranges3__45__cpo7advanceE:
	.zero		1
	.type		_ZN30_INTERNAL_d8498670_4_k_cu_main4cuda3std3__47nulloptE,@object
	.size		_ZN30_INTERNAL_d8498670_4_k_cu_main4cuda3std3__47nulloptE,(_ZN30_INTERNAL_d8498670_4_k_cu_main4cuda3std6ranges3__45__cpo8distanceE - _ZN30_INTERNAL_d8498670_4_k_cu_main4cuda3std3__47nulloptE)
_ZN30_INTERNAL_d8498670_4_k_cu_main4cuda3std3__47nulloptE:
	.zero		1
	.type		_ZN30_INTERNAL_d8498670_4_k_cu_main4cuda3std6ranges3__45__cpo8distanceE,@object
	.size		_ZN30_INTERNAL_d8498670_4_k_cu_main4cuda3std6ranges3__45__cpo8distanceE,(_ZN30_INTERNAL_d8498670_4_k_cu_main6thrust24THRUST_300001_SM_1000_NS12placeholders3_10E - _ZN30_INTERNAL_d8498670_4_k_cu_main4cuda3std6ranges3__45__cpo8distanceE)
_ZN30_INTERNAL_d8498670_4_k_cu_main4cuda3std6ranges3__45__cpo8distanceE:
	.zero		1
	.type		_ZN30_INTERNAL_d8498670_4_k_cu_main6thrust24THRUST_300001_SM_1000_NS12placeholders3_10E,@object
	.size		_ZN30_INTERNAL_d8498670_4_k_cu_main6thrust24THRUST_300001_SM_1000_NS12placeholders3_10E,(_ZN30_INTERNAL_d8498670_4_k_cu_main4cuda3std3__419piecewise_constructE - _ZN30_INTERNAL_d8498670_4_k_cu_main6thrust24THRUST_300001_SM_1000_NS12placeholders3_10E)
_ZN30_INTERNAL_d8498670_4_k_cu_main6thrust24THRUST_300001_SM_1000_NS12placeholders3_10E:
	.zero		1
	.type		_ZN30_INTERNAL_d8498670_4_k_cu_main4cuda3std3__419piecewise_constructE,@object
	.size		_ZN30_INTERNAL_d8498670_4_k_cu_main4cuda3std3__419piecewise_constructE,(_ZN30_INTERNAL_d8498670_4_k_cu_main4cuda3std6ranges3__45__cpo5cdataE - _ZN30_INTERNAL_d8498670_4_k_cu_main4cuda3std3__419piecewise_constructE)
_ZN30_INTERNAL_d8498670_4_k_cu_main4cuda3std3__419piecewise_constructE:
	.zero		1
	.type		_ZN30_INTERNAL_d8498670_4_k_cu_main4cuda3std6ranges3__45__cpo5cdataE,@object
	.size		_ZN30_INTERNAL_d8498670_4_k_cu_main4cuda3std6ranges3__45__cpo5cdataE,(_ZN30_INTERNAL_d8498670_4_k_cu_main6thrust24THRUST_300001_SM_1000_NS12placeholders2_2E - _ZN30_INTERNAL_d8498670_4_k_cu_main4cuda3std6ranges3__45__cpo5cdataE)
_ZN30_INTERNAL_d8498670_4_k_cu_main4cuda3std6ranges3__45__cpo5cdataE:
	.zero		1
	.type		_ZN30_INTERNAL_d8498670_4_k_cu_main6thrust24THRUST_300001_SM_1000_NS12placeholders2_2E,@object
	.size		_ZN30_INTERNAL_d8498670_4_k_cu_main6thrust24THRUST_300001_SM_1000_NS12placeholders2_2E,(_ZN30_INTERNAL_d8498670_4_k_cu_main4cuda3std3__45__cpo3endE - _ZN30_INTERNAL_d8498670_4_k_cu_main6thrust24THRUST_300001_SM_1000_NS12placeholders2_2E)
_ZN30_INTERNAL_d8498670_4_k_cu_main6thrust24THRUST_300001_SM_1000_NS12placeholders2_2E:
	.zero		1
	.type		_ZN30_INTERNAL_d8498670_4_k_cu_main4cuda3std3__45__cpo3endE,@object
	.size		_ZN30_INTERNAL_d8498670_4_k_cu_main4cuda3std3__45__cpo3endE,(_ZN30_INTERNAL_d8498670_4_k_cu_main4cuda3std6ranges3__45__cpo3endE - _ZN30_INTERNAL_d8498670_4_k_cu_main4cuda3std3__45__cpo3endE)
_ZN30_INTERNAL_d8498670_4_k_cu_main4cuda3std3__45__cpo3endE:
	.zero		1
	.type		_ZN30_INTERNAL_d8498670_4_k_cu_main4cuda3std6ranges3__45__cpo3endE,@object
	.size		_ZN30_INTERNAL_d8498670_4_k_cu_main4cuda3std6ranges3__45__cpo3endE,(_ZN30_INTERNAL_d8498670_4_k_cu_main6thrust24THRUST_300001_SM_1000_NS12placeholders2_6E - _ZN30_INTERNAL_d8498670_4_k_cu_main4cuda3std6ranges3__45__cpo3endE)
_ZN30_INTERNAL_d8498670_4_k_cu_main4cuda3std6ranges3__45__cpo3endE:
	.zero		1
	.type		_ZN30_INTERNAL_d8498670_4_k_cu_main6thrust24THRUST_300001_SM_1000_NS12placeholders2_6E,@object
	.size		_ZN30_INTERNAL_d8498670_4_k_cu_main6thrust24THRUST_300001_SM_1000_NS12placeholders2_6E,(_ZN30_INTERNAL_d8498670_4_k_cu_main4cuda3std3__45__cpo4rendE - _ZN30_INTERNAL_d8498670_4_k_cu_main6thrust24THRUST_300001_SM_1000_NS12placeholders2_6E)
_ZN30_INTERNAL_d8498670_4_k_cu_main6thrust24THRUST_300001_SM_1000_NS12placeholders2_6E:
	.zero		1
	.type		_ZN30_INTERNAL_d8498670_4_k_cu_main4cuda3std3__45__cpo4rendE,@object
	.size		_ZN30_INTERNAL_d8498670_4_k_cu_main4cuda3std3__45__cpo4rendE,(_ZN30_INTERNAL_d8498670_4_k_cu_main4cuda3std6ranges3__45__cpo9iter_swapE - _ZN30_INTERNAL_d8498670_4_k_cu_main4cuda3std3__45__cpo4rendE)
_ZN30_INTERNAL_d8498670_4_k_cu_main4cuda3std3__45__cpo4rendE:
	.zero		1
	.type		_ZN30_INTERNAL_d8498670_4_k_cu_main4cuda3std6ranges3__45__cpo9iter_swapE,@object
	.size		_ZN30_INTERNAL_d8498670_4_k_cu_main4cuda3std6ranges3__45__cpo9iter_swapE,(_ZN30_INTERNAL_d8498670_4_k_cu_main4cuda3std3__48unexpectE - _ZN30_INTERNAL_d8498670_4_k_cu_main4cuda3std6ranges3__45__cpo9iter_swapE)
_ZN30_INTERNAL_d8498670_4_k_cu_main4cuda3std6ranges3__45__cpo9iter_swapE:
	.zero		1
	.type		_ZN30_INTERNAL_d8498670_4_k_cu_main4cuda3std3__48unexpectE,@object
	.size		_ZN30_INTERNAL_d8498670_4_k_cu_main4cuda3std3__48unexpectE,(_ZN30_INTERNAL_d8498670_4_k_cu_main6thrust24THRUST_300001_SM_1000_NS8cuda_cub3parE - _ZN30_INTERNAL_d8498670_4_k_cu_main4cuda3std3__48unexpectE)
_ZN30_INTERNAL_d8498670_4_k_cu_main4cuda3std3__48unexpectE:
	.zero		1
	.type		_ZN30_INTERNAL_d8498670_4_k_cu_main6thrust24THRUST_300001_SM_1000_NS8cuda_cub3parE,@object
	.size		_ZN30_INTERNAL_d8498670_4_k_cu_main6thrust24THRUST_300001_SM_1000_NS8cuda_cub3parE,(_ZN30_INTERNAL_d8498670_4_k_cu_main6thrust24THRUST_300001_SM_1000_NS12placeholders2_4E - _ZN30_INTERNAL_d8498670_4_k_cu_main6thrust24THRUST_300001_SM_1000_NS8cuda_cub3parE)
_ZN30_INTERNAL_d8498670_4_k_cu_main6thrust24THRUST_300001_SM_1000_NS8cuda_cub3parE:
	.zero		1
	.type		_ZN30_INTERNAL_d8498670_4_k_cu_main6thrust24THRUST_300001_SM_1000_NS12placeholders2_4E,@object
	.size		_ZN30_INTERNAL_d8498670_4_k_cu_main6thrust24THRUST_300001_SM_1000_NS12placeholders2_4E,(_ZN30_INTERNAL_d8498670_4_k_cu_main4cuda3std3__45__cpo4cendE - _ZN30_INTERNAL_d8498670_4_k_cu_main6thrust24THRUST_300001_SM_1000_NS12placeholders2_4E)
_ZN30_INTERNAL_d8498670_4_k_cu_main6thrust24THRUST_300001_SM_1000_NS12placeholders2_4E:
	.zero		1
	.type		_ZN30_INTERNAL_d8498670_4_k_cu_main4cuda3std3__45__cpo4cendE,@object
	.size		_ZN30_INTERNAL_d8498670_4_k_cu_main4cuda3std3__45__cpo4cendE,(_ZN30_INTERNAL_d8498670_4_k_cu_main4cuda3std6ranges3__45__cpo4cendE - _ZN30_INTERNAL_d8498670_4_k_cu_main4cuda3std3__45__cpo4cendE)
_ZN30_INTERNAL_d8498670_4_k_cu_main4cuda3std3__45__cpo4cendE:
	.zero		1
	.type		_ZN30_INTERNAL_d8498670_4_k_cu_main4cuda3std6ranges3__45__cpo4cendE,@object
	.size		_ZN30_INTERNAL_d8498670_4_k_cu_main4cuda3std6ranges3__45__cpo4cendE,(_ZN30_INTERNAL_d8498670_4_k_cu_main4cuda3std3__420unreachable_sentinelE - _ZN30_INTERNAL_d8498670_4_k_cu_main4cuda3std6ranges3__45__cpo4cendE)
_ZN30_INTERNAL_d8498670_4_k_cu_main4cuda3std6ranges3__45__cpo4cendE:
	.zero		1
	.type		_ZN30_INTERNAL_d8498670_4_k_cu_main4cuda3std3__420unreachable_sentinelE,@object
	.size		_ZN30_INTERNAL_d8498670_4_k_cu_main4cuda3std3__420unreachable_sentinelE,(_ZN30_INTERNAL_d8498670_4_k_cu_main4cuda3std6ranges3__45__cpo5ssizeE - _ZN30_INTERNAL_d8498670_4_k_cu_main4cuda3std3__420unreachable_sentinelE)
_ZN30_INTERNAL_d8498670_4_k_cu_main4cuda3std3__420unreachable_sentinelE:
	.zero		1
	.type		_ZN30_INTERNAL_d8498670_4_k_cu_main4cuda3std6ranges3__45__cpo5ssizeE,@object
	.size		_ZN30_INTERNAL_d8498670_4_k_cu_main4cuda3std6ranges3__45__cpo5ssizeE,(_ZN30_INTERNAL_d8498670_4_k_cu_main6thrust24THRUST_300001_SM_1000_NS12placeholders2_8E - _ZN30_INTERNAL_d8498670_4_k_cu_main4cuda3std6ranges3__45__cpo5ssizeE)
_ZN30_INTERNAL_d8498670_4_k_cu_main4cuda3std6ranges3__45__cpo5ssizeE:
	.zero		1
	.type		_ZN30_INTERNAL_d8498670_4_k_cu_main6thrust24THRUST_300001_SM_1000_NS12placeholders2_8E,@object
	.size		_ZN30_INTERNAL_d8498670_4_k_cu_main6thrust24THRUST_300001_SM_1000_NS12placeholders2_8E,(_ZN30_INTERNAL_d8498670_4_k_cu_main4cuda3std3__45__cpo5crendE - _ZN30_INTERNAL_d8498670_4_k_cu_main6thrust24THRUST_300001_SM_1000_NS12placeholders2_8E)
_ZN30_INTERNAL_d8498670_4_k_cu_main6thrust24THRUST_300001_SM_1000_NS12placeholders2_8E:
	.zero		1
	.type		_ZN30_INTERNAL_d8498670_4_k_cu_main4cuda3std3__45__cpo5crendE,@object
	.size		_ZN30_INTERNAL_d8498670_4_k_cu_main4cuda3std3__45__cpo5crendE,(_ZN30_INTERNAL_d8498670_4_k_cu_main4cuda3std6ranges3__45__cpo4prevE - _ZN30_INTERNAL_d8498670_4_k_cu_main4cuda3std3__45__cpo5crendE)
_ZN30_INTERNAL_d8498670_4_k_cu_main4cuda3std3__45__cpo5crendE:
	.zero		1
	.type		_ZN30_INTERNAL_d8498670_4_k_cu_main4cuda3std6ranges3__45__cpo4prevE,@object
	.size		_ZN30_INTERNAL_d8498670_4_k_cu_main4cuda3std6ranges3__45__cpo4prevE,(_ZN30_INTERNAL_d8498670_4_k_cu_main4cuda3std6ranges3__45__cpo9iter_moveE - _ZN30_INTERNAL_d8498670_4_k_cu_main4cuda3std6ranges3__45__cpo4prevE)
_ZN30_INTERNAL_d8498670_4_k_cu_main4cuda3std6ranges3__45__cpo4prevE:
	.zero		1
	.type		_ZN30_INTERNAL_d8498670_4_k_cu_main4cuda3std6ranges3__45__cpo9iter_moveE,@object
	.size		_ZN30_INTERNAL_d8498670_4_k_cu_main4cuda3std6ranges3__45__cpo9iter_moveE,(_ZN30_INTERNAL_d8498670_4_k_cu_main6thrust24THRUST_300001_SM_1000_NS6system6detail10sequential3seqE - _ZN30_INTERNAL_d8498670_4_k_cu_main4cuda3std6ranges3__45__cpo9iter_moveE)
_ZN30_INTERNAL_d8498670_4_k_cu_main4cuda3std6ranges3__45__cpo9iter_moveE:
	.zero		1
	.type		_ZN30_INTERNAL_d8498670_4_k_cu_main6thrust24THRUST_300001_SM_1000_NS6system6detail10sequential3seqE,@object
	.size		_ZN30_INTERNAL_d8498670_4_k_cu_main6thrust24THRUST_300001_SM_1000_NS6system6detail10sequential3seqE,(.L_31 - _ZN30_INTERNAL_d8498670_4_k_cu_main6thrust24THRUST_300001_SM_1000_NS6system6detail10sequential3seqE)
_ZN30_INTERNAL_d8498670_4_k_cu_main6thrust24THRUST_300001_SM_1000_NS6system6detail10sequential3seqE:
	.zero		1
.L_31:


//--------------------- .nv.shared._ZN3cub18CUB_300001_SM_10006detail6reduce18DeviceReduceKernelINS2_10policy_hubIiyN4cuda3std3__44plusIiEEE10Policy1000EN6thrust24THRUST_300001_SM_1000_NS6detail15normal_iteratorINSD_10device_ptrIiEEEEyS9_iNS7_10__identityEEEvT0_PT3_T1_NS0_13GridEvenShareISN_EET2_T4_ --------------------------
	.section	.nv.shared._ZN3cub18CUB_300001_SM_10006detail6reduce18DeviceReduceKernelINS2_10policy_hubIiyN4cuda3std3__44plusIiEEE10Policy1000EN6thrust24THRUST_300001_SM_1000_NS6detail15normal_iteratorINSD_10device_ptrIiEEEEyS9_iNS7_10__identityEEEvT0_PT3_T1_NS0_13GridEvenShareISN_EET2_T4_,"aw",@nobits
	.sectionflags	@""
	.align	4
.nv.shared._ZN3cub18CUB_300001_SM_10006detail6reduce18DeviceReduceKernelINS2_10policy_hubIiyN4cuda3std3__44plusIiEEE10Policy1000EN6thrust24THRUST_300001_SM_1000_NS6detail15normal_iteratorINSD_10device_ptrIiEEEEyS9_iNS7_10__identityEEEvT0_PT3_T1_NS0_13GridEvenShareISN_EET2_T4_:
	.zero		1068


//--------------------- .nv.shared._ZN3cub18CUB_300001_SM_10006detail6reduce28DeviceReduceSingleTileKernelINS2_10policy_hubIiyN4cuda3std3__44plusIiEEE10Policy1000EN6thrust24THRUST_300001_SM_1000_NS6detail15normal_iteratorINSD_10device_ptrIiEEEEPiyS9_iiNS7_10__identityEEEvT0_T1_T2_T3_T4_T6_ --------------------------
	.section	.nv.shared._ZN3cub18CUB_300001_SM_10006detail6reduce28DeviceReduceSingleTileKernelINS2_10policy_hubIiyN4cuda3std3__44plusIiEEE10Policy1000EN6thrust24THRUST_300001_SM_1000_NS6detail15normal_iteratorINSD_10device_ptrIiEEEEPiyS9_iiNS7_10__identityEEEvT0_T1_T2_T3_T4_T6_,"aw",@nobits
	.sectionflags	@""
	.align	4
.nv.shared._ZN3cub18CUB_300001_SM_10006detail6reduce28DeviceReduceSingleTileKernelINS2_10policy_hubIiyN4cuda3std3__44plusIiEEE10Policy1000EN6thrust24THRUST_300001_SM_1000_NS6detail15normal_iteratorINSD_10device_ptrIiEEEEPiyS9_iiNS7_10__identityEEEvT0_T1_T2_T3_T4_T6_:
	.zero		1068


//--------------------- .nv.shared._ZN3cub18CUB_300001_SM_10006detail6reduce28DeviceReduceSingleTileKernelINS2_10policy_hubIijN4cuda3std3__44plusIiEEE10Policy1000EPiSC_iS9_iiNS7_10__identityEEEvT0_T1_T2_T3_T4_T6_ --------------------------
	.section	.nv.shared._ZN3cub18CUB_300001_SM_10006detail6reduce28DeviceReduceSingleTileKernelINS2_10policy_hubIijN4cuda3std3__44plusIiEEE10Policy1000EPiSC_iS9_iiNS7_10__identityEEEvT0_T1_T2_T3_T4_T6_,"aw",@nobits
	.sectionflags	@""
	.align	4
.nv.shared._ZN3cub18CUB_300001_SM_10006detail6reduce28DeviceReduceSingleTileKernelINS2_10policy_hubIijN4cuda3std3__44plusIiEEE10Policy1000EPiSC_iS9_iiNS7_10__identityEEEvT0_T1_T2_T3_T4_T6_:
	.zero		1068


//--------------------- .nv.shared._ZN3cub18CUB_300001_SM_10006detail6reduce18DeviceReduceKernelINS2_10policy_hubIijN4cuda3std3__44plusIiEEE10Policy1000EN6thrust24THRUST_300001_SM_1000_NS6detail15normal_iteratorINSD_10device_ptrIiEEEEjS9_iNS7_10__identityEEEvT0_PT3_T1_NS0_13GridEvenShareISN_EET2_T4_ --------------------------
	.section	.nv.shared._ZN3cub18CUB_300001_SM_10006detail6reduce18DeviceReduceKernelINS2_10policy_hubIijN4cuda3std3__44plusIiEEE10Policy1000EN6thrust24THRUST_300001_SM_1000_NS6detail15normal_iteratorINSD_10device_ptrIiEEEEjS9_iNS7_10__identityEEEvT0_PT3_T1_NS0_13GridEvenShareISN_EET2_T4_,"aw",@nobits
	.sectionflags	@""
	.align	4
.nv.shared._ZN3cub18CUB_300001_SM_10006detail6reduce18DeviceReduceKernelINS2_10policy_hubIijN4cuda3std3__44plusIiEEE10Policy1000EN6thrust24THRUST_300001_SM_1000_NS6detail15normal_iteratorINSD_10device_ptrIiEEEEjS9_iNS7_10__identityEEEvT0_PT3_T1_NS0_13GridEvenShareISN_EET2_T4_:
	.zero		1068


//--------------------- .nv.shared._ZN3cub18CUB_300001_SM_10006detail6reduce28DeviceReduceSingleTileKernelINS2_10policy_hubIijN4cuda3std3__44plusIiEEE10Policy1000EN6thrust24THRUST_300001_SM_1000_NS6detail15normal_iteratorINSD_10device_ptrIiEEEEPijS9_iiNS7_10__identityEEEvT0_T1_T2_T3_T4_T6_ --------------------------
	.section	.nv.shared._ZN3cub18CUB_300001_SM_10006detail6reduce28DeviceReduceSingleTileKernelINS2_10policy_hubIijN4cuda3std3__44plusIiEEE10Policy1000EN6thrust24THRUST_300001_SM_1000_NS6detail15normal_iteratorINSD_10device_ptrIiEEEEPijS9_iiNS7_10__identityEEEvT0_T1_T2_T3_T4_T6_,"aw",@nobits
	.sectionflags	@""
	.align	4
.nv.shared._ZN3cub18CUB_300001_SM_10006detail6reduce28DeviceReduceSingleTileKernelINS2_10policy_hubIijN4cuda3std3__44plusIiEEE10Policy1000EN6thrust24THRUST_300001_SM_1000_NS6detail15normal_iteratorINSD_10device_ptrIiEEEEPijS9_iiNS7_10__identityEEEvT0_T1_T2_T3_T4_T6_:
	.zero		1068


//--------------------- .nv.constant0._ZN3cub18CUB_300001_SM_10006detail6reduce28DeviceReduceSingleTileKernelINS2_10policy_hubIiyN4cuda3std3__44plusIiEEE10Policy1000EPiSC_iS9_iiNS7_10__identityEEEvT0_T1_T2_T3_T4_T6_ --------------------------
	.section	.nv.constant0._ZN3cub18CUB_300001_SM_10006detail6reduce28DeviceReduceSingleTileKernelINS2_10policy_hubIiyN4cuda3std3__44plusIiEEE10Policy1000EPiSC_iS9_iiNS7_10__identityEEEvT0_T1_T2_T3_T4_T6_,"a",@progbits
	.sectionflags	@""
	.align	4
.nv.constant0._ZN3cub18CUB_300001_SM_10006detail6reduce28DeviceReduceSingleTileKernelINS2_10policy_hubIiyN4cuda3std3__44plusIiEEE10Policy1000EPiSC_iS9_iiNS7_10__identityEEEvT0_T1_T2_T3_T4_T6_:
	.zero		925


//--------------------- .nv.constant0._ZN3cub18CUB_300001_SM_10006detail6reduce18DeviceReduceKernelINS2_10policy_hubIiyN4cuda3std3__44plusIiEEE10Policy1000EN6thrust24THRUST_300001_SM_1000_NS6detail15normal_iteratorINSD_10device_ptrIiEEEEyS9_iNS7_10__identityEEEvT0_PT3_T1_NS0_13GridEvenShareISN_EET2_T4_ --------------------------
	.section	.nv.constant0._ZN3cub18CUB_300001_SM_10006detail6reduce18DeviceReduceKernelINS2_10policy_hubIiyN4cuda3std3__44plusIiEEE10Policy1000EN6thrust24THRUST_300001_SM_1000_NS6detail15normal_iteratorINSD_10device_ptrIiEEEEyS9_iNS7_10__identityEEEvT0_PT3_T1_NS0_13GridEvenShareISN_EET2_T4_,"a",@progbits
	.sectionflags	@""
	.align	4
.nv.constant0._ZN3cub18CUB_300001_SM_10006detail6reduce18DeviceReduceKernelINS2_10policy_hubIiyN4cuda3std3__44plusIiEEE10Policy1000EN6thrust24THRUST_300001_SM_1000_NS6detail15normal_iteratorINSD_10device_ptrIiEEEEyS9_iNS7_10__identityEEEvT0_PT3_T1_NS0_13GridEvenShareISN_EET2_T4_:
	.zero		994


//--------------------- .nv.constant0._ZN3cub18CUB_300001_SM_10006detail6reduce28DeviceReduceSingleTileKernelINS2_10policy_hubIiyN4cuda3std3__44plusIiEEE10Policy1000EN6thrust24THRUST_300001_SM_1000_NS6detail15normal_iteratorINSD_10device_ptrIiEEEEPiyS9_iiNS7_10__identityEEEvT0_T1_T2_T3_T4_T6_ --------------------------
	.section	.nv.constant0._ZN3cub18CUB_300001_SM_10006detail6reduce28DeviceReduceSingleTileKernelINS2_10policy_hubIiyN4cuda3std3__44plusIiEEE10Policy1000EN6thrust24THRUST_300001_SM_1000_NS6detail15normal_iteratorINSD_10device_ptrIiEEEEPiyS9_iiNS7_10__identityEEEvT0_T1_T2_T3_T4_T6_,"a",@progbits
	.sectionflags	@""
	.align	4
.nv.constant0._ZN3cub18CUB_300001_SM_10006detail6reduce28DeviceReduceSingleTileKernelINS2_10policy_hubIiyN4cuda3std3__44plusIiEEE10Policy1000EN6thrust24THRUST_300001_SM_1000_NS6detail15normal_iteratorINSD_10device_ptrIiEEEEPiyS9_iiNS7_10__identityEEEvT0_T1_T2_T3_T4_T6_:
	.zero		929


//--------------------- .nv.constant0._ZN3cub18CUB_300001_SM_10006detail6reduce28DeviceReduceSingleTileKernelINS2_10policy_hubIijN4cuda3std3__44plusIiEEE10Policy1000EPiSC_iS9_iiNS7_10__identityEEEvT0_T1_T2_T3_T4_T6_ --------------------------
	.section	.nv.constant0._ZN3cub18CUB_300001_SM_10006detail6reduce28DeviceReduceSingleTileKernelINS2_10policy_hubIijN4cuda3std3__44plusIiEEE10Policy1000EPiSC_iS9_iiNS7_10__identityEEEvT0_T1_T2_T3_T4_T6_,"a",@progbits
	.sectionflags	@""
	.align	4
.nv.constant0._ZN3cub18CUB_300001_SM_10006detail6reduce28DeviceReduceSingleTileKernelINS2_10policy_hubIijN4cuda3std3__44plusIiEEE10Policy1000EPiSC_iS9_iiNS7_10__identityEEEvT0_T1_T2_T3_T4_T6_:
	.zero		925


//--------------------- .nv.constant0._ZN3cub18CUB_300001_SM_10006detail6reduce18DeviceReduceKernelINS2_10policy_hubIijN4cuda3std3__44plusIiEEE10Policy1000EN6thrust24THRUST_300001_SM_1000_NS6detail15normal_iteratorINSD_10device_ptrIiEEEEjS9_iNS7_10__identityEEEvT0_PT3_T1_NS0_13GridEvenShareISN_EET2_T4_ --------------------------
	.section	.nv.constant0._ZN3cub18CUB_300001_SM_10006detail6reduce18DeviceReduceKernelINS2_10policy_hubIijN4cuda3std3__44plusIiEEE10Policy1000EN6thrust24THRUST_300001_SM_1000_NS6detail15normal_iteratorINSD_10device_ptrIiEEEEjS9_iNS7_10__identityEEEvT0_PT3_T1_NS0_13GridEvenShareISN_EET2_T4_,"a",@progbits
	.sectionflags	@""
	.align	4
.nv.constant0._ZN3cub18CUB_300001_SM_10006detail6reduce18DeviceReduceKernelINS2_10policy_hubIijN4cuda3std3__44plusIiEEE10Policy1000EN6thrust24THRUST_300001_SM_1000_NS6detail15normal_iteratorINSD_10device_ptrIiEEEEjS9_iNS7_10__identityEEEvT0_PT3_T1_NS0_13GridEvenShareISN_EET2_T4_:
	.zero		958


//--------------------- .nv.constant0._ZN3cub18CUB_300001_SM_10006detail6reduce28DeviceReduceSingleTileKernelINS2_10policy_hubIijN4cuda3std3__44plusIiEEE10Policy1000EN6thrust24THRUST_300001_SM_1000_NS6detail15normal_iteratorINSD_10device_ptrIiEEEEPijS9_iiNS7_10__identityEEEvT0_T1_T2_T3_T4_T6_ --------------------------
	.section	.nv.constant0._ZN3cub18CUB_300001_SM_10006detail6reduce28DeviceReduceSingleTileKernelINS2_10policy_hubIijN4cuda3std3__44plusIiEEE10Policy1000EN6thrust24THRUST_300001_SM_1000_NS6detail15normal_iteratorINSD_10device_ptrIiEEEEPijS9_iiNS7_10__identityEEEvT0_T1_T2_T3_T4_T6_,"a",@progbits
	.sectionflags	@""
	.align	4
.nv.constant0._ZN3cub18CUB_300001_SM_10006detail6reduce28DeviceReduceSingleTileKernelINS2_10policy_hubIijN4cuda3std3__44plusIiEEE10Policy1000EN6thrust24THRUST_300001_SM_1000_NS6detail15normal_iteratorINSD_10device_ptrIiEEEEPijS9_iiNS7_10__identityEEEvT0_T1_T2_T3_T4_T6_:
	.zero		925


//--------------------- .nv.constant0._ZN3cub18CUB_300001_SM_10006detail8for_each13static_kernelINS2_12policy_hub_t12policy_500_tEmN6thrust24THRUST_300001_SM_1000_NS8cuda_cub20__uninitialized_fill7functorINS7_10device_ptrIiEEiEEEEvT0_T1_ --------------------------
	.section	.nv.constant0._ZN3cub18CUB_300001_SM_10006detail8for_each13static_kernelINS2_12policy_hub_t12policy_500_tEmN6thrust24THRUST_300001_SM_1000_NS8cuda_cub20__uninitialized_fill7functorINS7_10device_ptrIiEEiEEEEvT0_T1_,"a",@progbits
	.sectionflags	@""
	.align	4
.nv.constant0._ZN3cub18CUB_300001_SM_10006detail8for_each13static_kernelINS2_12policy_hub_t12policy_500_tEmN6thrust24THRUST_300001_SM_1000_NS8cuda_cub20__uninitialized_fill7functorINS7_10device_ptrIiEEiEEEEvT0_T1_:
	.zero		920


//--------------------- .nv.constant0._ZN3cub18CUB_300001_SM_10006detail8for_each13static_kernelINS2_12policy_hub_t12policy_500_tEmN6thrust24THRUST_300001_SM_1000_NS8cuda_cub20__uninitialized_fill7functorINS7_10device_ptrIcEEcEEEEvT0_T1_ --------------------------
	.section	.nv.constant0._ZN3cub18CUB_300001_SM_10006detail8for_each13static_kernelINS2_12policy_hub_t12policy_500_tEmN6thrust24THRUST_300001_SM_1000_NS8cuda_cub20__uninitialized_fill7functorINS7_10device_ptrIcEEcEEEEvT0_T1_,"a",@progbits
	.sectionflags	@""
	.align	4
.nv.constant0._ZN3cub18CUB_300001_SM_10006detail8for_each13static_kernelINS2_12policy_hub_t12policy_500_tEmN6thrust24THRUST_300001_SM_1000_NS8cuda_cub20__uninitialized_fill7functorINS7_10device_ptrIcEEcEEEEvT0_T1_:
	.zero		920


//--------------------- .nv.constant0._ZN3cub18CUB_300001_SM_10006detail9transform16transform_kernelINS2_10policy_hubILb1EN4cuda3std3__45tupleIJN6thrust24THRUST_300001_SM_1000_NS6detail15normal_iteratorINSA_10device_ptrIcEEEESF_EEEE10policy1000El16custom_transformNSC_INSD_IiEEEEJPcSM_EEEvT0_iT1_T2_DpNS2_10kernel_argIT3_EE --------------------------
	.section	.nv.constant0._ZN3cub18CUB_300001_SM_10006detail9transform16transform_kernelINS2_10policy_hubILb1EN4cuda3std3__45tupleIJN6thrust24THRUST_300001_SM_1000_NS6detail15normal_iteratorINSA_10device_ptrIcEEEESF_EEEE10policy1000El16custom_transformNSC_INSD_IiEEEEJPcSM_EEEvT0_iT1_T2_DpNS2_10kernel_argIT3_EE,"a",@progbits
	.sectionflags	@""
	.align	4
.nv.constant0._ZN3cub18CUB_300001_SM_10006detail9transform16transform_kernelINS2_10policy_hubILb1EN4cuda3std3__45tupleIJN6thrust24THRUST_300001_SM_1000_NS6detail15normal_iteratorINSA_10device_ptrIcEEEESF_EEEE10policy1000El16custom_transformNSC_INSD_IiEEEEJPcSM_EEEvT0_iT1_T2_DpNS2_10kernel_argIT3_EE:
	.zero		952


//--------------------- .nv.constant0._ZN3cub18CUB_300001_SM_10006detail9transform16transform_kernelINS2_10policy_hubILb1EN4cuda3std3__45tupleIJN6thrust24THRUST_300001_SM_1000_NS6detail15normal_iteratorINSA_10device_ptrIcEEEESF_EEEE10policy1000Ei16custom_transformNSC_INSD_IiEEEEJPcSM_EEEvT0_iT1_T2_DpNS2_10kernel_argIT3_EE --------------------------
	.section	.nv.constant0._ZN3cub18CUB_300001_SM_10006detail9transform16transform_kernelINS2_10policy_hubILb1EN4cuda3std3__45tupleIJN6thrust24THRUST_300001_SM_1000_NS6detail15normal_iteratorINSA_10device_ptrIcEEEESF_EEEE10policy1000Ei16custom_transformNSC_INSD_IiEEEEJPcSM_EEEvT0_iT1_T2_DpNS2_10kernel_argIT3_EE,"a",@progbits
	.sectionflags	@""
	.align	4
.nv.constant0._ZN3cub18CUB_300001_SM_10006detail9transform16transform_kernelINS2_10policy_hubILb1EN4cuda3std3__45tupleIJN6thrust24THRUST_300001_SM_1000_NS6detail15normal_iteratorINSA_10device_ptrIcEEEESF_EEEE10policy1000Ei16custom_transformNSC_INSD_IiEEEEJPcSM_EEEvT0_iT1_T2_DpNS2_10kernel_argIT3_EE:
	.zero		952


//--------------------- .nv.constant0._ZN3cub18CUB_300001_SM_10006detail11EmptyKernelIvEEvv --------------------------
	.section	.nv.constant0._ZN3cub18CUB_300001_SM_10006detail11EmptyKernelIvEEvv,"a",@progbits
	.sectionflags	@""
	.align	4
.nv.constant0._ZN3cub18CUB_300001_SM_10006detail11EmptyKernelIvEEvv:
	.zero		896


//--------------------- SYMBOLS --------------------------

	.type		.nv.reservedSmem.offset0,@object
	.size		.nv.reservedSmem.offset0,0x4
	.type		.nv.reservedSmem.cap,@object
	.size		.nv.reservedSmem.cap,0x4
